def matmul_kernel(
    a_ptr,
    b_ptr,
    c_ptr,
    M,
    N,
    K,
    stride_am,
    stride_ak,
    stride_bk,
    stride_bn,
    stride_cm,
    stride_cn,
    BLOCK_M: tl.constexpr,
    BLOCK_N: tl.constexpr,
    BLOCK_K: tl.constexpr,
    GROUP_M: tl.constexpr,
):
    pid = tl.program_id(axis=0)
    num_pid_m = tl.cdiv(M, BLOCK_M)
    num_pid_n = tl.cdiv(N, BLOCK_N)
    num_pid_in_group = GROUP_M * num_pid_n
    group_id = pid // num_pid_in_group
    first_pid_m = group_id * GROUP_M
    group_size_m = min(num_pid_m - first_pid_m, GROUP_M)
    pid_m = first_pid_m + ((pid % num_pid_in_group) % group_size_m)
    pid_n = (pid % num_pid_in_group) // group_size_m

    offs_am = (pid_m * BLOCK_M + tl.arange(0, BLOCK_M)) % M
    offs_bn = (pid_n * BLOCK_N + tl.arange(0, BLOCK_N)) % N
    offs_k = tl.arange(0, BLOCK_K)
    a_ptrs = a_ptr + offs_am[:, None] * stride_am + offs_k[None, :] * stride_ak
    b_ptrs = b_ptr + offs_k[:, None] * stride_bk + offs_bn[None, :] * stride_bn

    acc = tl.zeros((BLOCK_M, BLOCK_N), dtype=tl.float32)
    for kk in range(0, tl.cdiv(K, BLOCK_K)):
        a = tl.load(a_ptrs, mask=offs_k[None, :] < K - kk * BLOCK_K, other=0.0)
        b = tl.load(b_ptrs, mask=offs_k[:, None] < K - kk * BLOCK_K, other=0.0)
        acc = tl.dot(a, b, acc)
        a_ptrs += BLOCK_K * stride_ak
        b_ptrs += BLOCK_K * stride_bk

    c = acc.to(c_ptr.dtype.element_ty)
    offs_cm = pid_m * BLOCK_M + tl.arange(0, BLOCK_M)
    offs_cn = pid_n * BLOCK_N + tl.arange(0, BLOCK_N)
    c_ptrs = c_ptr + offs_cm[:, None] * stride_cm + offs_cn[None, :] * stride_cn
    mask = (offs_cm[:, None] < M) & (offs_cn[None, :] < N)
    tl.store(c_ptrs, c, mask=mask)

# config = {"BLOCK_K": 64, "BLOCK_M": 512, "BLOCK_N": 512, "GROUP_M": 8, "arch": "sm_100", "dtype": "fp16", "num_ctas": 1, "num_stages": 3, "num_warps": 16}
# arch = sm_100


// ===== COMPILED SASS (sm_100a) =====

	.target	sm_100a

	.elftype	@"ET_EXEC"


//--------------------- .note.nv.tkinfo           --------------------------
	.section	.note.nv.tkinfo,"",@"SHT_NOTE"
	.sectionflags	@"SHF_NOTE_NV_TKINFO"
	.tkinfo
        /*0018*/ 	.word	0x00000081
        /*0030*/ 	.string	""
        /*0030*/ 	.string	"ptxas-blackwell"
        /*0030*/ 	.string	"Cuda compilation tools, release 12.9, V12.9.86"
        /*0030*/ 	.string	"Build cuda_12.9.r12.9/compiler.36037853_0"
        /*0030*/ 	.string	"-v  -suppress-debug-info  -lineinfo  -arch sm_100a "



//--------------------- .note.nv.cuver            --------------------------
	.section	.note.nv.cuver,"",@"SHT_NOTE"
	.sectionflags	@"SHF_NOTE_NV_CUVER"
        /*0018*/ 	.short	0x0001
        /*001a*/ 	.short	0x0064
        /*001c*/ 	.short	0x0001
        /*001e*/ 	.short	0x0000
        /*0020*/ 	.short	0x0001
        /*0022*/ 	.short	0x0000


//--------------------- .nv.info                  --------------------------
	.section	.nv.info,"",@"SHT_CUDA_INFO"
	.align	4


	//----- nvinfo : EIATTR_REGCOUNT
	.align		4
        /*0000*/ 	.byte	0x04, 0x2f
        /*0002*/ 	.short	(.L_1 - .L_0)
	.align		4
.L_0:
        /*0004*/ 	.word	index@(matmul_kernel)
        /*0008*/ 	.word	0x00000020


	//----- nvinfo : EIATTR_FRAME_SIZE
	.align		4
.L_1:
        /*000c*/ 	.byte	0x04, 0x11
        /*000e*/ 	.short	(.L_3 - .L_2)
	.align		4
.L_2:
        /*0010*/ 	.word	index@(matmul_kernel)
        /*0014*/ 	.word	0x000033e0


	//----- nvinfo : EIATTR_MIN_STACK_SIZE
	.align		4
.L_3:
        /*0018*/ 	.byte	0x04, 0x12
        /*001a*/ 	.short	(.L_5 - .L_4)
	.align		4
.L_4:
        /*001c*/ 	.word	index@(matmul_kernel)
        /*0020*/ 	.word	0x000033e0
.L_5:


//--------------------- .nv.info.matmul_kernel    --------------------------
	.section	.nv.info.matmul_kernel,"",@"SHT_CUDA_INFO"
	.sectionflags	@""
	.align	4


	//----- nvinfo : EIATTR_CUDA_API_VERSION
	.align		4
        /*0000*/ 	.byte	0x04, 0x37
        /*0002*/ 	.short	(.L_7 - .L_6)
.L_6:
        /*0004*/ 	.word	0x00000081


	//----- nvinfo : EIATTR_KPARAM_INFO
	.align		4
.L_7:
        /*0008*/ 	.byte	0x04, 0x17
        /*000a*/ 	.short	(.L_9 - .L_8)
.L_8:
        /*000c*/ 	.word	0x00000000
        /*0010*/ 	.short	0x000d
        /*0012*/ 	.short	0x0048
        /*0014*/ 	.byte	0x00, 0xf4, 0x21, 0x00


	//----- nvinfo : EIATTR_KPARAM_INFO
	.align		4
.L_9:
        /*0018*/ 	.byte	0x04, 0x17
        /*001a*/ 	.short	(.L_11 - .L_10)
.L_10:
        /*001c*/ 	.word	0x00000000
        /*0020*/ 	.short	0x000c
        /*0022*/ 	.short	0x0040
        /*0024*/ 	.byte	0x00, 0xf4, 0x21, 0x00


	//----- nvinfo : EIATTR_KPARAM_INFO
	.align		4
.L_11:
        /*0028*/ 	.byte	0x04, 0x17
        /*002a*/ 	.short	(.L_13 - .L_12)
.L_12:
        /*002c*/ 	.word	0x00000000
        /*0030*/ 	.short	0x000b
        /*0032*/ 	.short	0x0038
        /*0034*/ 	.byte	0x00, 0xf0, 0x11, 0x00


	//----- nvinfo : EIATTR_KPARAM_INFO
	.align		4
.L_13:
        /*0038*/ 	.byte	0x04, 0x17
        /*003a*/ 	.short	(.L_15 - .L_14)
.L_14:
        /*003c*/ 	.word	0x00000000
        /*0040*/ 	.short	0x000a
        /*0042*/ 	.short	0x0034
        /*0044*/ 	.byte	0x00, 0xf0, 0x11, 0x00


	//----- nvinfo : EIATTR_KPARAM_INFO
	.align		4
.L_15:
        /*0048*/ 	.byte	0x04, 0x17
        /*004a*/ 	.short	(.L_17 - .L_16)
.L_16:
        /*004c*/ 	.word	0x00000000
        /*0050*/ 	.short	0x0009
        /*0052*/ 	.short	0x0030
        /*0054*/ 	.byte	0x00, 0xf0, 0x11, 0x00


	//----- nvinfo : EIATTR_KPARAM_INFO
	.align		4
.L_17:
        /*0058*/ 	.byte	0x04, 0x17
        /*005a*/ 	.short	(.L_19 - .L_18)
.L_18:
        /*005c*/ 	.word	0x00000000
        /*0060*/ 	.short	0x0008
        /*0062*/ 	.short	0x002c
        /*0064*/ 	.byte	0x00, 0xf0, 0x11, 0x00


	//----- nvinfo : EIATTR_KPARAM_INFO
	.align		4
.L_19:
        /*0068*/ 	.byte	0x04, 0x17
        /*006a*/ 	.short	(.L_21 - .L_20)
.L_20:
        /*006c*/ 	.word	0x00000000
        /*0070*/ 	.short	0x0007
        /*0072*/ 	.short	0x0028
        /*0074*/ 	.byte	0x00, 0xf0, 0x11, 0x00


	//----- nvinfo : EIATTR_KPARAM_INFO
	.align		4
.L_21:
        /*0078*/ 	.byte	0x04, 0x17
        /*007a*/ 	.short	(.L_23 - .L_22)
.L_22:
        /*007c*/ 	.word	0x00000000
        /*0080*/ 	.short	0x0006
        /*0082*/ 	.short	0x0024
        /*0084*/ 	.byte	0x00, 0xf0, 0x11, 0x00


	//----- nvinfo : EIATTR_KPARAM_INFO
	.align		4
.L_23:
        /*0088*/ 	.byte	0x04, 0x17
        /*008a*/ 	.short	(.L_25 - .L_24)
.L_24:
        /*008c*/ 	.word	0x00000000
        /*0090*/ 	.short	0x0005
        /*0092*/ 	.short	0x0020
        /*0094*/ 	.byte	0x00, 0xf0, 0x11, 0x00


	//----- nvinfo : EIATTR_KPARAM_INFO
	.align		4
.L_25:
        /*0098*/ 	.byte	0x04, 0x17
        /*009a*/ 	.short	(.L_27 - .L_26)
.L_26:
        /*009c*/ 	.word	0x00000000
        /*00a0*/ 	.short	0x0004
        /*00a2*/ 	.short	0x001c
        /*00a4*/ 	.byte	0x00, 0xf0, 0x11, 0x00


	//----- nvinfo : EIATTR_KPARAM_INFO
	.align		4
.L_27:
        /*00a8*/ 	.byte	0x04, 0x17
        /*00aa*/ 	.short	(.L_29 - .L_28)
.L_28:
        /*00ac*/ 	.word	0x00000000
        /*00b0*/ 	.short	0x0003
        /*00b2*/ 	.short	0x0018
        /*00b4*/ 	.byte	0x00, 0xf0, 0x11, 0x00


	//----- nvinfo : EIATTR_KPARAM_INFO
	.align		4
.L_29:
        /*00b8*/ 	.byte	0x04, 0x17
        /*00ba*/ 	.short	(.L_31 - .L_30)
.L_30:
        /*00bc*/ 	.word	0x00000000
        /*00c0*/ 	.short	0x0002
        /*00c2*/ 	.short	0x0010
        /*00c4*/ 	.byte	0x00, 0xf4, 0x21, 0x00


	//----- nvinfo : EIATTR_KPARAM_INFO
	.align		4
.L_31:
        /*00c8*/ 	.byte	0x04, 0x17
        /*00ca*/ 	.short	(.L_33 - .L_32)
.L_32:
        /*00cc*/ 	.word	0x00000000
        /*00d0*/ 	.short	0x0001
        /*00d2*/ 	.short	0x0008
        /*00d4*/ 	.byte	0x00, 0xf4, 0x21, 0x00


	//----- nvinfo : EIATTR_KPARAM_INFO
	.align		4
.L_33:
        /*00d8*/ 	.byte	0x04, 0x17
        /*00da*/ 	.short	(.L_35 - .L_34)
.L_34:
        /*00dc*/ 	.word	0x00000000
        /*00e0*/ 	.short	0x0000
        /*00e2*/ 	.short	0x0000
        /*00e4*/ 	.byte	0x00, 0xf4, 0x21, 0x00


	//----- nvinfo : EIATTR_SPARSE_MMA_MASK
	.align		4
.L_35:
        /*00e8*/ 	.byte	0x03, 0x50
        /*00ea*/ 	.short	0x0000


	//----- nvinfo : EIATTR_MAXREG_COUNT
	.align		4
        /*00ec*/ 	.byte	0x03, 0x1b
        /*00ee*/ 	.short	0x0080


	//----- nvinfo : EIATTR_NUM_BARRIERS
	.align		4
        /*00f0*/ 	.byte	0x02, 0x4c
        /*00f2*/ 	.byte	0x01
	.zero		1


	//----- nvinfo : EIATTR_ANNOTATIONS
	.align		4
        /*00f4*/ 	.byte	0x04, 0x55
        /*00f6*/ 	.short	(.L_37 - .L_36)


	//   ....[0]....
.L_36:
        /*00f8*/ 	.word	0x00000001
        /*00fc*/ 	.byte	0x20, 0x05, 0x00, 0x00, 0x01, 0x00, 0x00, 0x00, 0x50, 0x05, 0x00, 0x00, 0x01, 0x00, 0x00, 0x00
        /* <DEDUP_REMOVED lines=1269> */
        /*505c*/ 	.byte	0x50, 0x30, 0x01, 0x00, 0x01, 0x00, 0x00, 0x00, 0x60, 0x30, 0x01, 0x00


	//----- nvinfo : EIATTR_VRC_CTA_INIT_COUNT
	.align		4
.L_37:
        /*5068*/ 	.byte	0x02, 0x4a
	.zero		1
	.zero		1


	//----- nvinfo : EIATTR_EXIT_INSTR_OFFSETS
	.align		4
        /*506c*/ 	.byte	0x04, 0x1c
        /*506e*/ 	.short	(.L_39 - .L_38)


	//   ....[0]....
.L_38:
        /*5070*/ 	.word	0x0004c530


	//   ....[1]....
        /*5074*/ 	.word	0x0004c560


	//----- nvinfo : EIATTR_REQNTID
	.align		4
.L_39:
        /*5078*/ 	.byte	0x04, 0x10
        /*507a*/ 	.short	(.L_41 - .L_40)
.L_40:
        /*507c*/ 	.word	0x00000200
        /*5080*/ 	.word	0x00000001
        /*5084*/ 	.word	0x00000001


	//----- nvinfo : EIATTR_CBANK_PARAM_SIZE
	.align		4
.L_41:
        /*5088*/ 	.byte	0x03, 0x19
        /*508a*/ 	.short	0x0050


	//----- nvinfo : EIATTR_PARAM_CBANK
	.align		4
        /*508c*/ 	.byte	0x04, 0x0a
        /*508e*/ 	.short	(.L_43 - .L_42)
	.align		4
.L_42:
        /*5090*/ 	.word	index@(.nv.constant0.matmul_kernel)
        /*5094*/ 	.short	0x0380
        /*5096*/ 	.short	0x0050


	//----- nvinfo : EIATTR_SW_WAR
	.align		4
.L_43:
        /*5098*/ 	.byte	0x04, 0x36
        /*509a*/ 	.short	(.L_45 - .L_44)
.L_44:
        /*509c*/ 	.word	0x00000008
.L_45:


//--------------------- .nv.compat                --------------------------
	.section	.nv.compat,"",@"SHT_CUDA_COMPAT_INFO"
	.align	4
        /*0000*/ 	.byte	0x02, 0x02, 0x01, 0x00, 0x02, 0x05, 0x05, 0x00, 0x02, 0x03, 0x00, 0x00, 0x02, 0x06, 0x01, 0x00


//--------------------- .nv.callgraph             --------------------------
	.section	.nv.callgraph,"",@"SHT_CUDA_CALLGRAPH"
	.align	4
	.sectionentsize	8
	.align		4
        /*0000*/ 	.word	0x00000000
	.align		4
        /*0004*/ 	.word	0xffffffff
	.align		4
        /*0008*/ 	.word	0x00000000
	.align		4
        /*000c*/ 	.word	0xfffffffe
	.align		4
        /*0010*/ 	.word	0x00000000
	.align		4
        /*0014*/ 	.word	0xfffffffd
	.align		4
        /*0018*/ 	.word	0x00000000
	.align		4
        /*001c*/ 	.word	0xfffffffc


//--------------------- .text.matmul_kernel       --------------------------
	.section	.text.matmul_kernel,"ax",@progbits
	.align	128
        .global         matmul_kernel
        .type           matmul_kernel,@function
        .size           matmul_kernel,(.L_x_4 - matmul_kernel)
        .other          matmul_kernel,@"STO_CUDA_ENTRY STV_DEFAULT"
matmul_kernel:
.text.matmul_kernel:
[----:B------:R-:W0:Y:S08]  /*0000*/  LDC R1, c[0x0][0x37c] ;  /* 0x0000df00ff017b82 */ /* 0x000e300000000800 */
[----:B------:R-:W1:Y:S01]  /*0010*/  LDC.64 R4, c[0x0][0x398] ;  /* 0x0000e600ff047b82 */ /* 0x000e620000000a00 */
[----:B------:R-:W2:Y:S01]  /*0020*/  S2R R29, SR_TID.X ;  /* 0x00000000001d7919 */ /* 0x000ea20000002100 */
[----:B------:R-:W3:Y:S01]  /*0030*/  LDCU UR4, c[0x0][0x3a0] ;  /* 0x00007400ff0477ac */ /* 0x000ee20008000800 */
[----:B0-----:R-:W-:Y:S01]  /*0040*/  VIADD R1, R1, 0xffffcc20 ;  /* 0xffffcc2001017836 */ /* 0x001fe20000000000 */
[----:B------:R-:W0:Y:S04]  /*0050*/  LDCU UR7, c[0x0][0x3a0] ;  /* 0x00007400ff0777ac */ /* 0x000e280008000800 */
[----:B------:R-:W4:Y:S01]  /*0060*/  S2UR UR6, SR_CgaCtaId ;  /* 0x00000000000679c3 */ /* 0x000f220000008800 */
[----:B------:R-:W-:Y:S01]  /*0070*/  UMOV UR5, 0x400 ;  /* 0x0000040000057882 */ /* 0x000fe20000000000 */
[----:B------:R-:W0:Y:S01]  /*0080*/  LDCU.64 UR8, c[0x0][0x358] ;  /* 0x00006b00ff0877ac */ /* 0x000e220008000a00 */
[----:B---3--:R-:W-:Y:S01]  /*0090*/  UIADD3 UR4, UPT, UPT, UR4, 0x3f, URZ ;  /* 0x0000003f04047890 */ /* 0x008fe2000fffe0ff */
[----:B-1----:R-:W-:-:S03]  /*00a0*/  VIADD R0, R5, 0x1ff ;  /* 0x000001ff05007836 */ /* 0x002fc60000000000 */
[----:B------:R-:W-:Y:S02]  /*00b0*/  UISETP.GT.AND UP0, UPT, UR4, 0x3f, UPT ;  /* 0x0000003f0400788c */ /* 0x000fe4000bf04270 */
[----:B------:R-:W-:Y:S01]  /*00c0*/  SHF.R.S32.HI R3, RZ, 0x1f, R0 ;  /* 0x0000001fff037819 */ /* 0x000fe20000011400 */
[----:B----4-:R-:W-:-:S03]  /*00d0*/  ULEA UR5, UR6, UR5, 0x18 ;  /* 0x0000000506057291 */ /* 0x010fc6000f8ec0ff */
[----:B------:R-:W-:Y:S02]  /*00e0*/  LEA.HI R3, R3, R0, RZ, 0x9 ;  /* 0x0000000003037211 */ /* 0x000fe400078f48ff */
[----:B--2---:R-:W-:Y:S02]  /*00f0*/  LOP3.LUT R14, R29, 0x1ff, RZ, 0xc0, !PT ;  /* 0x000001ff1d0e7812 */ /* 0x004fe400078ec0ff */
[----:B------:R-:W-:Y:S02]  /*0100*/  SHF.R.S32.HI R0, RZ, 0x9, R3 ;  /* 0x00000009ff007819 */ /* 0x000fe40000011403 */
[----:B------:R-:W1:Y:S03]  /*0110*/  S2R R3, SR_CTAID.X ;  /* 0x0000000000037919 */ /* 0x000e660000002500 */
[----:B------:R-:W-:-:S05]  /*0120*/  IMAD.SHL.U32 R0, R0, 0x8, RZ ;  /* 0x0000000800007824 */ /* 0x000fca00078e00ff */
[-C--:B------:R-:W-:Y:S02]  /*0130*/  IABS R9, R0.reuse ;  /* 0x0000000000097213 */ /* 0x080fe40000000000 */
[----:B------:R-:W-:Y:S02]  /*0140*/  IABS R12, R0 ;  /* 0x00000000000c7213 */ /* 0x000fe40000000000 */
[----:B------:R-:W2:Y:S08]  /*0150*/  I2F.RP R2, R9 ;  /* 0x0000000900027306 */ /* 0x000eb00000209400 */
[----:B--2---:R-:W2:Y:S01]  /*0160*/  MUFU.RCP R2, R2 ;  /* 0x0000000200027308 */ /* 0x004ea20000001000 */
[----:B-1----:R-:W-:Y:S01]  /*0170*/  IABS R10, R3 ;  /* 0x00000003000a7213 */ /* 0x002fe20000000000 */
[----:B--2---:R-:W-:-:S02]  /*0180*/  VIADD R6, R2, 0xffffffe ;  /* 0x0ffffffe02067836 */ /* 0x004fc40000000000 */
[----:B------:R-:W-:-:S04]  /*0190*/  IMAD.MOV R2, RZ, RZ, -R12 ;  /* 0x000000ffff027224 */ /* 0x000fc800078e0a0c */
[----:B------:R1:W2:Y:S02]  /*01a0*/  F2I.FTZ.U32.TRUNC.NTZ R7, R6 ;  /* 0x0000000600077305 */ /* 0x0002a4000021f000 */
[----:B-1----:R-:W-:Y:S02]  /*01b0*/  IMAD.MOV.U32 R6, RZ, RZ, RZ ;  /* 0x000000ffff067224 */ /* 0x002fe400078e00ff */
[----:B--2---:R-:W-:-:S04]  /*01c0*/  IMAD.MOV R8, RZ, RZ, -R7 ;  /* 0x000000ffff087224 */ /* 0x004fc800078e0a07 */
[----:B------:R-:W-:Y:S02]  /*01d0*/  IMAD R11, R8, R9, RZ ;  /* 0x00000009080b7224 */ /* 0x000fe400078e02ff */
[----:B------:R-:W-:Y:S02]  /*01e0*/  IMAD.MOV.U32 R8, RZ, RZ, R10 ;  /* 0x000000ffff087224 */ /* 0x000fe400078e000a */
[----:B------:R-:W-:-:S06]  /*01f0*/  IMAD.HI.U32 R7, R7, R11, R6 ;  /* 0x0000000b07077227 */ /* 0x000fcc00078e0006 */
[----:B------:R-:W-:-:S04]  /*0200*/  IMAD.HI.U32 R7, R7, R8, RZ ;  /* 0x0000000807077227 */ /* 0x000fc800078e00ff */
[----:B------:R-:W-:-:S05]  /*0210*/  IMAD R2, R7, R2, R8 ;  /* 0x0000000207027224 */ /* 0x000fca00078e0208 */
[----:B------:R-:W-:-:S13]  /*0220*/  ISETP.GT.U32.AND P1, PT, R9, R2, PT ;  /* 0x000000020900720c */ /* 0x000fda0003f24070 */
[----:B------:R-:W-:Y:S02]  /*0230*/  @!P1 IMAD.IADD R2, R2, 0x1, -R9 ;  /* 0x0000000102029824 */ /* 0x000fe400078e0a09 */
[----:B------:R-:W-:Y:S01]  /*0240*/  @!P1 VIADD R7, R7, 0x1 ;  /* 0x0000000107079836 */ /* 0x000fe20000000000 */
[----:B------:R-:W-:Y:S02]  /*0250*/  ISETP.NE.AND P1, PT, R0, RZ, PT ;  /* 0x000000ff0000720c */ /* 0x000fe40003f25270 */
[----:B------:R-:W-:Y:S02]  /*0260*/  ISETP.GE.U32.AND P0, PT, R2, R9, PT ;  /* 0x000000090200720c */ /* 0x000fe40003f06070 */
[----:B------:R-:W-:-:S04]  /*0270*/  LOP3.LUT R2, R3, R0, RZ, 0x3c, !PT ;  /* 0x0000000003027212 */ /* 0x000fc800078e3cff */
[----:B------:R-:W-:Y:S01]  /*0280*/  ISETP.GE.AND P2, PT, R2, RZ, PT ;  /* 0x000000ff0200720c */ /* 0x000fe20003f46270 */
[----:B------:R-:W-:-:S06]  /*0290*/  VIADD R2, R4, 0x1ff ;  /* 0x000001ff04027836 */ /* 0x000fcc0000000000 */
[----:B------:R-:W-:-:S04]  /*02a0*/  @P0 VIADD R7, R7, 0x1 ;  /* 0x0000000107070836 */ /* 0x000fc80000000000 */
[----:B------:R-:W-:Y:S01]  /*02b0*/  IMAD.MOV.U32 R6, RZ, RZ, R7 ;  /* 0x000000ffff067224 */ /* 0x000fe200078e0007 */
[----:B------:R-:W-:-:S03]  /*02c0*/  SHF.R.S32.HI R7, RZ, 0x1f, R2 ;  /* 0x0000001fff077819 */ /* 0x000fc60000011402 */
[----:B------:R-:W-:Y:S01]  /*02d0*/  @!P2 IMAD.MOV R6, RZ, RZ, -R6 ;  /* 0x000000ffff06a224 */ /* 0x000fe200078e0a06 */
[----:B------:R-:W-:Y:S02]  /*02e0*/  @!P1 LOP3.LUT R6, RZ, R0, RZ, 0x33, !PT ;  /* 0x00000000ff069212 */ /* 0x000fe400078e33ff */
[----:B------:R-:W-:-:S03]  /*02f0*/  LEA.HI R7, R7, R2, RZ, 0x9 ;  /* 0x0000000207077211 */ /* 0x000fc600078f48ff */
[----:B------:R-:W-:Y:S02]  /*0300*/  IMAD.SHL.U32 R2, R6, 0x8, RZ ;  /* 0x0000000806027824 */ /* 0x000fe400078e00ff */
[----:B------:R-:W-:-:S03]  /*0310*/  IMAD.MOV R6, RZ, RZ, -R6 ;  /* 0x000000ffff067224 */ /* 0x000fc600078e0a06 */
[----:B------:R-:W-:Y:S01]  /*0320*/  LEA.HI.SX32 R7, R7, -R2, 0x17 ;  /* 0x8000000207077211 */ /* 0x000fe200078fbaff */
[----:B------:R-:W-:Y:S02]  /*0330*/  IMAD R15, R0, R6, R3 ;  /* 0x00000006000f7224 */ /* 0x000fe400078e0203 */
[----:B------:R-:W-:Y:S01]  /*0340*/  IMAD.MOV.U32 R6, RZ, RZ, RZ ;  /* 0x000000ffff067224 */ /* 0x000fe200078e00ff */
[----:B------:R-:W-:Y:S02]  /*0350*/  VIMNMX R8, PT, PT, R7, 0x8, PT ;  /* 0x0000000807087848 */ /* 0x000fe40003fe0100 */
[----:B------:R-:W-:Y:S02]  /*0360*/  IABS R13, R15 ;  /* 0x0000000f000d7213 */ /* 0x000fe40000000000 */
[----:B------:R-:W-:-:S04]  /*0370*/  IABS R11, R8 ;  /* 0x00000008000b7213 */ /* 0x000fc80000000000 */
[----:B------:R-:W1:Y:S08]  /*0380*/  I2F.RP R9, R11 ;  /* 0x0000000b00097306 */ /* 0x000e700000209400 */
[----:B-1----:R-:W1:Y:S02]  /*0390*/  MUFU.RCP R9, R9 ;  /* 0x0000000900097308 */ /* 0x002e640000001000 */
[----:B-1----:R-:W-:-:S06]  /*03a0*/  VIADD R7, R9, 0xffffffe ;  /* 0x0ffffffe09077836 */ /* 0x002fcc0000000000 */
[----:B------:R-:W1:Y:S02]  /*03b0*/  F2I.FTZ.U32.TRUNC.NTZ R7, R7 ;  /* 0x0000000700077305 */ /* 0x000e64000021f000 */
[----:B-1----:R-:W-:-:S04]  /*03c0*/  IMAD.MOV R10, RZ, RZ, -R7 ;  /* 0x000000ffff0a7224 */ /* 0x002fc800078e0a07 */
[----:B------:R-:W-:-:S04]  /*03d0*/  IMAD.MOV.U32 R0, RZ, RZ, R10 ;  /* 0x000000ffff007224 */ /* 0x000fc800078e000a */
[----:B------:R-:W-:Y:S01]  /*03e0*/  IMAD R3, R0, R11, RZ ;  /* 0x0000000b00037224 */ /* 0x000fe200078e02ff */
[----:B------:R-:W-:-:S03]  /*03f0*/  IABS R0, R8 ;  /* 0x0000000800007213 */ /* 0x000fc60000000000 */
[----:B------:R-:W-:-:S04]  /*0400*/  IMAD.HI.U32 R6, R7, R3, R6 ;  /* 0x0000000307067227 */ /* 0x000fc800078e0006 */
[----:B------:R-:W-:Y:S02]  /*0410*/  IMAD.MOV R0, RZ, RZ, -R0 ;  /* 0x000000ffff007224 */ /* 0x000fe400078e0a00 */
        /* <DEDUP_REMOVED lines=9> */
[----:B0-----:R-:W-:-:S06]  /*04b0*/  IMAD.U32 R0, RZ, RZ, UR7 ;  /* 0x00000007ff007e24 */ /* 0x001fcc000f8e00ff */
[----:B------:R-:W-:-:S06]  /*04c0*/  @P0 VIADD R6, R6, 0x1 ;  /* 0x0000000106060836 */ /* 0x000fcc0000000000 */
[----:B------:R-:W-:Y:S01]  /*04d0*/  @!P2 IMAD.MOV R6, RZ, RZ, -R6 ;  /* 0x000000ffff06a224 */ /* 0x000fe200078e0a06 */
[----:B------:R-:W-:-:S05]  /*04e0*/  @!P1 LOP3.LUT R6, RZ, R8, RZ, 0x33, !PT ;  /* 0x00000008ff069212 */ /* 0x000fca00078e33ff */
[----:B------:R-:W-:Y:S02]  /*04f0*/  IMAD.MOV R3, RZ, RZ, -R6 ;  /* 0x000000ffff037224 */ /* 0x000fe400078e0a06 */
[----:B------:R-:W-:Y:S02]  /*0500*/  IMAD.SHL.U32 R28, R6, 0x200, RZ ;  /* 0x00000200061c7824 */ /* 0x000fe400078e00ff */
[----:B------:R-:W-:-:S03]  /*0510*/  IMAD R3, R8, R3, R15 ;  /* 0x0000000308037224 */ /* 0x000fc600078e020f */
[----:B------:R0:W-:Y:S01]  /*0520*/  STL [R1+0x124], R28 ;  /* 0x0001241c01007387 */ /* 0x0001e20000100800 */
[----:B------:R-:W-:-:S04]  /*0530*/  IMAD.IADD R3, R2, 0x1, R3 ;  /* 0x0000000102037824 */ /* 0x000fc800078e0203 */
[----:B------:R-:W-:-:S05]  /*0540*/  IMAD R2, R3, 0x200, R14 ;  /* 0x0000020003027824 */ /* 0x000fca00078e020e */
[----:B------:R0:W-:Y:S01]  /*0550*/  STL [R1+0xf5c], R2 ;  /* 0x000f5c0201007387 */ /* 0x0001e20000100800 */
[----:B------:R-:W-:Y:S05]  /*0560*/  BRA.U UP0, `(.L_x_0) ;  /* 0x0000000d00dc7547 */ /* 0x000fea000b800000 */
[----:B------:R-:W-:Y:S01]  /*0570*/  IMAD.SHL.U32 R0, R29, 0x2, RZ ;  /* 0x000000021d007824 */ /* 0x000fe200078e00ff */
[----:B------:R-:W-:Y:S02]  /*0580*/  CS2R R24, SRZ ;  /* 0x0000000000187805 */ /* 0x000fe4000001ff00 */
[----:B------:R-:W-:Y:S02]  /*0590*/  CS2R R26, SRZ ;  /* 0x00000000001a7805 */ /* 0x000fe4000001ff00 */
[----:B------:R-:W-:Y:S02]  /*05a0*/  CS2R R20, SRZ ;  /* 0x0000000000147805 */ /* 0x000fe4000001ff00 */
[----:B------:R-:W-:Y:S01]  /*05b0*/  CS2R R22, SRZ ;  /* 0x0000000000167805 */ /* 0x000fe2000001ff00 */
[----:B------:R1:W-:Y:S01]  /*05c0*/  STL [R1+0xf58], R0 ;  /* 0x000f580001007387 */ /* 0x0003e20000100800 */
[----:B------:R-:W-:Y:S02]  /*05d0*/  CS2R R16, SRZ ;  /* 0x0000000000107805 */ /* 0x000fe4000001ff00 */
[----:B------:R-:W-:-:S02]  /*05e0*/  CS2R R18, SRZ ;  /* 0x0000000000127805 */ /* 0x000fc4000001ff00 */
[----:B------:R-:W-:Y:S01]  /*05f0*/  CS2R R12, SRZ ;  /* 0x00000000000c7805 */ /* 0x000fe2000001ff00 */
[----:B------:R1:W-:Y:S01]  /*0600*/  STL [R1], RZ ;  /* 0x000000ff01007387 */ /* 0x0003e20000100800 */
[----:B------:R-:W-:Y:S02]  /*0610*/  CS2R R14, SRZ ;  /* 0x00000000000e7805 */ /* 0x000fe4000001ff00 */
[----:B------:R-:W-:Y:S02]  /*0620*/  CS2R R8, SRZ ;  /* 0x0000000000087805 */ /* 0x000fe4000001ff00 */
[----:B------:R-:W-:Y:S01]  /*0630*/  CS2R R10, SRZ ;  /* 0x00000000000a7805 */ /* 0x000fe2000001ff00 */
[----:B------:R1:W-:Y:S01]  /*0640*/  STL [R1+0x4], RZ ;  /* 0x000004ff01007387 */ /* 0x0003e20000100800 */
[----:B------:R-:W-:Y:S02]  /*0650*/  CS2R R4, SRZ ;  /* 0x0000000000047805 */ /* 0x000fe4000001ff00 */
[----:B------:R-:W-:Y:S01]  /*0660*/  CS2R R6, SRZ ;  /* 0x0000000000067805 */ /* 0x000fe2000001ff00 */
[----:B------:R1:W-:Y:S04]  /*0670*/  STL [R1+0x8], RZ ;  /* 0x000008ff01007387 */ /* 0x0003e80000100800 */
        /* <DEDUP_REMOVED lines=228> */
[----:B------:R1:W-:Y:S01]  /*14c0*/  STL [R1+0x68c], RZ ;  /* 0x00068cff01007387 */ /* 0x0003e20000100800 */
[----:B------:R-:W-:Y:S05]  /*14d0*/  BRA `(.L_x_1) ;  /* 0x0000030c00a07947 */ /* 0x000fea0003800000 */
.L_x_0:
[----:B------:R-:W-:Y:S01]  /*14e0*/  IABS R3, R4 ;  /* 0x0000000400037213 */ /* 0x000fe20000000000 */
[----:B------:R-:W-:Y:S01]  /*14f0*/  IMAD.MOV.U32 R18, RZ, RZ, R2 ;  /* 0x000000ffff127224 */ /* 0x000fe200078e0002 */
[----:B0-----:R-:W-:Y:S01]  /*1500*/  IABS R2, R5 ;  /* 0x0000000500027213 */ /* 0x001fe20000000000 */
[----:B------:R0:W-:Y:S01]  /*1510*/  STL [R1+0xf60], R0 ;  /* 0x000f600001007387 */ /* 0x0001e20000100800 */
[----:B------:R-:W1:Y:S01]  /*1520*/  I2F.RP R10, R3 ;  /* 0x00000003000a7306 */ /* 0x000e620000209400 */
[----:B------:R-:W-:Y:S01]  /*1530*/  SHF.R.U32.HI R8, RZ, 0x6, R29 ;  /* 0x00000006ff087819 */ /* 0x000fe2000001161d */
[----:B------:R-:W2:Y:S01]  /*1540*/  LDCU UR6, c[0x0][0x3a4] ;  /* 0x00007480ff0677ac */ /* 0x000ea20008000800 */
[----:B------:R-:W-:Y:S01]  /*1550*/  ISETP.NE.AND P4, PT, R4, RZ, PT ;  /* 0x000000ff0400720c */ /* 0x000fe20003f85270 */
[----:B------:R-:W-:Y:S01]  /*1560*/  STL [R1+0x1058], R5 ;  /* 0x0010580501007387 */ /* 0x000fe20000100800 */
[----:B------:R-:W-:Y:S01]  /*1570*/  SGXT.U32 R8, R8, 0x3 ;  /* 0x000000030808781a */ /* 0x000fe20000000000 */
[----:B------:R-:W3:Y:S02]  /*1580*/  LDCU.64 UR10, c[0x0][0x380] ;  /* 0x00007000ff0a77ac */ /* 0x000ee40008000a00 */
[----:B------:R-:W4:Y:S01]  /*1590*/  I2F.RP R11, R2 ;  /* 0x00000002000b7306 */ /* 0x000f220000209400 */
[----:B------:R-:W0:Y:S07]  /*15a0*/  LDCU UR7, c[0x0][0x3b0] ;  /* 0x00007600ff0777ac */ /* 0x000e2e0008000800 */
[----:B-1----:R-:W1:Y:S08]  /*15b0*/  MUFU.RCP R10, R10 ;  /* 0x0000000a000a7308 */ /* 0x002e700000001000 */
[----:B----4-:R-:W4:Y:S01]  /*15c0*/  MUFU.RCP R11, R11 ;  /* 0x0000000b000b7308 */ /* 0x010f220000001000 */
[----:B-1----:R-:W-:Y:S01]  /*15d0*/  VIADD R6, R10, 0xffffffe ;  /* 0x0ffffffe0a067836 */ /* 0x002fe20000000000 */
[----:B------:R-:W-:-:S06]  /*15e0*/  IABS R10, R18 ;  /* 0x00000012000a7213 */ /* 0x000fcc0000000000 */
[----:B------:R1:W0:Y:S01]  /*15f0*/  F2I.FTZ.U32.TRUNC.NTZ R7, R6 ;  /* 0x0000000600077305 */ /* 0x000222000021f000 */
[----:B----4-:R-:W-:Y:S02]  /*1600*/  VIADD R9, R11, 0xffffffe ;  /* 0x0ffffffe0b097836 */ /* 0x010fe40000000000 */
[----:B-1----:R-:W-:-:S05]  /*1610*/  IMAD.MOV.U32 R6, RZ, RZ, RZ ;  /* 0x000000ffff067224 */ /* 0x002fca00078e00ff */
[----:B------:R-:W1:Y:S01]  /*1620*/  F2I.FTZ.U32.TRUNC.NTZ R9, R9 ;  /* 0x0000000900097305 */ /* 0x000e62000021f000 */
[----:B0-----:R-:W-:-:S04]  /*1630*/  IMAD.MOV R12, RZ, RZ, -R7 ;  /* 0x000000ffff0c7224 */ /* 0x001fc800078e0a07 */
[----:B------:R-:W-:-:S04]  /*1640*/  IMAD R13, R12, R3, RZ ;  /* 0x000000030c0d7224 */ /* 0x000fc800078e02ff */
[----:B------:R-:W-:Y:S01]  /*1650*/  IMAD.HI.U32 R7, R7, R13, R6 ;  /* 0x0000000d07077227 */ /* 0x000fe200078e0006 */
[----:B------:R-:W-:-:S03]  /*1660*/  LOP3.LUT R6, R28, R8, RZ, 0xfc, !PT ;  /* 0x000000081c067212 */ /* 0x000fc600078efcff */
[----:B-1----:R-:W-:Y:S01]  /*1670*/  IMAD.MOV R13, RZ, RZ, -R9 ;  /* 0x000000ffff0d7224 */ /* 0x002fe200078e0a09 */
[C---:B------:R-:W-:Y:S01]  /*1680*/  LOP3.LUT R15, R6.reuse, 0x1f8, RZ, 0xfc, !PT ;  /* 0x000001f8060f7812 */ /* 0x040fe200078efcff */
[----:B------:R-:W-:Y:S01]  /*1690*/  IMAD.HI.U32 R7, R7, R10, RZ ;  /* 0x0000000a07077227 */ /* 0x000fe200078e00ff */
[C---:B------:R-:W-:Y:S02]  /*16a0*/  LOP3.LUT R14, R6.reuse, 0x1e0, RZ, 0xfc, !PT ;  /* 0x000001e0060e7812 */ /* 0x040fe400078efcff */
[----:B------:R-:W-:Y:S01]  /*16b0*/  IABS R12, R15 ;  /* 0x0000000f000c7213 */ /* 0x000fe20000000000 */
[----:B------:R-:W-:Y:S01]  /*16c0*/  IMAD R13, R13, R2, RZ ;  /* 0x000000020d0d7224 */ /* 0x000fe200078e02ff */
[C---:B------:R-:W-:Y:S01]  /*16d0*/  LOP3.LUT R17, R6.reuse, 0x1e8, RZ, 0xfc, !PT ;  /* 0x000001e806117812 */ /* 0x040fe200078efcff */
[----:B------:R-:W-:Y:S01]  /*16e0*/  IMAD.MOV.U32 R8, RZ, RZ, RZ ;  /* 0x000000ffff087224 */ /* 0x000fe200078e00ff */
[----:B------:R-:W-:Y:S01]  /*16f0*/  IABS R28, R14 ;  /* 0x0000000e001c7213 */ /* 0x000fe20000000000 */
[----:B------:R-:W-:Y:S01]  /*1700*/  IMAD.MOV R11, RZ, RZ, -R7 ;  /* 0x000000ffff0b7224 */ /* 0x000fe200078e0a07 */
[----:B------:R-:W-:Y:S01]  /*1710*/  IABS R29, R17 ;  /* 0x00000011001d7213 */ /* 0x000fe20000000000 */
[----:B------:R-:W-:Y:S01]  /*1720*/  IMAD.HI.U32 R7, R9, R13, R8 ;  /* 0x0000000d09077227 */ /* 0x000fe200078e0008 */
[----:B------:R-:W-:-:S02]  /*1730*/  LOP3.LUT R16, R6, 0x1f0, RZ, 0xfc, !PT ;  /* 0x000001f006107812 */ /* 0x000fc400078efcff */
[----:B------:R-:W-:Y:S01]  /*1740*/  ISETP.GE.AND P1, PT, R15, RZ, PT ;  /* 0x000000ff0f00720c */ /* 0x000fe20003f26270 */
[----:B------:R-:W-:Y:S01]  /*1750*/  IMAD R8, R3, R11, R10 ;  /* 0x0000000b03087224 */ /* 0x000fe200078e020a */
[----:B------:R-:W-:Y:S01]  /*1760*/  IABS R11, R16 ;  /* 0x00000010000b7213 */ /* 0x000fe20000000000 */
[----:B------:R-:W-:Y:S01]  /*1770*/  IMAD.HI.U32 R9, R7, R12, RZ ;  /* 0x0000000c07097227 */ /* 0x000fe200078e00ff */
[C---:B------:R-:W-:Y:S02]  /*1780*/  LOP3.LUT R15, R6.reuse, 0x1d8, RZ, 0xfc, !PT ;  /* 0x000001d8060f7812 */ /* 0x040fe400078efcff */
[----:B------:R-:W-:Y:S01]  /*1790*/  ISETP.GT.U32.AND P0, PT, R3, R8, PT ;  /* 0x000000080300720c */ /* 0x000fe20003f04070 */
[----:B------:R-:W-:Y:S01]  /*17a0*/  IMAD.MOV R9, RZ, RZ, -R9 ;  /* 0x000000ffff097224 */ /* 0x000fe200078e0a09 */
[----:B------:R-:W-:Y:S01]  /*17b0*/  IABS R19, R15 ;  /* 0x0000000f00137213 */ /* 0x000fe20000000000 */
[----:B------:R-:W-:Y:S01]  /*17c0*/  IMAD.HI.U32 R13, R7, R28, RZ ;  /* 0x0000001c070d7227 */ /* 0x000fe200078e00ff */
[----:B------:R-:W-:-:S02]  /*17d0*/  LOP3.LUT R20, R6, 0x1c0, RZ, 0xfc, !PT ;  /* 0x000001c006147812 */ /* 0x000fc400078efcff */
[----:B------:R-:W-:Y:S01]  /*17e0*/  LOP3.LUT R22, R6, 0xe0, RZ, 0xfc, !PT ;  /* 0x000000e006167812 */ /* 0x000fe200078efcff */
[----:B------:R-:W-:Y:S02]  /*17f0*/  IMAD R9, R2, R9, R12 ;  /* 0x0000000902097224 */ /* 0x000fe400078e020c */
[----:B------:R-:W-:-:S03]  /*1800*/  IMAD.HI.U32 R12, R7, R29, RZ ;  /* 0x0000001d070c7227 */ /* 0x000fc600078e00ff */
[----:B------:R-:W-:Y:S01]  /*1810*/  ISETP.GT.U32.AND P5, PT, R2, R9, PT ;  /* 0x000000090200720c */ /* 0x000fe20003fa4070 */
[----:B------:R-:W-:Y:S01]  /*1820*/  @!P0 IMAD.IADD R8, R8, 0x1, -R3 ;  /* 0x0000000108088824 */ /* 0x000fe200078e0a03 */
[----:B------:R-:W-:Y:S01]  /*1830*/  ISETP.GE.AND P0, PT, R18, RZ, PT ;  /* 0x000000ff1200720c */ /* 0x000fe20003f06270 */
[----:B------:R-:W-:Y:S02]  /*1840*/  IMAD.MOV R13, RZ, RZ, -R13 ;  /* 0x000000ffff0d7224 */ /* 0x000fe400078e0a0d */
[----:B------:R-:W-:Y:S01]  /*1850*/  IMAD.MOV R12, RZ, RZ, -R12 ;  /* 0x000000ffff0c7224 */ /* 0x000fe200078e0a0c */
[----:B------:R-:W-:Y:S01]  /*1860*/  ISETP.GT.U32.AND P2, PT, R3, R8, PT ;  /* 0x000000080300720c */ /* 0x000fe20003f44070 */
[C---:B------:R-:W-:Y:S02]  /*1870*/  IMAD R28, R2.reuse, R13, R28 ;  /* 0x0000000d021c7224 */ /* 0x040fe400078e021c */
[----:B------:R-:W-:Y:S01]  /*1880*/  IMAD R29, R2, R12, R29 ;  /* 0x0000000c021d7224 */ /* 0x000fe200078e021d */
[----:B------:R-:W-:Y:S01]  /*1890*/  LOP3.LUT R12, R6, 0x1d0, RZ, 0xfc, !PT ;  /* 0x000001d0060c7812 */ /* 0x000fe200078efcff */
[----:B------:R-:W-:-:S03]  /*18a0*/  IMAD.HI.U32 R10, R7, R11, RZ ;  /* 0x0000000b070a7227 */ /* 0x000fc600078e00ff */
[----:B------:R-:W-:Y:S01]  /*18b0*/  ISETP.GT.U32.AND P6, PT, R2, R29, PT ;  /* 0x0000001d0200720c */ /* 0x000fe20003fc4070 */
[----:B------:R-:W-:Y:S02]  /*18c0*/  @!P5 IMAD.IADD R9, R9, 0x1, -R2 ;  /* 0x000000010909d824 */ /* 0x000fe400078e0a02 */
[----:B------:R-:W-:Y:S02]  /*18d0*/  IMAD.MOV R10, RZ, RZ, -R10 ;  /* 0x000000ffff0a7224 */ /* 0x000fe400078e0a0a */
[----:B------:R-:W-:Y:S01]  /*18e0*/  @!P2 IMAD.IADD R8, R8, 0x1, -R3 ;  /* 0x000000010808a824 */ /* 0x000fe200078e0a03 */
[C---:B------:R-:W-:Y:S01]  /*18f0*/  ISETP.GT.U32.AND P2, PT, R2.reuse, R28, PT ;  /* 0x0000001c0200720c */ /* 0x040fe20003f44070 */
[C---:B------:R-:W-:Y:S01]  /*1900*/  IMAD R11, R2.reuse, R10, R11 ;  /* 0x0000000a020b7224 */ /* 0x040fe200078e020b */
[----:B------:R-:W-:Y:S01]  /*1910*/  ISETP.GT.U32.AND P5, PT, R2, R9, PT ;  /* 0x000000090200720c */ /* 0x000fe20003fa4070 */
[----:B------:R-:W-:Y:S01]  /*1920*/  IMAD.MOV.U32 R3, RZ, RZ, R8 ;  /* 0x000000ffff037224 */ /* 0x000fe200078e0008 */
[----:B------:R-:W-:Y:S01]  /*1930*/  LOP3.LUT R8, R6, 0x1c8, RZ, 0xfc, !PT ;  /* 0x000001c806087812 */ /* 0x000fe200078efcff */
[----:B------:R-:W-:Y:S01]  /*1940*/  IMAD.HI.U32 R10, R7, R19, RZ ;  /* 0x00000013070a7227 */ /* 0x000fe200078e00ff */
[----:B------:R-:W-:-:S02]  /*1950*/  ISETP.GT.U32.AND P3, PT, R2, R11, PT ;  /* 0x0000000b0200720c */ /* 0x000fc40003f64070 */
[----:B------:R-:W-:Y:S01]  /*1960*/  IABS R13, R8 ;  /* 0x00000008000d7213 */ /* 0x000fe20000000000 */
[----:B------:R-:W-:Y:S01]  /*1970*/  @!P0 IMAD.MOV R3, RZ, RZ, -R3 ;  /* 0x000000ffff038224 */ /* 0x000fe200078e0a03 */
[----:B------:R-:W-:Y:S01]  /*1980*/  @!P4 LOP3.LUT R3, RZ, R4, RZ, 0x33, !PT ;  /* 0x00000004ff03c212 */ /* 0x000fe200078e33ff */
[--C-:B------:R-:W-:Y:S01]  /*1990*/  @!P6 IMAD.IADD R29, R29, 0x1, -R2.reuse ;  /* 0x000000011d1de824 */ /* 0x100fe200078e0a02 */
[----:B------:R-:W-:Y:S01]  /*19a0*/  ISETP.GE.AND P4, PT, R17, RZ, PT ;  /* 0x000000ff1100720c */ /* 0x000fe20003f86270 */
[----:B------:R-:W-:Y:S01]  /*19b0*/  @!P2 IMAD.IADD R28, R28, 0x1, -R2 ;  /* 0x000000011c1ca824 */ /* 0x000fe200078e0a02 */
[----:B------:R-:W-:Y:S01]  /*19c0*/  IABS R17, R12 ;  /* 0x0000000c00117213 */ /* 0x000fe20000000000 */
[----:B------:R-:W-:Y:S01]  /*19d0*/  IMAD.MOV R10, RZ, RZ, -R10 ;  /* 0x000000ffff0a7224 */ /* 0x000fe200078e0a0a */
[----:B------:R-:W-:Y:S01]  /*19e0*/  ISETP.GE.AND P0, PT, R16, RZ, PT ;  /* 0x000000ff1000720c */ /* 0x000fe20003f06270 */
[----:B------:R-:W-:Y:S01]  /*19f0*/  @!P5 IMAD.IADD R9, R9, 0x1, -R2 ;  /* 0x000000010909d824 */ /* 0x000fe200078e0a02 */
[C---:B------:R-:W-:Y:S01]  /*1a00*/  ISETP.GT.U32.AND P6, PT, R2.reuse, R28, PT ;  /* 0x0000001c0200720c */ /* 0x040fe20003fc4070 */
[----:B------:R-:W-:Y:S01]  /*1a10*/  IMAD.HI.U32 R4, R7, R17, RZ ;  /* 0x0000001107047227 */ /* 0x000fe200078e00ff */
[----:B------:R-:W-:Y:S01]  /*1a20*/  ISETP.GT.U32.AND P5, PT, R2, R29, PT ;  /* 0x0000001d0200720c */ /* 0x000fe20003fa4070 */
[----:B------:R-:W-:Y:S01]  /*1a30*/  STL [R1+0xfe4], R3 ;  /* 0x000fe40301007387 */ /* 0x000fe20000100800 */
[----:B------:R-:W-:Y:S01]  /*1a40*/  ISETP.GE.AND P2, PT, R14, RZ, PT ;  /* 0x000000ff0e00720c */ /* 0x000fe20003f46270 */
[----:B------:R-:W-:Y:S01]  /*1a50*/  IMAD R19, R2, R10, R19 ;  /* 0x0000000a02137224 */ /* 0x000fe200078e0213 */
[C---:B------:R-:W-:Y:S01]  /*1a60*/  LOP3.LUT R10, R6.reuse, 0x1b8, RZ, 0xfc, !PT ;  /* 0x000001b8060a7812 */ /* 0x040fe200078efcff */
[----:B------:R-:W-:Y:S01]  /*1a70*/  IMAD.MOV.U32 R0, RZ, RZ, R9 ;  /* 0x000000ffff007224 */ /* 0x000fe200078e0009 */
[----:B------:R-:W-:Y:S01]  /*1a80*/  IABS R9, R20 ;  /* 0x0000001400097213 */ /* 0x000fe20000000000 */
[----:B------:R-:W-:Y:S01]  /*1a90*/  IMAD.MOV R4, RZ, RZ, -R4 ;  /* 0x000000ffff047224 */ /* 0x000fe200078e0a04 */
[----:B------:R-:W-:Y:S01]  /*1aa0*/  LOP3.LUT R14, R6, 0x1a8, RZ, 0xfc, !PT ;  /* 0x000001a8060e7812 */ /* 0x000fe200078efcff */
[----:B------:R-:W-:Y:S01]  /*1ab0*/  @!P1 IMAD.MOV R0, RZ, RZ, -R0 ;  /* 0x000000ffff009224 */ /* 0x000fe200078e0a00 */
[C---:B------:R-:W-:Y:S01]  /*1ac0*/  ISETP.GT.U32.AND P1, PT, R2.reuse, R19, PT ;  /* 0x000000130200720c */ /* 0x040fe20003f24070 */
[----:B------:R-:W-:-:S02]  /*1ad0*/  IMAD R17, R2, R4, R17 ;  /* 0x0000000402117224 */ /* 0x000fc400078e0211 */
[----:B------:R-:W-:Y:S01]  /*1ae0*/  @!P6 IMAD.IADD R28, R28, 0x1, -R2 ;  /* 0x000000011c1ce824 */ /* 0x000fe200078e0a02 */
[----:B------:R0:W-:Y:S01]  /*1af0*/  STL [R1+0x4], R0 ;  /* 0x0000040001007387 */ /* 0x0001e20000100800 */
[----:B------:R-:W-:Y:S01]  /*1b00*/  IMAD.HI.U32 R4, R7, R13, RZ ;  /* 0x0000000d07047227 */ /* 0x000fe200078e00ff */
[----:B------:R-:W-:-:S03]  /*1b10*/  ISETP.GT.U32.AND P6, PT, R2, R17, PT ;  /* 0x000000110200720c */ /* 0x000fc60003fc4070 */
[----:B------:R-:W-:Y:S02]  /*1b20*/  IMAD.MOV R4, RZ, RZ, -R4 ;  /* 0x000000ffff047224 */ /* 0x000fe400078e0a04 */
[--C-:B------:R-:W-:Y:S02]  /*1b30*/  @!P3 IMAD.IADD R11, R11, 0x1, -R2.reuse ;  /* 0x000000010b0bb824 */ /* 0x100fe400078e0a02 */
[----:B------:R-:W-:Y:S02]  /*1b40*/  @!P1 IMAD.IADD R19, R19, 0x1, -R2 ;  /* 0x0000000113139824 */ /* 0x000fe400078e0a02 */
[C---:B------:R-:W-:Y:S01]  /*1b50*/  IMAD R13, R2.reuse, R4, R13 ;  /* 0x00000004020d7224 */ /* 0x040fe200078e020d */
[C---:B------:R-:W-:Y:S01]  /*1b60*/  ISETP.GT.U32.AND P3, PT, R2.reuse, R11, PT ;  /* 0x0000000b0200720c */ /* 0x040fe20003f64070 */
[----:B------:R-:W-:Y:S01]  /*1b70*/  IMAD.HI.U32 R4, R7, R9, RZ ;  /* 0x0000000907047227 */ /* 0x000fe200078e00ff */
[----:B------:R-:W-:-:S03]  /*1b80*/  ISETP.GT.U32.AND P1, PT, R2, R19, PT ;  /* 0x000000130200720c */ /* 0x000fc60003f24070 */
[----:B------:R-:W-:Y:S02]  /*1b90*/  @!P6 IMAD.IADD R17, R17, 0x1, -R2 ;  /* 0x000000011111e824 */ /* 0x000fe400078e0a02 */
[----:B------:R-:W-:Y:S02]  /*1ba0*/  IMAD.MOV R4, RZ, RZ, -R4 ;  /* 0x000000ffff047224 */ /* 0x000fe400078e0a04 */
[--C-:B------:R-:W-:Y:S01]  /*1bb0*/  @!P5 IMAD.IADD R29, R29, 0x1, -R2.reuse ;  /* 0x000000011d1dd824 */ /* 0x100fe200078e0a02 */
[C---:B------:R-:W-:Y:S01]  /*1bc0*/  ISETP.GT.U32.AND P6, PT, R2.reuse, R17, PT ;  /* 0x000000110200720c */ /* 0x040fe20003fc4070 */
[----:B------:R-:W-:Y:S01]  /*1bd0*/  IMAD R9, R2, R4, R9 ;  /* 0x0000000402097224 */ /* 0x000fe200078e0209 */
[----:B------:R-:W-:Y:S01]  /*1be0*/  ISETP.GE.AND P5, PT, R12, RZ, PT ;  /* 0x000000ff0c00720c */ /* 0x000fe20003fa6270 */
[--C-:B------:R-:W-:Y:S01]  /*1bf0*/  @!P3 IMAD.IADD R11, R11, 0x1, -R2.reuse ;  /* 0x000000010b0bb824 */ /* 0x100fe200078e0a02 */
[----:B------:R-:W-:Y:S01]  /*1c00*/  ISETP.GE.AND P3, PT, R15, RZ, PT ;  /* 0x000000ff0f00720c */ /* 0x000fe20003f66270 */
[----:B------:R-:W-:Y:S01]  /*1c10*/  @!P1 IMAD.IADD R19, R19, 0x1, -R2 ;  /* 0x0000000113139824 */ /* 0x000fe200078e0a02 */
[----:B------:R-:W-:Y:S01]  /*1c20*/  ISETP.GT.U32.AND P1, PT, R2, R13, PT ;  /* 0x0000000d0200720c */ /* 0x000fe20003f24070 */
[----:B0-----:R-:W-:Y:S01]  /*1c30*/  IMAD.MOV.U32 R0, RZ, RZ, R11 ;  /* 0x000000ffff007224 */ /* 0x001fe200078e000b */
[----:B------:R-:W-:Y:S01]  /*1c40*/  IABS R11, R10 ;  /* 0x0000000a000b7213 */ /* 0x000fe20000000000 */
[----:B------:R-:W-:Y:S01]  /*1c50*/  @!P4 IMAD.MOV R29, RZ, RZ, -R29 ;  /* 0x000000ffff1dc224 */ /* 0x000fe200078e0a1d */
[----:B------:R-:W-:Y:S01]  /*1c60*/  IABS R15, R14 ;  /* 0x0000000e000f7213 */ /* 0x000fe20000000000 */
[----:B------:R-:W-:Y:S01]  /*1c70*/  @!P0 IMAD.MOV R0, RZ, RZ, -R0 ;  /* 0x000000ffff008224 */ /* 0x000fe200078e0a00 */
[----:B------:R-:W-:Y:S01]  /*1c80*/  ISETP.GE.AND P0, PT, R8, RZ, PT ;  /* 0x000000ff0800720c */ /* 0x000fe20003f06270 */
[--C-:B------:R-:W-:Y:S01]  /*1c90*/  @!P6 IMAD.IADD R17, R17, 0x1, -R2.reuse ;  /* 0x000000011111e824 */ /* 0x100fe200078e0a02 */
[----:B------:R-:W-:Y:S01]  /*1ca0*/  ISETP.GT.U32.AND P6, PT, R2, R9, PT ;  /* 0x000000090200720c */ /* 0x000fe20003fc4070 */
[----:B------:R-:W-:Y:S01]  /*1cb0*/  IMAD.HI.U32 R4, R7, R11, RZ ;  /* 0x0000000b07047227 */ /* 0x000fe200078e00ff */
[C---:B------:R-:W-:Y:S01]  /*1cc0*/  LOP3.LUT R8, R6.reuse, 0x1b0, RZ, 0xfc, !PT ;  /* 0x000001b006087812 */ /* 0x040fe200078efcff */
[----:B------:R-:W-:Y:S01]  /*1cd0*/  STL [R1], R0 ;  /* 0x0000000001007387 */ /* 0x000fe20000100800 */
[----:B------:R-:W-:Y:S01]  /*1ce0*/  LOP3.LUT R12, R6, 0x1a0, RZ, 0xfc, !PT ;  /* 0x000001a0060c7812 */ /* 0x000fe200078efcff */
[----:B------:R-:W-:Y:S01]  /*1cf0*/  @!P1 IMAD.IADD R13, R13, 0x1, -R2 ;  /* 0x000000010d0d9824 */ /* 0x000fe200078e0a02 */
[----:B------:R-:W-:Y:S01]  /*1d00*/  IABS R16, R8 ;  /* 0x0000000800107213 */ /* 0x000fe20000000000 */
[----:B------:R-:W-:Y:S01]  /*1d10*/  IMAD.HI.U32 R18, R7, R15, RZ ;  /* 0x0000000f07127227 */ /* 0x000fe200078e00ff */
[----:B------:R0:W-:Y:S01]  /*1d20*/  STL [R1+0x105c], R29 ;  /* 0x00105c1d01007387 */ /* 0x0001e20000100800 */
[----:B------:R-:W-:-:S02]  /*1d30*/  ISETP.GE.AND P1, PT, R20, RZ, PT ;  /* 0x000000ff1400720c */ /* 0x000fc40003f26270 */
[----:B------:R-:W-:Y:S01]  /*1d40*/  IMAD.MOV R4, RZ, RZ, -R4 ;  /* 0x000000ffff047224 */ /* 0x000fe200078e0a04 */
[----:B------:R-:W-:Y:S01]  /*1d50*/  LOP3.LUT R20, R6, 0xb0, RZ, 0xfc, !PT ;  /* 0x000000b006147812 */ /* 0x000fe200078efcff */
[----:B------:R-:W-:Y:S01]  /*1d60*/  @!P6 IMAD.IADD R9, R9, 0x1, -R2 ;  /* 0x000000010909e824 */ /* 0x000fe200078e0a02 */
[C---:B------:R-:W-:Y:S01]  /*1d70*/  ISETP.GT.U32.AND P6, PT, R2.reuse, R13, PT ;  /* 0x0000000d0200720c */ /* 0x040fe20003fc4070 */
[----:B------:R-:W-:Y:S02]  /*1d80*/  IMAD.MOV R18, RZ, RZ, -R18 ;  /* 0x000000ffff127224 */ /* 0x000fe400078e0a12 */
[----:B------:R-:W-:Y:S01]  /*1d90*/  IMAD.HI.U32 R21, R7, R16, RZ ;  /* 0x0000001007157227 */ /* 0x000fe200078e00ff */
[----:B------:R-:W-:Y:S02]  /*1da0*/  ISETP.GT.U32.AND P4, PT, R2, R9, PT ;  /* 0x000000090200720c */ /* 0x000fe40003f84070 */
[----:B0-----:R-:W-:Y:S01]  /*1db0*/  LOP3.LUT R29, R6, 0x40, RZ, 0xfc, !PT ;  /* 0x00000040061d7812 */ /* 0x001fe200078efcff */
[C---:B------:R-:W-:Y:S01]  /*1dc0*/  IMAD R11, R2.reuse, R4, R11 ;  /* 0x00000004020b7224 */ /* 0x040fe200078e020b */
[----:B------:R-:W-:Y:S01]  /*1dd0*/  IABS R4, R12 ;  /* 0x0000000c00047213 */ /* 0x000fe20000000000 */
[----:B------:R-:W-:Y:S01]  /*1de0*/  IMAD R15, R2, R18, R15 ;  /* 0x00000012020f7224 */ /* 0x000fe200078e020f */
[----:B------:R-:W-:Y:S01]  /*1df0*/  IABS R25, R29 ;  /* 0x0000001d00197213 */ /* 0x000fe20000000000 */
[----:B------:R-:W-:-:S02]  /*1e00*/  IMAD.MOV R21, RZ, RZ, -R21 ;  /* 0x000000ffff157224 */ /* 0x000fc400078e0a15 */
[----:B------:R-:W-:Y:S01]  /*1e10*/  @!P2 IMAD.MOV R28, RZ, RZ, -R28 ;  /* 0x000000ffff1ca224 */ /* 0x000fe200078e0a1c */
[C---:B------:R-:W-:Y:S01]  /*1e20*/  ISETP.GT.U32.AND P2, PT, R2.reuse, R11, PT ;  /* 0x0000000b0200720c */ /* 0x040fe20003f44070 */
[----:B------:R-:W-:Y:S01]  /*1e30*/  @!P6 IMAD.IADD R13, R13, 0x1, -R2 ;  /* 0x000000010d0de824 */ /* 0x000fe200078e0a02 */
[C---:B------:R-:W-:Y:S01]  /*1e40*/  ISETP.GT.U32.AND P6, PT, R2.reuse, R15, PT ;  /* 0x0000000f0200720c */ /* 0x040fe20003fc4070 */
[----:B------:R-:W-:Y:S01]  /*1e50*/  IMAD.MOV.U32 R0, RZ, RZ, R17 ;  /* 0x000000ffff007224 */ /* 0x000fe200078e0011 */
[----:B------:R-:W-:Y:S01]  /*1e60*/  STL [R1+0x1060], R28 ;  /* 0x0010601c01007387 */ /* 0x000fe20000100800 */
[----:B------:R-:W-:Y:S02]  /*1e70*/  IMAD.MOV.U32 R3, RZ, RZ, R19 ;  /* 0x000000ffff037224 */ /* 0x000fe400078e0013 */
[----:B------:R-:W-:Y:S02]  /*1e80*/  IMAD R16, R2, R21, R16 ;  /* 0x0000001502107224 */ /* 0x000fe400078e0210 */
[----:B------:R-:W-:Y:S01]  /*1e90*/  @!P5 IMAD.MOV R0, RZ, RZ, -R0 ;  /* 0x000000ffff00d224 */ /* 0x000fe200078e0a00 */
[----:B------:R-:W-:Y:S01]  /*1ea0*/  ISETP.GE.AND P5, PT, R10, RZ, PT ;  /* 0x000000ff0a00720c */ /* 0x000fe20003fa6270 */
[----:B------:R-:W-:Y:S01]  /*1eb0*/  @!P3 IMAD.MOV R3, RZ, RZ, -R3 ;  /* 0x000000ffff03b224 */ /* 0x000fe200078e0a03 */
[----:B------:R-:W-:Y:S01]  /*1ec0*/  LOP3.LUT R10, R6, 0x198, RZ, 0xfc, !PT ;  /* 0x00000198060a7812 */ /* 0x000fe200078efcff */
[--C-:B------:R-:W-:Y:S01]  /*1ed0*/  @!P4 IMAD.IADD R9, R9, 0x1, -R2.reuse ;  /* 0x000000010909c824 */ /* 0x100fe200078e0a02 */
[----:B------:R-:W-:Y:S01]  /*1ee0*/  ISETP.GT.U32.AND P3, PT, R2, R16, PT ;  /* 0x000000100200720c */ /* 0x000fe20003f64070 */
[--C-:B------:R-:W-:Y:S01]  /*1ef0*/  @!P2 IMAD.IADD R11, R11, 0x1, -R2.reuse ;  /* 0x000000010b0ba824 */ /* 0x100fe200078e0a02 */
[----:B------:R-:W-:Y:S01]  /*1f00*/  ISETP.GE.AND P4, PT, R8, RZ, PT ;  /* 0x000000ff0800720c */ /* 0x000fe20003f86270 */
[----:B------:R-:W-:Y:S01]  /*1f10*/  STL [R1+0x48], R3 ;  /* 0x0000480301007387 */ /* 0x000fe20000100800 */
[----:B------:R-:W-:Y:S01]  /*1f20*/  IABS R8, R10 ;  /* 0x0000000a00087213 */ /* 0x000fe20000000000 */
[----:B------:R-:W-:Y:S01]  /*1f30*/  @!P6 IMAD.IADD R15, R15, 0x1, -R2 ;  /* 0x000000010f0fe824 */ /* 0x000fe200078e0a02 */
[----:B------:R-:W-:Y:S01]  /*1f40*/  ISETP.GE.AND P2, PT, R14, RZ, PT ;  /* 0x000000ff0e00720c */ /* 0x000fe20003f46270 */
[----:B------:R0:W-:Y:S01]  /*1f50*/  STL [R1+0x4c], R0 ;  /* 0x00004c0001007387 */ /* 0x0001e20000100800 */
[----:B------:R-:W-:-:S02]  /*1f60*/  IMAD.HI.U32 R17, R7, R4, RZ ;  /* 0x0000000407117227 */ /* 0x000fc400078e00ff */
[----:B------:R-:W-:Y:S02]  /*1f70*/  ISETP.GT.U32.AND P6, PT, R2, R15, PT ;  /* 0x0000000f0200720c */ /* 0x000fe40003fc4070 */
[----:B------:R-:W-:Y:S01]  /*1f80*/  IMAD.MOV.U32 R14, RZ, RZ, R8 ;  /* 0x000000ffff0e7224 */ /* 0x000fe200078e0008 */
[----:B------:R-:W-:Y:S01]  /*1f90*/  LOP3.LUT R8, R6, 0x190, RZ, 0xfc, !PT ;  /* 0x0000019006087812 */ /* 0x000fe200078efcff */
[----:B------:R-:W-:Y:S02]  /*1fa0*/  IMAD.MOV R17, RZ, RZ, -R17 ;  /* 0x000000ffff117224 */ /* 0x000fe400078e0a11 */
[----:B------:R-:W-:Y:S01]  /*1fb0*/  @!P3 IMAD.IADD R16, R16, 0x1, -R2 ;  /* 0x000000011010b824 */ /* 0x000fe200078e0a02 */
[----:B------:R-:W-:Y:S01]  /*1fc0*/  ISETP.GT.U32.AND P3, PT, R2, R11, PT ;  /* 0x0000000b0200720c */ /* 0x000fe20003f64070 */
[----:B0-----:R-:W-:Y:S01]  /*1fd0*/  IMAD.MOV.U32 R0, RZ, RZ, R13 ;  /* 0x000000ffff007224 */ /* 0x001fe200078e000d */
[----:B------:R-:W-:Y:S01]  /*1fe0*/  IABS R18, R8 ;  /* 0x0000000800127213 */ /* 0x000fe20000000000 */
[----:B------:R-:W-:-:S04]  /*1ff0*/  IMAD.HI.U32 R13, R7, R14, RZ ;  /* 0x0000000e070d7227 */ /* 0x000fc800078e00ff */
[----:B------:R-:W-:Y:S01]  /*2000*/  @!P0 IMAD.MOV R0, RZ, RZ, -R0 ;  /* 0x000000ffff008224 */ /* 0x000fe200078e0a00 */
[C---:B------:R-:W-:Y:S01]  /*2010*/  ISETP.GT.U32.AND P0, PT, R2.reuse, R16, PT ;  /* 0x000000100200720c */ /* 0x040fe20003f04070 */
[----:B------:R-:W-:Y:S02]  /*2020*/  IMAD R4, R2, R17, R4 ;  /* 0x0000001102047224 */ /* 0x000fe400078e0204 */
[----:B------:R-:W-:Y:S01]  /*2030*/  IMAD.MOV R13, RZ, RZ, -R13 ;  /* 0x000000ffff0d7224 */ /* 0x000fe200078e0a0d */
[----:B------:R0:W-:Y:S01]  /*2040*/  STL [R1+0x54], R0 ;  /* 0x0000540001007387 */ /* 0x0001e20000100800 */
[--C-:B------:R-:W-:Y:S02]  /*2050*/  @!P6 IMAD.IADD R15, R15, 0x1, -R2.reuse ;  /* 0x000000010f0fe824 */ /* 0x100fe400078e0a02 */
[----:B------:R-:W-:Y:S01]  /*2060*/  @!P3 IMAD.IADD R11, R11, 0x1, -R2 ;  /* 0x000000010b0bb824 */ /* 0x000fe200078e0a02 */
[----:B------:R-:W-:Y:S02]  /*2070*/  ISETP.GE.AND P3, PT, R12, RZ, PT ;  /* 0x000000ff0c00720c */ /* 0x000fe40003f66270 */
[----:B------:R-:W-:Y:S01]  /*2080*/  LOP3.LUT R12, R6, 0x188, RZ, 0xfc, !PT ;  /* 0x00000188060c7812 */ /* 0x000fe200078efcff */
[----:B------:R-:W-:-:S02]  /*2090*/  IMAD.MOV.U32 R3, RZ, RZ, R11 ;  /* 0x000000ffff037224 */ /* 0x000fc400078e000b */
[----:B------:R-:W-:Y:S01]  /*20a0*/  @!P0 IMAD.IADD R16, R16, 0x1, -R2 ;  /* 0x0000000110108824 */ /* 0x000fe200078e0a02 */
[----:B------:R-:W-:Y:S01]  /*20b0*/  IABS R19, R12 ;  /* 0x0000000c00137213 */ /* 0x000fe20000000000 */
[----:B0-----:R-:W-:Y:S01]  /*20c0*/  IMAD.MOV.U32 R0, RZ, RZ, R9 ;  /* 0x000000ffff007224 */ /* 0x001fe200078e0009 */
[----:B------:R-:W-:Y:S01]  /*20d0*/  ISETP.GE.AND P0, PT, R10, RZ, PT ;  /* 0x000000ff0a00720c */ /* 0x000fe20003f06270 */
[----:B------:R-:W-:Y:S01]  /*20e0*/  IMAD R9, R2, R13, R14 ;  /* 0x0000000d02097224 */ /* 0x000fe200078e020e */
[----:B------:R-:W-:Y:S01]  /*20f0*/  LOP3.LUT R10, R6, 0x180, RZ, 0xfc, !PT ;  /* 0x00000180060a7812 */ /* 0x000fe200078efcff */
[----:B------:R-:W-:Y:S01]  /*2100*/  @!P1 IMAD.MOV R0, RZ, RZ, -R0 ;  /* 0x000000ffff009224 */ /* 0x000fe200078e0a00 */
[C---:B------:R-:W-:Y:S01]  /*2110*/  ISETP.GT.U32.AND P1, PT, R2.reuse, R4, PT ;  /* 0x000000040200720c */ /* 0x040fe20003f24070 */
[----:B------:R-:W-:Y:S01]  /*2120*/  IMAD.HI.U32 R13, R7, R18, RZ ;  /* 0x00000012070d7227 */ /* 0x000fe200078e00ff */
[----:B------:R-:W-:Y:S02]  /*2130*/  ISETP.GT.U32.AND P6, PT, R2, R9, PT ;  /* 0x000000090200720c */ /* 0x000fe40003fc4070 */
[----:B------:R0:W-:Y:S01]  /*2140*/  STL [R1+0x60], R0 ;  /* 0x0000600001007387 */ /* 0x0001e20000100800 */
[----:B------:R-:W-:-:S02]  /*2150*/  IMAD.MOV R13, RZ, RZ, -R13 ;  /* 0x000000ffff0d7224 */ /* 0x000fc400078e0a0d */
[----:B------:R-:W-:Y:S02]  /*2160*/  @!P5 IMAD.MOV R3, RZ, RZ, -R3 ;  /* 0x000000ffff03d224 */ /* 0x000fe400078e0a03 */
[----:B------:R-:W-:Y:S01]  /*2170*/  IMAD R18, R2, R13, R18 ;  /* 0x0000000d02127224 */ /* 0x000fe200078e0212 */
[----:B------:R-:W-:Y:S01]  /*2180*/  IABS R13, R10 ;  /* 0x0000000a000d7213 */ /* 0x000fe20000000000 */
[----:B------:R-:W-:Y:S01]  /*2190*/  IMAD.HI.U32 R11, R7, R19, RZ ;  /* 0x00000013070b7227 */ /* 0x000fe200078e00ff */
[----:B------:R-:W-:Y:S03]  /*21a0*/  STL [R1+0x68], R3 ;  /* 0x0000680301007387 */ /* 0x000fe60000100800 */
[----:B------:R-:W-:Y:S01]  /*21b0*/  @!P1 IMAD.IADD R4, R4, 0x1, -R2 ;  /* 0x0000000104049824 */ /* 0x000fe200078e0a02 */
[----:B------:R-:W-:Y:S01]  /*21c0*/  ISETP.GE.AND P1, PT, R8, RZ, PT ;  /* 0x000000ff0800720c */ /* 0x000fe20003f26270 */
[----:B0-----:R-:W-:Y:S01]  /*21d0*/  IMAD.MOV.U32 R0, RZ, RZ, R16 ;  /* 0x000000ffff007224 */ /* 0x001fe200078e0010 */
[----:B------:R-:W-:Y:S01]  /*21e0*/  LOP3.LUT R8, R6, 0x178, RZ, 0xfc, !PT ;  /* 0x0000017806087812 */ /* 0x000fe200078efcff */
[----:B------:R-:W-:Y:S01]  /*21f0*/  @!P6 IMAD.IADD R9, R9, 0x1, -R2 ;  /* 0x000000010909e824 */ /* 0x000fe200078e0a02 */
[C---:B------:R-:W-:Y:S01]  /*2200*/  ISETP.GT.U32.AND P6, PT, R2.reuse, R4, PT ;  /* 0x000000040200720c */ /* 0x040fe20003fc4070 */
[----:B------:R-:W-:Y:S01]  /*2210*/  @!P4 IMAD.MOV R0, RZ, RZ, -R0 ;  /* 0x000000ffff00c224 */ /* 0x000fe200078e0a00 */
[C---:B------:R-:W-:Y:S01]  /*2220*/  ISETP.GT.U32.AND P4, PT, R2.reuse, R18, PT ;  /* 0x000000120200720c */ /* 0x040fe20003f84070 */
[----:B------:R-:W-:Y:S01]  /*2230*/  IMAD.MOV R11, RZ, RZ, -R11 ;  /* 0x000000ffff0b7224 */ /* 0x000fe200078e0a0b */
[----:B------:R-:W-:-:S02]  /*2240*/  ISETP.GT.U32.AND P5, PT, R2, R9, PT ;  /* 0x000000090200720c */ /* 0x000fc40003fa4070 */
[----:B------:R0:W-:Y:S01]  /*2250*/  STL [R1+0x80], R0 ;  /* 0x0000800001007387 */ /* 0x0001e20000100800 */
[----:B------:R-:W-:Y:S01]  /*2260*/  IABS R14, R8 ;  /* 0x00000008000e7213 */ /* 0x000fe20000000000 */
[----:B------:R-:W-:Y:S02]  /*2270*/  IMAD R19, R2, R11, R19 ;  /* 0x0000000b02137224 */ /* 0x000fe400078e0213 */
[----:B------:R-:W-:-:S04]  /*2280*/  IMAD.HI.U32 R11, R7, R13, RZ ;  /* 0x0000000d070b7227 */ /* 0x000fc800078e00ff */
[--C-:B------:R-:W-:Y:S01]  /*2290*/  @!P6 IMAD.IADD R4, R4, 0x1, -R2.reuse ;  /* 0x000000010404e824 */ /* 0x100fe200078e0a02 */
[----:B------:R-:W-:Y:S01]  /*22a0*/  ISETP.GT.U32.AND P6, PT, R2, R19, PT ;  /* 0x000000130200720c */ /* 0x000fe20003fc4070 */
[----:B0-----:R-:W-:Y:S01]  /*22b0*/  IMAD.MOV.U32 R0, RZ, RZ, R15 ;  /* 0x000000ffff007224 */ /* 0x001fe200078e000f */
[----:B------:R-:W-:Y:S01]  /*22c0*/  LOP3.LUT R15, R6, 0x168, RZ, 0xfc, !PT ;  /* 0x00000168060f7812 */ /* 0x000fe200078efcff */
[----:B------:R-:W-:Y:S01]  /*22d0*/  @!P4 IMAD.IADD R18, R18, 0x1, -R2 ;  /* 0x000000011212c824 */ /* 0x000fe200078e0a02 */
[----:B------:R-:W-:Y:S01]  /*22e0*/  ISETP.GE.AND P4, PT, R8, RZ, PT ;  /* 0x000000ff0800720c */ /* 0x000fe20003f86270 */
[----:B------:R-:W-:Y:S01]  /*22f0*/  @!P2 IMAD.MOV R0, RZ, RZ, -R0 ;  /* 0x000000ffff00a224 */ /* 0x000fe200078e0a00 */
[----:B------:R-:W-:Y:S01]  /*2300*/  ISETP.GE.AND P2, PT, R12, RZ, PT ;  /* 0x000000ff0c00720c */ /* 0x000fe20003f46270 */
[----:B------:R-:W-:Y:S01]  /*2310*/  IMAD.HI.U32 R12, R7, R14, RZ ;  /* 0x0000000e070c7227 */ /* 0x000fe200078e00ff */
[----:B------:R-:W-:Y:S02]  /*2320*/  LOP3.LUT R8, R6, 0x170, RZ, 0xfc, !PT ;  /* 0x0000017006087812 */ /* 0x000fe400078efcff */
[----:B------:R0:W-:Y:S01]  /*2330*/  STL [R1+0xc4], R0 ;  /* 0x0000c40001007387 */ /* 0x0001e20000100800 */
[----:B------:R-:W-:Y:S01]  /*2340*/  @!P5 IMAD.IADD R9, R9, 0x1, -R2 ;  /* 0x000000010909d824 */ /* 0x000fe200078e0a02 */
[----:B------:R-:W-:Y:S01]  /*2350*/  ISETP.GE.AND P5, PT, R10, RZ, PT ;  /* 0x000000ff0a00720c */ /* 0x000fe20003fa6270 */
[----:B------:R-:W-:Y:S01]  /*2360*/  IMAD.MOV R11, RZ, RZ, -R11 ;  /* 0x000000ffff0b7224 */ /* 0x000fe200078e0a0b */
[----:B------:R-:W-:Y:S01]  /*2370*/  IABS R16, R15 ;  /* 0x0000000f00107213 */ /* 0x000fe20000000000 */
[----:B------:R-:W-:-:S02]  /*2380*/  IMAD.MOV R10, RZ, RZ, -R12 ;  /* 0x000000ffff0a7224 */ /* 0x000fc400078e0a0c */
[C---:B------:R-:W-:Y:S01]  /*2390*/  IMAD R13, R2.reuse, R11, R13 ;  /* 0x0000000b020d7224 */ /* 0x040fe200078e020d */
[----:B------:R-:W-:Y:S01]  /*23a0*/  IABS R11, R8 ;  /* 0x00000008000b7213 */ /* 0x000fe20000000000 */
[----:B------:R-:W-:Y:S01]  /*23b0*/  IMAD R14, R2, R10, R14 ;  /* 0x0000000a020e7224 */ /* 0x000fe200078e020e */
[C---:B------:R-:W-:Y:S01]  /*23c0*/  LOP3.LUT R10, R6.reuse, 0x158, RZ, 0xfc, !PT ;  /* 0x00000158060a7812 */ /* 0x040fe200078efcff */
[----:B0-----:R-:W-:Y:S01]  /*23d0*/  IMAD.MOV.U32 R0, RZ, RZ, R4 ;  /* 0x000000ffff007224 */ /* 0x001fe200078e0004 */
[----:B------:R-:W-:Y:S01]  /*23e0*/  LOP3.LUT R4, R6, 0x160, RZ, 0xfc, !PT ;  /* 0x0000016006047812 */ /* 0x000fe200078efcff */
[----:B------:R-:W-:Y:S02]  /*23f0*/  @!P6 IMAD.IADD R19, R19, 0x1, -R2 ;  /* 0x000000011313e824 */ /* 0x000fe400078e0a02 */
[----:B------:R-:W-:Y:S01]  /*2400*/  @!P3 IMAD.MOV R0, RZ, RZ, -R0 ;  /* 0x000000ffff00b224 */ /* 0x000fe200078e0a00 */
[C---:B------:R-:W-:Y:S01]  /*2410*/  ISETP.GT.U32.AND P3, PT, R2.reuse, R18, PT ;  /* 0x000000120200720c */ /* 0x040fe20003f64070 */
[----:B------:R-:W-:Y:S01]  /*2420*/  IMAD.HI.U32 R17, R7, R11, RZ ;  /* 0x0000000b07117227 */ /* 0x000fe200078e00ff */
[----:B------:R-:W-:-:S02]  /*2430*/  ISETP.GT.U32.AND P6, PT, R2, R19, PT ;  /* 0x000000130200720c */ /* 0x000fc40003fc4070 */
[----:B------:R0:W-:Y:S01]  /*2440*/  STL [R1+0xc8], R0 ;  /* 0x0000c80001007387 */ /* 0x0001e20000100800 */
[----:B------:R-:W-:Y:S01]  /*2450*/  IMAD.MOV R17, RZ, RZ, -R17 ;  /* 0x000000ffff117224 */ /* 0x000fe200078e0a11 */
[----:B------:R-:W-:-:S03]  /*2460*/  IABS R12, R4 ;  /* 0x00000004000c7213 */ /* 0x000fc60000000000 */
[----:B------:R-:W-:Y:S02]  /*2470*/  IMAD R11, R2, R17, R11 ;  /* 0x00000011020b7224 */ /* 0x000fe400078e020b */
[----:B------:R-:W-:-:S04]  /*2480*/  IMAD.HI.U32 R17, R7, R16, RZ ;  /* 0x0000001007117227 */ /* 0x000fc800078e00ff */
[----:B0-----:R-:W-:Y:S01]  /*2490*/  IMAD.MOV.U32 R0, RZ, RZ, R9 ;  /* 0x000000ffff007224 */ /* 0x001fe200078e0009 */
[----:B------:R-:W-:Y:S01]  /*24a0*/  IABS R9, R10 ;  /* 0x0000000a00097213 */ /* 0x000fe20000000000 */
[----:B------:R-:W-:Y:S01]  /*24b0*/  @!P3 IMAD.IADD R18, R18, 0x1, -R2 ;  /* 0x000000011212b824 */ /* 0x000fe200078e0a02 */
[C---:B------:R-:W-:Y:S01]  /*24c0*/  ISETP.GT.U32.AND P3, PT, R2.reuse, R14, PT ;  /* 0x0000000e0200720c */ /* 0x040fe20003f64070 */
[----:B------:R-:W-:Y:S01]  /*24d0*/  @!P0 IMAD.MOV R0, RZ, RZ, -R0 ;  /* 0x000000ffff008224 */ /* 0x000fe200078e0a00 */
[----:B------:R-:W-:Y:S01]  /*24e0*/  ISETP.GT.U32.AND P0, PT, R2, R13, PT ;  /* 0x0000000d0200720c */ /* 0x000fe20003f04070 */
[----:B------:R-:W-:Y:S01]  /*24f0*/  @!P6 IMAD.IADD R19, R19, 0x1, -R2 ;  /* 0x000000011313e824 */ /* 0x000fe200078e0a02 */
[----:B------:R-:W-:Y:S01]  /*2500*/  ISETP.GE.AND P6, PT, R8, RZ, PT ;  /* 0x000000ff0800720c */ /* 0x000fe20003fc6270 */
[----:B------:R-:W-:Y:S01]  /*2510*/  IMAD.HI.U32 R8, R7, R12, RZ ;  /* 0x0000000c07087227 */ /* 0x000fe200078e00ff */
[----:B------:R0:W-:Y:S03]  /*2520*/  STL [R1+0xcc], R0 ;  /* 0x0000cc0001007387 */ /* 0x0001e60000100800 */
[----:B------:R-:W-:-:S02]  /*2530*/  IMAD.MOV R17, RZ, RZ, -R17 ;  /* 0x000000ffff117224 */ /* 0x000fc400078e0a11 */
[----:B------:R-:W-:Y:S02]  /*2540*/  IMAD.MOV R8, RZ, RZ, -R8 ;  /* 0x000000ffff087224 */ /* 0x000fe400078e0a08 */
[--C-:B------:R-:W-:Y:S02]  /*2550*/  @!P3 IMAD.IADD R14, R14, 0x1, -R2.reuse ;  /* 0x000000010e0eb824 */ /* 0x100fe400078e0a02 */
[----:B------:R-:W-:Y:S01]  /*2560*/  @!P0 IMAD.IADD R13, R13, 0x1, -R2 ;  /* 0x000000010d0d8824 */ /* 0x000fe200078e0a02 */
[C---:B------:R-:W-:Y:S01]  /*2570*/  ISETP.GT.U32.AND P0, PT, R2.reuse, R11, PT ;  /* 0x0000000b0200720c */ /* 0x040fe20003f04070 */
[----:B0-----:R-:W-:Y:S01]  /*2580*/  IMAD.MOV.U32 R0, RZ, RZ, R18 ;  /* 0x000000ffff007224 */ /* 0x001fe200078e0012 */
[----:B------:R-:W-:Y:S01]  /*2590*/  ISETP.GT.U32.AND P3, PT, R2, R14, PT ;  /* 0x0000000e0200720c */ /* 0x000fe20003f64070 */
[----:B------:R-:W-:-:S04]  /*25a0*/  IMAD.HI.U32 R18, R7, R9, RZ ;  /* 0x0000000907127227 */ /* 0x000fc800078e00ff */
[----:B------:R-:W-:Y:S01]  /*25b0*/  @!P1 IMAD.MOV R0, RZ, RZ, -R0 ;  /* 0x000000ffff009224 */ /* 0x000fe200078e0a00 */
[C---:B------:R-:W-:Y:S01]  /*25c0*/  ISETP.GT.U32.AND P1, PT, R2.reuse, R13, PT ;  /* 0x0000000d0200720c */ /* 0x040fe20003f24070 */
[C---:B------:R-:W-:Y:S02]  /*25d0*/  IMAD R16, R2.reuse, R17, R16 ;  /* 0x0000001102107224 */ /* 0x040fe400078e0210 */
[----:B------:R-:W-:Y:S01]  /*25e0*/  IMAD R12, R2, R8, R12 ;  /* 0x00000008020c7224 */ /* 0x000fe200078e020c */
[----:B------:R0:W-:Y:S01]  /*25f0*/  STL [R1+0x78], R0 ;  /* 0x0000780001007387 */ /* 0x0001e20000100800 */
[--C-:B------:R-:W-:Y:S01]  /*2600*/  @!P0 IMAD.IADD R11, R11, 0x1, -R2.reuse ;  /* 0x000000010b0b8824 */ /* 0x100fe200078e0a02 */
[----:B------:R-:W-:Y:S01]  /*2610*/  LOP3.LUT R8, R6, 0x150, RZ, 0xfc, !PT ;  /* 0x0000015006087812 */ /* 0x000fe200078efcff */
[----:B------:R-:W-:Y:S01]  /*2620*/  @!P3 IMAD.IADD R14, R14, 0x1, -R2 ;  /* 0x000000010e0eb824 */ /* 0x000fe200078e0a02 */
[C---:B------:R-:W-:Y:S02]  /*2630*/  ISETP.GT.U32.AND P3, PT, R2.reuse, R12, PT ;  /* 0x0000000c0200720c */ /* 0x040fe40003f64070 */
[----:B------:R-:W-:-:S03]  /*2640*/  ISETP.GT.U32.AND P0, PT, R2, R11, PT ;  /* 0x0000000b0200720c */ /* 0x000fc60003f04070 */
[----:B------:R-:W-:Y:S01]  /*2650*/  @!P1 IMAD.IADD R13, R13, 0x1, -R2 ;  /* 0x000000010d0d9824 */ /* 0x000fe200078e0a02 */
[----:B------:R-:W-:Y:S01]  /*2660*/  ISETP.GT.U32.AND P1, PT, R2, R16, PT ;  /* 0x000000100200720c */ /* 0x000fe20003f24070 */
[----:B0-----:R-:W-:Y:S01]  /*2670*/  IMAD.MOV.U32 R0, RZ, RZ, R19 ;  /* 0x000000ffff007224 */ /* 0x001fe200078e0013 */
[----:B------:R-:W-:Y:S01]  /*2680*/  LOP3.LUT R19, R6, 0xb8, RZ, 0xfc, !PT ;  /* 0x000000b806137812 */ /* 0x000fe200078efcff */
[----:B------:R-:W-:Y:S02]  /*2690*/  IMAD.MOV.U32 R3, RZ, RZ, R13 ;  /* 0x000000ffff037224 */ /* 0x000fe400078e000d */
[----:B------:R-:W-:Y:S01]  /*26a0*/  @!P2 IMAD.MOV R0, RZ, RZ, -R0 ;  /* 0x000000ffff00a224 */ /* 0x000fe200078e0a00 */
[----:B------:R-:W-:Y:S01]  /*26b0*/  ISETP.GE.AND P2, PT, R15, RZ, PT ;  /* 0x000000ff0f00720c */ /* 0x000fe20003f46270 */
[----:B------:R-:W-:Y:S02]  /*26c0*/  IMAD.MOV R15, RZ, RZ, -R18 ;  /* 0x000000ffff0f7224 */ /* 0x000fe400078e0a12 */
[----:B------:R-:W-:Y:S01]  /*26d0*/  @!P5 IMAD.MOV R3, RZ, RZ, -R3 ;  /* 0x000000ffff03d224 */ /* 0x000fe200078e0a03 */
[----:B------:R0:W-:Y:S01]  /*26e0*/  STL [R1+0x74], R0 ;  /* 0x0000740001007387 */ /* 0x0001e20000100800 */
[----:B------:R-:W-:Y:S01]  /*26f0*/  IMAD R9, R2, R15, R9 ;  /* 0x0000000f02097224 */ /* 0x000fe200078e0209 */
[----:B------:R-:W-:Y:S01]  /*2700*/  IABS R15, R8 ;  /* 0x00000008000f7213 */ /* 0x000fe20000000000 */
[--C-:B------:R-:W-:Y:S01]  /*2710*/  @!P1 IMAD.IADD R16, R16, 0x1, -R2.reuse ;  /* 0x0000000110109824 */ /* 0x100fe200078e0a02 */
[----:B------:R-:W-:Y:S01]  /*2720*/  ISETP.GE.AND P5, PT, R4, RZ, PT ;  /* 0x000000ff0400720c */ /* 0x000fe20003fa6270 */
[--C-:B------:R-:W-:Y:S01]  /*2730*/  @!P3 IMAD.IADD R12, R12, 0x1, -R2.reuse ;  /* 0x000000010c0cb824 */ /* 0x100fe200078e0a02 */
[----:B------:R-:W-:Y:S01]  /*2740*/  STL [R1+0x88], R3 ;  /* 0x0000880301007387 */ /* 0x000fe20000100800 */
[----:B------:R-:W-:Y:S01]  /*2750*/  IMAD.MOV.U32 R13, RZ, RZ, R15 ;  /* 0x000000ffff0d7224 */ /* 0x000fe200078e000f */
[----:B------:R-:W-:Y:S01]  /*2760*/  ISETP.GT.U32.AND P1, PT, R2, R16, PT ;  /* 0x000000100200720c */ /* 0x000fe20003f24070 */
[----:B------:R-:W-:Y:S01]  /*2770*/  @!P0 IMAD.IADD R11, R11, 0x1, -R2 ;  /* 0x000000010b0b8824 */ /* 0x000fe200078e0a02 */
[----:B------:R-:W-:Y:S01]  /*2780*/  ISETP.GE.AND P0, PT, R10, RZ, PT ;  /* 0x000000ff0a00720c */ /* 0x000fe20003f06270 */
[----:B0-----:R-:W-:Y:S01]  /*2790*/  IMAD.MOV.U32 R0, RZ, RZ, R14 ;  /* 0x000000ffff007224 */ /* 0x001fe200078e000e */
[----:B------:R-:W-:Y:S01]  /*27a0*/  LOP3.LUT R10, R6, 0x148, RZ, 0xfc, !PT ;  /* 0x00000148060a7812 */ /* 0x000fe200078efcff */
[----:B------:R-:W-:Y:S01]  /*27b0*/  IMAD.HI.U32 R4, R7, R13, RZ ;  /* 0x0000000d07047227 */ /* 0x000fe200078e00ff */
[----:B------:R-:W-:-:S02]  /*27c0*/  ISETP.GT.U32.AND P3, PT, R2, R12, PT ;  /* 0x0000000c0200720c */ /* 0x000fc40003f64070 */
[----:B------:R-:W-:Y:S01]  /*27d0*/  IABS R15, R10 ;  /* 0x0000000a000f7213 */ /* 0x000fe20000000000 */
[----:B------:R-:W-:Y:S01]  /*27e0*/  @!P4 IMAD.MOV R0, RZ, RZ, -R0 ;  /* 0x000000ffff00c224 */ /* 0x000fe200078e0a00 */
[----:B------:R-:W-:Y:S01]  /*27f0*/  ISETP.GT.U32.AND P4, PT, R2, R9, PT ;  /* 0x000000090200720c */ /* 0x000fe20003f84070 */
[----:B------:R-:W-:Y:S01]  /*2800*/  IMAD.MOV R4, RZ, RZ, -R4 ;  /* 0x000000ffff047224 */ /* 0x000fe200078e0a04 */
[----:B------:R-:W-:Y:S01]  /*2810*/  LOP3.LUT R14, R6, 0x140, RZ, 0xfc, !PT ;  /* 0x00000140060e7812 */ /* 0x000fe200078efcff */
[----:B------:R-:W-:Y:S01]  /*2820*/  IMAD.HI.U32 R17, R7, R15, RZ ;  /* 0x0000000f07117227 */ /* 0x000fe200078e00ff */
[----:B------:R0:W-:Y:S03]  /*2830*/  STL [R1+0x90], R0 ;  /* 0x0000900001007387 */ /* 0x0001e60000100800 */
[----:B------:R-:W-:Y:S01]  /*2840*/  IMAD R13, R2, R4, R13 ;  /* 0x00000004020d7224 */ /* 0x000fe200078e020d */
[----:B------:R-:W-:Y:S01]  /*2850*/  IABS R4, R14 ;  /* 0x0000000e00047213 */ /* 0x000fe20000000000 */
[--C-:B------:R-:W-:Y:S01]  /*2860*/  @!P1 IMAD.IADD R16, R16, 0x1, -R2.reuse ;  /* 0x0000000110109824 */ /* 0x100fe200078e0a02 */
[----:B------:R-:W-:Y:S01]  /*2870*/  ISETP.GE.AND P1, PT, R8, RZ, PT ;  /* 0x000000ff0800720c */ /* 0x000fe20003f26270 */
[----:B------:R-:W-:Y:S01]  /*2880*/  IMAD.MOV R17, RZ, RZ, -R17 ;  /* 0x000000ffff117224 */ /* 0x000fe200078e0a11 */
[----:B------:R-:W-:Y:S01]  /*2890*/  LOP3.LUT R8, R6, 0x138, RZ, 0xfc, !PT ;  /* 0x0000013806087812 */ /* 0x000fe200078efcff */
[----:B------:R-:W-:-:S02]  /*28a0*/  @!P4 IMAD.IADD R9, R9, 0x1, -R2 ;  /* 0x000000010909c824 */ /* 0x000fc400078e0a02 */
[----:B0-----:R-:W-:Y:S02]  /*28b0*/  IMAD.MOV.U32 R0, RZ, RZ, R11 ;  /* 0x000000ffff007224 */ /* 0x001fe400078e000b */
[----:B------:R-:W-:Y:S01]  /*28c0*/  @!P3 IMAD.IADD R12, R12, 0x1, -R2 ;  /* 0x000000010c0cb824 */ /* 0x000fe200078e0a02 */
[C---:B------:R-:W-:Y:S01]  /*28d0*/  ISETP.GT.U32.AND P4, PT, R2.reuse, R9, PT ;  /* 0x000000090200720c */ /* 0x040fe20003f84070 */
[----:B------:R-:W-:Y:S01]  /*28e0*/  @!P6 IMAD.MOV R0, RZ, RZ, -R0 ;  /* 0x000000ffff00e224 */ /* 0x000fe200078e0a00 */
[----:B------:R-:W-:Y:S01]  /*28f0*/  ISETP.GT.U32.AND P6, PT, R2, R13, PT ;  /* 0x0000000d0200720c */ /* 0x000fe20003fc4070 */
[----:B------:R-:W-:Y:S01]  /*2900*/  IMAD.HI.U32 R11, R7, R4, RZ ;  /* 0x00000004070b7227 */ /* 0x000fe200078e00ff */
[----:B------:R-:W-:Y:S02]  /*2910*/  ISETP.GE.AND P3, PT, R10, RZ, PT ;  /* 0x000000ff0a00720c */ /* 0x000fe40003f66270 */
[----:B------:R0:W-:Y:S01]  /*2920*/  STL [R1+0x98], R0 ;  /* 0x0000980001007387 */ /* 0x0001e20000100800 */
[----:B------:R-:W-:Y:S01]  /*2930*/  IMAD R10, R2, R17, R15 ;  /* 0x00000011020a7224 */ /* 0x000fe200078e020f */
[----:B------:R-:W-:Y:S01]  /*2940*/  IABS R15, R8 ;  /* 0x00000008000f7213 */ /* 0x000fe20000000000 */
[----:B------:R-:W-:-:S02]  /*2950*/  IMAD.MOV R11, RZ, RZ, -R11 ;  /* 0x000000ffff0b7224 */ /* 0x000fc400078e0a0b */
[----:B------:R-:W-:Y:S01]  /*2960*/  IMAD.MOV.U32 R3, RZ, RZ, R12 ;  /* 0x000000ffff037224 */ /* 0x000fe200078e000c */
[----:B------:R-:W-:Y:S01]  /*2970*/  LOP3.LUT R12, R6, 0x130, RZ, 0xfc, !PT ;  /* 0x00000130060c7812 */ /* 0x000fe200078efcff */
[--C-:B------:R-:W-:Y:S01]  /*2980*/  @!P4 IMAD.IADD R9, R9, 0x1, -R2.reuse ;  /* 0x000000010909c824 */ /* 0x100fe200078e0a02 */
[C---:B------:R-:W-:Y:S01]  /*2990*/  ISETP.GT.U32.AND P4, PT, R2.reuse, R10, PT ;  /* 0x0000000a0200720c */ /* 0x040fe20003f84070 */
[----:B------:R-:W-:Y:S02]  /*29a0*/  @!P6 IMAD.IADD R13, R13, 0x1, -R2 ;  /* 0x000000010d0de824 */ /* 0x000fe400078e0a02 */
[----:B0-----:R-:W-:Y:S02]  /*29b0*/  IMAD.MOV.U32 R0, RZ, RZ, R16 ;  /* 0x000000ffff007224 */ /* 0x001fe400078e0010 */
[C---:B------:R-:W-:Y:S01]  /*29c0*/  IMAD R4, R2.reuse, R11, R4 ;  /* 0x0000000b02047224 */ /* 0x040fe200078e0204 */
[----:B------:R-:W-:Y:S01]  /*29d0*/  ISETP.GT.U32.AND P6, PT, R2, R13, PT ;  /* 0x0000000d0200720c */ /* 0x000fe20003fc4070 */
[----:B------:R-:W-:Y:S01]  /*29e0*/  @!P2 IMAD.MOV R0, RZ, RZ, -R0 ;  /* 0x000000ffff00a224 */ /* 0x000fe200078e0a00 */
[----:B------:R-:W-:Y:S01]  /*29f0*/  ISETP.GE.AND P2, PT, R14, RZ, PT ;  /* 0x000000ff0e00720c */ /* 0x000fe20003f46270 */
[----:B------:R-:W-:Y:S01]  /*2a00*/  IMAD.MOV.U32 R14, RZ, RZ, R15 ;  /* 0x000000ffff0e7224 */ /* 0x000fe200078e000f */
[----:B------:R-:W-:Y:S01]  /*2a10*/  LOP3.LUT R15, R6, 0x128, RZ, 0xfc, !PT ;  /* 0x00000128060f7812 */ /* 0x000fe200078efcff */
[----:B------:R-:W-:Y:S01]  /*2a20*/  @!P5 IMAD.MOV R3, RZ, RZ, -R3 ;  /* 0x000000ffff03d224 */ /* 0x000fe200078e0a03 */
[----:B------:R0:W-:Y:S01]  /*2a30*/  STL [R1+0xa0], R0 ;  /* 0x0000a00001007387 */ /* 0x0001e20000100800 */
[----:B------:R-:W-:Y:S01]  /*2a40*/  @!P4 IMAD.IADD R10, R10, 0x1, -R2 ;  /* 0x000000010a0ac824 */ /* 0x000fe200078e0a02 */
[----:B------:R-:W-:-:S02]  /*2a50*/  IABS R11, R15 ;  /* 0x0000000f000b7213 */ /* 0x000fc40000000000 */
[----:B------:R-:W-:Y:S01]  /*2a60*/  STL [R1+0xa8], R3 ;  /* 0x0000a80301007387 */ /* 0x000fe20000100800 */
[----:B------:R-:W-:Y:S02]  /*2a70*/  ISETP.GE.AND P5, PT, R8, RZ, PT ;  /* 0x000000ff0800720c */ /* 0x000fe40003fa6270 */
[----:B------:R-:W-:Y:S01]  /*2a80*/  ISETP.GT.U32.AND P4, PT, R2, R10, PT ;  /* 0x0000000a0200720c */ /* 0x000fe20003f84070 */
[----:B------:R-:W-:Y:S01]  /*2a90*/  @!P6 IMAD.IADD R13, R13, 0x1, -R2 ;  /* 0x000000010d0de824 */ /* 0x000fe200078e0a02 */
[----:B------:R-:W-:Y:S01]  /*2aa0*/  ISETP.GE.AND P6, PT, R12, RZ, PT ;  /* 0x000000ff0c00720c */ /* 0x000fe20003fc6270 */
[----:B0-----:R-:W-:Y:S01]  /*2ab0*/  IMAD.MOV.U32 R0, RZ, RZ, R9 ;  /* 0x000000ffff007224 */ /* 0x001fe200078e0009 */
[----:B------:R-:W-:Y:S01]  /*2ac0*/  IABS R12, R12 ;  /* 0x0000000c000c7213 */ /* 0x000fe20000000000 */
[----:B------:R-:W-:Y:S01]  /*2ad0*/  IMAD.HI.U32 R9, R7, R14, RZ ;  /* 0x0000000e07097227 */ /* 0x000fe200078e00ff */
[----:B------:R-:W-:-:S03]  /*2ae0*/  LOP3.LUT R8, R6, 0x120, RZ, 0xfc, !PT ;  /* 0x0000012006087812 */ /* 0x000fc600078efcff */
[----:B------:R-:W-:Y:S01]  /*2af0*/  @!P0 IMAD.MOV R0, RZ, RZ, -R0 ;  /* 0x000000ffff008224 */ /* 0x000fe200078e0a00 */
[----:B------:R-:W-:Y:S01]  /*2b00*/  ISETP.GT.U32.AND P0, PT, R2, R4, PT ;  /* 0x000000040200720c */ /* 0x000fe20003f04070 */
[----:B------:R-:W-:Y:S02]  /*2b10*/  IMAD.MOV R9, RZ, RZ, -R9 ;  /* 0x000000ffff097224 */ /* 0x000fe400078e0a09 */
[----:B------:R-:W-:Y:S01]  /*2b20*/  @!P4 IMAD.IADD R10, R10, 0x1, -R2 ;  /* 0x000000010a0ac824 */ /* 0x000fe200078e0a02 */
[----:B------:R0:W-:Y:S01]  /*2b30*/  STL [R1+0xb0], R0 ;  /* 0x0000b00001007387 */ /* 0x0001e20000100800 */
[----:B------:R-:W-:Y:S01]  /*2b40*/  IMAD R14, R2, R9, R14 ;  /* 0x00000009020e7224 */ /* 0x000fe200078e020e */
[----:B------:R-:W-:-:S04]  /*2b50*/  IABS R9, R8 ;  /* 0x0000000800097213 */ /* 0x000fc80000000000 */
[----:B------:R-:W-:-:S03]  /*2b60*/  ISETP.GT.U32.AND P4, PT, R2, R14, PT ;  /* 0x0000000e0200720c */ /* 0x000fc60003f84070 */
[----:B------:R-:W-:Y:S02]  /*2b70*/  @!P0 IMAD.IADD R4, R4, 0x1, -R2 ;  /* 0x0000000104048824 */ /* 0x000fe400078e0a02 */
[----:B0-----:R-:W-:Y:S02]  /*2b80*/  IMAD.MOV.U32 R0, RZ, RZ, R13 ;  /* 0x000000ffff007224 */ /* 0x001fe400078e000d */
[----:B------:R-:W-:Y:S01]  /*2b90*/  IMAD.HI.U32 R13, R7, R12, RZ ;  /* 0x0000000c070d7227 */ /* 0x000fe200078e00ff */
[----:B------:R-:W-:-:S03]  /*2ba0*/  ISETP.GT.U32.AND P0, PT, R2, R4, PT ;  /* 0x000000040200720c */ /* 0x000fc60003f04070 */
[----:B------:R-:W-:Y:S01]  /*2bb0*/  @!P1 IMAD.MOV R0, RZ, RZ, -R0 ;  /* 0x000000ffff009224 */ /* 0x000fe200078e0a00 */
[----:B------:R-:W-:Y:S01]  /*2bc0*/  ISETP.GE.AND P1, PT, R15, RZ, PT ;  /* 0x000000ff0f00720c */ /* 0x000fe20003f26270 */
[----:B------:R-:W-:Y:S02]  /*2bd0*/  IMAD.MOV R13, RZ, RZ, -R13 ;  /* 0x000000ffff0d7224 */ /* 0x000fe400078e0a0d */
[----:B------:R-:W-:Y:S01]  /*2be0*/  @!P4 IMAD.IADD R14, R14, 0x1, -R2 ;  /* 0x000000010e0ec824 */ /* 0x000fe200078e0a02 */
[----:B------:R0:W-:Y:S01]  /*2bf0*/  STL [R1+0xb8], R0 ;  /* 0x0000b80001007387 */ /* 0x0001e20000100800 */
[----:B------:R-:W-:Y:S01]  /*2c00*/  IMAD R12, R2, R13, R12 ;  /* 0x0000000d020c7224 */ /* 0x000fe200078e020c */
[----:B------:R-:W-:Y:S02]  /*2c10*/  LOP3.LUT R13, R6, 0x110, RZ, 0xfc, !PT ;  /* 0x00000110060d7812 */ /* 0x000fe400078efcff */
[----:B------:R-:W-:Y:S01]  /*2c20*/  ISETP.GT.U32.AND P4, PT, R2, R14, PT ;  /* 0x0000000e0200720c */ /* 0x000fe20003f84070 */
[----:B------:R-:W-:Y:S01]  /*2c30*/  @!P0 IMAD.IADD R4, R4, 0x1, -R2 ;  /* 0x0000000104048824 */ /* 0x000fe200078e0a02 */
[----:B------:R-:W-:Y:S01]  /*2c40*/  ISETP.GT.U32.AND P0, PT, R2, R12, PT ;  /* 0x0000000c0200720c */ /* 0x000fe20003f04070 */
[----:B0-----:R-:W-:-:S02]  /*2c50*/  IMAD.MOV.U32 R0, RZ, RZ, R10 ;  /* 0x000000ffff007224 */ /* 0x001fc400078e000a */
[----:B------:R-:W-:-:S04]  /*2c60*/  IMAD.HI.U32 R10, R7, R11, RZ ;  /* 0x0000000b070a7227 */ /* 0x000fc800078e00ff */
[----:B------:R-:W-:Y:S01]  /*2c70*/  @!P3 IMAD.MOV R0, RZ, RZ, -R0 ;  /* 0x000000ffff00b224 */ /* 0x000fe200078e0a00 */
[----:B------:R-:W-:Y:S01]  /*2c80*/  ISETP.GE.AND P3, PT, R8, RZ, PT ;  /* 0x000000ff0800720c */ /* 0x000fe20003f66270 */
[----:B------:R-:W-:Y:S02]  /*2c90*/  IMAD.MOV R10, RZ, RZ, -R10 ;  /* 0x000000ffff0a7224 */ /* 0x000fe400078e0a0a */
[----:B------:R-:W-:Y:S01]  /*2ca0*/  IMAD.HI.U32 R8, R7, R9, RZ ;  /* 0x0000000907087227 */ /* 0x000fe200078e00ff */
[----:B------:R0:W-:Y:S03]  /*2cb0*/  STL [R1+0xbc], R0 ;  /* 0x0000bc0001007387 */ /* 0x0001e60000100800 */
[----:B------:R-:W-:Y:S01]  /*2cc0*/  IMAD R11, R2, R10, R11 ;  /* 0x0000000a020b7224 */ /* 0x000fe200078e020b */
[----:B------:R-:W-:Y:S01]  /*2cd0*/  LOP3.LUT R10, R6, 0x108, RZ, 0xfc, !PT ;  /* 0x00000108060a7812 */ /* 0x000fe200078efcff */
[----:B------:R-:W-:-:S02]  /*2ce0*/  @!P0 IMAD.IADD R12, R12, 0x1, -R2 ;  /* 0x000000010c0c8824 */ /* 0x000fc400078e0a02 */
[----:B------:R-:W-:Y:S01]  /*2cf0*/  IMAD.MOV R8, RZ, RZ, -R8 ;  /* 0x000000ffff087224 */ /* 0x000fe200078e0a08 */
[----:B------:R-:W-:Y:S01]  /*2d00*/  IABS R17, R10 ;  /* 0x0000000a00117213 */ /* 0x000fe20000000000 */
[----:B------:R-:W-:Y:S01]  /*2d10*/  @!P4 IMAD.IADD R14, R14, 0x1, -R2 ;  /* 0x000000010e0ec824 */ /* 0x000fe200078e0a02 */
[----:B------:R-:W-:Y:S01]  /*2d20*/  ISETP.GT.U32.AND P0, PT, R2, R12, PT ;  /* 0x0000000c0200720c */ /* 0x000fe20003f04070 */
[----:B0-----:R-:W-:Y:S01]  /*2d30*/  IMAD.MOV.U32 R0, RZ, RZ, R4 ;  /* 0x000000ffff007224 */ /* 0x001fe200078e0004 */
[----:B------:R-:W-:Y:S01]  /*2d40*/  LOP3.LUT R4, R6, 0x118, RZ, 0xfc, !PT ;  /* 0x0000011806047812 */ /* 0x000fe200078efcff */
[C---:B------:R-:W-:Y:S01]  /*2d50*/  IMAD R9, R2.reuse, R8, R9 ;  /* 0x0000000802097224 */ /* 0x040fe200078e0209 */
[----:B------:R-:W-:Y:S01]  /*2d60*/  IABS R8, R13 ;  /* 0x0000000d00087213 */ /* 0x000fe20000000000 */
[----:B------:R-:W-:Y:S01]  /*2d70*/  @!P2 IMAD.MOV R0, RZ, RZ, -R0 ;  /* 0x000000ffff00a224 */ /* 0x000fe200078e0a00 */
[C---:B------:R-:W-:Y:S02]  /*2d80*/  ISETP.GT.U32.AND P2, PT, R2.reuse, R11, PT ;  /* 0x0000000b0200720c */ /* 0x040fe40003f44070 */
[----:B------:R-:W-:Y:S01]  /*2d90*/  IABS R15, R4 ;  /* 0x00000004000f7213 */ /* 0x000fe20000000000 */
[----:B------:R-:W-:Y:S01]  /*2da0*/  IMAD.HI.U32 R16, R7, R8, RZ ;  /* 0x0000000807107227 */ /* 0x000fe200078e00ff */
[----:B------:R0:W-:Y:S01]  /*2db0*/  STL [R1+0xc0], R0 ;  /* 0x0000c00001007387 */ /* 0x0001e20000100800 */
[----:B------:R-:W-:-:S02]  /*2dc0*/  ISETP.GT.U32.AND P4, PT, R2, R9, PT ;  /* 0x000000090200720c */ /* 0x000fc40003f84070 */
[----:B------:R-:W-:Y:S02]  /*2dd0*/  IMAD.MOV R16, RZ, RZ, -R16 ;  /* 0x000000ffff107224 */ /* 0x000fe400078e0a10 */
[----:B------:R-:W-:Y:S01]  /*2de0*/  @!P0 IMAD.IADD R12, R12, 0x1, -R2 ;  /* 0x000000010c0c8824 */ /* 0x000fe200078e0a02 */
[----:B------:R-:W-:Y:S01]  /*2df0*/  ISETP.GE.AND P0, PT, R13, RZ, PT ;  /* 0x000000ff0d00720c */ /* 0x000fe20003f06270 */
[----:B------:R-:W-:Y:S01]  /*2e00*/  IMAD R8, R2, R16, R8 ;  /* 0x0000001002087224 */ /* 0x000fe200078e0208 */
[----:B------:R-:W-:Y:S01]  /*2e10*/  LOP3.LUT R16, R6, 0xf0, RZ, 0xfc, !PT ;  /* 0x000000f006107812 */ /* 0x000fe200078efcff */
[----:B------:R-:W-:Y:S02]  /*2e20*/  @!P2 IMAD.IADD R11, R11, 0x1, -R2 ;  /* 0x000000010b0ba824 */ /* 0x000fe400078e0a02 */
[----:B0-----:R-:W-:Y:S02]  /*2e30*/  IMAD.MOV.U32 R0, RZ, RZ, R14 ;  /* 0x000000ffff007224 */ /* 0x001fe400078e000e */
[----:B------:R-:W-:Y:S01]  /*2e40*/  IMAD.HI.U32 R14, R7, R15, RZ ;  /* 0x0000000f070e7227 */ /* 0x000fe200078e00ff */
[----:B------:R-:W-:-:S03]  /*2e50*/  ISETP.GT.U32.AND P2, PT, R2, R11, PT ;  /* 0x0000000b0200720c */ /* 0x000fc60003f44070 */
[----:B------:R-:W-:Y:S02]  /*2e60*/  IMAD.MOV R14, RZ, RZ, -R14 ;  /* 0x000000ffff0e7224 */ /* 0x000fe400078e0a0e */
[----:B------:R-:W-:Y:S01]  /*2e70*/  IMAD.MOV.U32 R3, RZ, RZ, R12 ;  /* 0x000000ffff037224 */ /* 0x000fe200078e000c */
[----:B------:R-:W-:Y:S01]  /*2e80*/  LOP3.LUT R12, R6, 0x100, RZ, 0xfc, !PT ;  /* 0x00000100060c7812 */ /* 0x000fe200078efcff */
[C---:B------:R-:W-:Y:S02]  /*2e90*/  IMAD R15, R2.reuse, R14, R15 ;  /* 0x0000000e020f7224 */ /* 0x040fe400078e020f */
[----:B------:R-:W-:Y:S01]  /*2ea0*/  @!P6 IMAD.MOV R3, RZ, RZ, -R3 ;  /* 0x000000ffff03e224 */ /* 0x000fe200078e0a03 */
[----:B------:R-:W-:Y:S01]  /*2eb0*/  ISETP.GT.U32.AND P6, PT, R2, R8, PT ;  /* 0x000000080200720c */ /* 0x000fe20003fc4070 */
[----:B------:R-:W-:Y:S01]  /*2ec0*/  @!P5 IMAD.MOV R0, RZ, RZ, -R0 ;  /* 0x000000ffff00d224 */ /* 0x000fe200078e0a00 */
[----:B------:R-:W-:Y:S01]  /*2ed0*/  ISETP.GE.AND P5, PT, R4, RZ, PT ;  /* 0x000000ff0400720c */ /* 0x000fe20003fa6270 */
[--C-:B------:R-:W-:Y:S01]  /*2ee0*/  @!P2 IMAD.IADD R11, R11, 0x1, -R2.reuse ;  /* 0x000000010b0ba824 */ /* 0x100fe200078e0a02 */
[----:B------:R-:W-:Y:S01]  /*2ef0*/  ISETP.GT.U32.AND P2, PT, R2, R15, PT ;  /* 0x0000000f0200720c */ /* 0x000fe20003f44070 */
[----:B------:R-:W-:Y:S01]  /*2f00*/  @!P4 IMAD.IADD R9, R9, 0x1, -R2 ;  /* 0x000000010909c824 */ /* 0x000fe200078e0a02 */
[----:B------:R0:W-:Y:S01]  /*2f10*/  STL [R1+0xb4], R0 ;  /* 0x0000b40001007387 */ /* 0x0001e20000100800 */
[----:B------:R-:W-:-:S03]  /*2f20*/  IMAD.MOV.U32 R4, RZ, RZ, R17 ;  /* 0x000000ffff047224 */ /* 0x000fc600078e0011 */
[----:B------:R-:W-:Y:S01]  /*2f30*/  ISETP.GT.U32.AND P4, PT, R2, R9, PT ;  /* 0x000000090200720c */ /* 0x000fe20003f84070 */
[----:B------:R-:W-:Y:S01]  /*2f40*/  IMAD.HI.U32 R13, R7, R4, RZ ;  /* 0x00000004070d7227 */ /* 0x000fe200078e00ff */
[----:B------:R-:W-:Y:S03]  /*2f50*/  STL [R1+0x9c], R3 ;  /* 0x00009c0301007387 */ /* 0x000fe60000100800 */
[----:B------:R-:W-:Y:S02]  /*2f60*/  IMAD.MOV R13, RZ, RZ, -R13 ;  /* 0x000000ffff0d7224 */ /* 0x000fe400078e0a0d */
[----:B0-----:R-:W-:Y:S01]  /*2f70*/  IMAD.MOV.U32 R0, RZ, RZ, R11 ;  /* 0x000000ffff007224 */ /* 0x001fe200078e000b */
[----:B------:R-:W-:Y:S01]  /*2f80*/  IABS R11, R12 ;  /* 0x0000000c000b7213 */ /* 0x000fe20000000000 */
[--C-:B------:R-:W-:Y:S01]  /*2f90*/  @!P2 IMAD.IADD R15, R15, 0x1, -R2.reuse ;  /* 0x000000010f0fa824 */ /* 0x100fe200078e0a02 */
[----:B------:R-:W-:Y:S01]  /*2fa0*/  ISETP.GE.AND P2, PT, R12, RZ, PT ;  /* 0x000000ff0c00720c */ /* 0x000fe20003f46270 */
[----:B------:R-:W-:-:S02]  /*2fb0*/  @!P6 IMAD.IADD R8, R8, 0x1, -R2 ;  /* 0x000000010808e824 */ /* 0x000fc400078e0a02 */
[----:B------:R-:W-:Y:S01]  /*2fc0*/  IMAD.HI.U32 R12, R7, R11, RZ ;  /* 0x0000000b070c7227 */ /* 0x000fe200078e00ff */
[----:B------:R-:W-:-:S03]  /*2fd0*/  ISETP.GT.U32.AND P6, PT, R2, R15, PT ;  /* 0x0000000f0200720c */ /* 0x000fc60003fc4070 */
[----:B------:R-:W-:Y:S01]  /*2fe0*/  IMAD R4, R2, R13, R4 ;  /* 0x0000000d02047224 */ /* 0x000fe200078e0204 */
[----:B------:R-:W-:Y:S01]  /*2ff0*/  IABS R13, R16 ;  /* 0x00000010000d7213 */ /* 0x000fe20000000000 */
[----:B------:R-:W-:Y:S02]  /*3000*/  IMAD.MOV R12, RZ, RZ, -R12 ;  /* 0x000000ffff0c7224 */ /* 0x000fe400078e0a0c */
[----:B------:R-:W-:Y:S01]  /*3010*/  @!P1 IMAD.MOV R0, RZ, RZ, -R0 ;  /* 0x000000ffff009224 */ /* 0x000fe200078e0a00 */
[----:B------:R-:W-:Y:S01]  /*3020*/  ISETP.GE.AND P1, PT, R10, RZ, PT ;  /* 0x000000ff0a00720c */ /* 0x000fe20003f26270 */
[--C-:B------:R-:W-:Y:S01]  /*3030*/  @!P4 IMAD.IADD R9, R9, 0x1, -R2.reuse ;  /* 0x000000010909c824 */ /* 0x100fe200078e0a02 */
[C---:B------:R-:W-:Y:S01]  /*3040*/  ISETP.GT.U32.AND P4, PT, R2.reuse, R4, PT ;  /* 0x000000040200720c */ /* 0x040fe20003f84070 */
[----:B------:R-:W-:Y:S01]  /*3050*/  IMAD R11, R2, R12, R11 ;  /* 0x0000000c020b7224 */ /* 0x000fe200078e020b */
[----:B------:R0:W-:Y:S01]  /*3060*/  STL [R1+0xa4], R0 ;  /* 0x0000a40001007387 */ /* 0x0001e20000100800 */
[----:B------:R-:W-:Y:S01]  /*3070*/  @!P6 IMAD.IADD R15, R15, 0x1, -R2 ;  /* 0x000000010f0fe824 */ /* 0x000fe200078e0a02 */
[----:B------:R-:W-:-:S02]  /*3080*/  LOP3.LUT R10, R6, 0xe8, RZ, 0xfc, !PT ;  /* 0x000000e8060a7812 */ /* 0x000fc400078efcff */
[----:B------:R-:W-:Y:S02]  /*3090*/  ISETP.GT.U32.AND P6, PT, R2, R11, PT ;  /* 0x0000000b0200720c */ /* 0x000fe40003fc4070 */
[----:B------:R-:W-:Y:S01]  /*30a0*/  IABS R23, R10 ;  /* 0x0000000a00177213 */ /* 0x000fe20000000000 */
[----:B0-----:R-:W-:Y:S01]  /*30b0*/  IMAD.MOV.U32 R0, RZ, RZ, R9 ;  /* 0x000000ffff007224 */ /* 0x001fe200078e0009 */
[----:B------:R-:W-:-:S03]  /*30c0*/  LOP3.LUT R9, R6, 0xf8, RZ, 0xfc, !PT ;  /* 0x000000f806097812 */ /* 0x000fc600078efcff */
[----:B------:R-:W-:Y:S02]  /*30d0*/  @!P4 IMAD.IADD R4, R4, 0x1, -R2 ;  /* 0x000000010404c824 */ /* 0x000fe400078e0a02 */
[----:B------:R-:W-:Y:S01]  /*30e0*/  @!P3 IMAD.MOV R0, RZ, RZ, -R0 ;  /* 0x000000ffff00b224 */ /* 0x000fe200078e0a00 */
[C---:B------:R-:W-:Y:S01]  /*30f0*/  ISETP.GT.U32.AND P3, PT, R2.reuse, R8, PT ;  /* 0x000000080200720c */ /* 0x040fe20003f64070 */
[----:B------:R-:W-:Y:S01]  /*3100*/  IMAD.HI.U32 R12, R7, R23, RZ ;  /* 0x00000017070c7227 */ /* 0x000fe200078e00ff */
[----:B------:R-:W-:Y:S02]  /*3110*/  IABS R14, R9 ;  /* 0x00000009000e7213 */ /* 0x000fe40000000000 */
[----:B------:R-:W-:Y:S01]  /*3120*/  ISETP.GT.U32.AND P4, PT, R2, R4, PT ;  /* 0x000000040200720c */ /* 0x000fe20003f84070 */
[----:B------:R-:W-:Y:S01]  /*3130*/  @!P6 IMAD.IADD R11, R11, 0x1, -R2 ;  /* 0x000000010b0be824 */ /* 0x000fe200078e0a02 */
[----:B------:R0:W-:Y:S01]  /*3140*/  STL [R1+0xac], R0 ;  /* 0x0000ac0001007387 */ /* 0x0001e20000100800 */
[----:B------:R-:W-:-:S03]  /*3150*/  IMAD.HI.U32 R17, R7, R14, RZ ;  /* 0x0000000e07117227 */ /* 0x000fc600078e00ff */
[----:B------:R-:W-:Y:S01]  /*3160*/  ISETP.GT.U32.AND P6, PT, R2, R11, PT ;  /* 0x0000000b0200720c */ /* 0x000fe20003fc4070 */
[----:B------:R-:W-:Y:S02]  /*3170*/  IMAD.MOV R17, RZ, RZ, -R17 ;  /* 0x000000ffff117224 */ /* 0x000fe400078e0a11 */
[----:B------:R-:W-:Y:S01]  /*3180*/  @!P3 IMAD.IADD R8, R8, 0x1, -R2 ;  /* 0x000000010808b824 */ /* 0x000fe200078e0a02 */
[----:B------:R-:W-:Y:S01]  /*3190*/  ISETP.GE.AND P3, PT, R9, RZ, PT ;  /* 0x000000ff0900720c */ /* 0x000fe20003f66270 */
[----:B------:R-:W-:-:S04]  /*31a0*/  IMAD.HI.U32 R9, R7, R13, RZ ;  /* 0x0000000d07097227 */ /* 0x000fc800078e00ff */
[----:B0-----:R-:W-:Y:S02]  /*31b0*/  IMAD.MOV.U32 R0, RZ, RZ, R15 ;  /* 0x000000ffff007224 */ /* 0x001fe400078e000f */
[----:B------:R-:W-:Y:S02]  /*31c0*/  IMAD R14, R2, R17, R14 ;  /* 0x00000011020e7224 */ /* 0x000fe400078e020e */
[----:B------:R-:W-:Y:S01]  /*31d0*/  IMAD.MOV.U32 R3, RZ, RZ, R8 ;  /* 0x000000ffff037224 */ /* 0x000fe200078e0008 */
[----:B------:R-:W-:Y:S01]  /*31e0*/  LOP3.LUT R8, R6, 0xd0, RZ, 0xfc, !PT ;  /* 0x000000d006087812 */ /* 0x000fe200078efcff */
[----:B------:R-:W-:Y:S02]  /*31f0*/  IMAD.MOV R9, RZ, RZ, -R9 ;  /* 0x000000ffff097224 */ /* 0x000fe400078e0a09 */
[----:B------:R-:W-:Y:S01]  /*3200*/  @!P5 IMAD.MOV R0, RZ, RZ, -R0 ;  /* 0x000000ffff00d224 */ /* 0x000fe200078e0a00 */
[----:B------:R-:W-:Y:S01]  /*3210*/  IABS R17, R8 ;  /* 0x0000000800117213 */ /* 0x000fe20000000000 */
[----:B------:R-:W-:Y:S01]  /*3220*/  @!P4 IMAD.IADD R4, R4, 0x1, -R2 ;  /* 0x000000010404c824 */ /* 0x000fe200078e0a02 */
[----:B------:R-:W-:Y:S01]  /*3230*/  ISETP.GE.AND P4, PT, R16, RZ, PT ;  /* 0x000000ff1000720c */ /* 0x000fe20003f86270 */
[----:B------:R-:W-:Y:S01]  /*3240*/  @!P0 IMAD.MOV R3, RZ, RZ, -R3 ;  /* 0x000000ffff038224 */ /* 0x000fe200078e0a03 */
[C---:B------:R-:W-:Y:S01]  /*3250*/  ISETP.GT.U32.AND P0, PT, R2.reuse, R14, PT ;  /* 0x0000000e0200720c */ /* 0x040fe20003f04070 */
[----:B------:R-:W-:Y:S01]  /*3260*/  IMAD R13, R2, R9, R13 ;  /* 0x00000009020d7224 */ /* 0x000fe200078e020d */
[----:B------:R0:W-:Y:S01]  /*3270*/  STL [R1+0x94], R0 ;  /* 0x0000940001007387 */ /* 0x0001e20000100800 */
[----:B------:R-:W-:Y:S01]  /*3280*/  IMAD.MOV R12, RZ, RZ, -R12 ;  /* 0x000000ffff0c7224 */ /* 0x000fe200078e0a0c */
[----:B------:R-:W-:Y:S01]  /*3290*/  ISETP.GE.AND P5, PT, R10, RZ, PT ;  /* 0x000000ff0a00720c */ /* 0x000fe20003fa6270 */
[----:B------:R-:W-:Y:S01]  /*32a0*/  @!P6 IMAD.IADD R11, R11, 0x1, -R2 ;  /* 0x000000010b0be824 */ /* 0x000fe200078e0a02 */
[C---:B------:R-:W-:Y:S01]  /*32b0*/  ISETP.GT.U32.AND P6, PT, R2.reuse, R13, PT ;  /* 0x0000000d0200720c */ /* 0x040fe20003fc4070 */
[----:B------:R-:W-:Y:S01]  /*32c0*/  IMAD R23, R2, R12, R23 ;  /* 0x0000000c02177224 */ /* 0x000fe200078e0217 */
[----:B------:R-:W-:Y:S01]  /*32d0*/  LOP3.LUT R12, R6, 0xd8, RZ, 0xfc, !PT ;  /* 0x000000d8060c7812 */ /* 0x000fe200078efcff */
[----:B------:R-:W-:Y:S01]  /*32e0*/  STL [R1+0x84], R3 ;  /* 0x0000840301007387 */ /* 0x000fe20000100800 */
[----:B------:R-:W-:-:S02]  /*32f0*/  IMAD.HI.U32 R10, R7, R17, RZ ;  /* 0x00000011070a7227 */ /* 0x000fc400078e00ff */
[----:B------:R-:W-:Y:S02]  /*3300*/  IABS R21, R12 ;  /* 0x0000000c00157213 */ /* 0x000fe40000000000 */
[----:B0-----:R-:W-:Y:S01]  /*3310*/  IMAD.MOV.U32 R0, RZ, RZ, R4 ;  /* 0x000000ffff007224 */ /* 0x001fe200078e0004 */
[----:B------:R-:W-:Y:S01]  /*3320*/  LOP3.LUT R4, R6, 0xc8, RZ, 0xfc, !PT ;  /* 0x000000c806047812 */ /* 0x000fe200078efcff */
[----:B------:R-:W-:Y:S02]  /*3330*/  @!P0 IMAD.IADD R14, R14, 0x1, -R2 ;  /* 0x000000010e0e8824 */ /* 0x000fe400078e0a02 */
[----:B------:R-:W-:Y:S01]  /*3340*/  @!P1 IMAD.MOV R0, RZ, RZ, -R0 ;  /* 0x000000ffff009224 */ /* 0x000fe200078e0a00 */
[----:B------:R-:W-:Y:S01]  /*3350*/  ISETP.GE.AND P1, PT, R22, RZ, PT ;  /* 0x000000ff1600720c */ /* 0x000fe20003f26270 */
[----:B------:R-:W-:Y:S01]  /*3360*/  IMAD.HI.U32 R18, R7, R21, RZ ;  /* 0x0000001507127227 */ /* 0x000fe200078e00ff */
[----:B------:R-:W-:Y:S02]  /*3370*/  ISETP.GT.U32.AND P0, PT, R2, R14, PT ;  /* 0x0000000e0200720c */ /* 0x000fe40003f04070 */
[----:B------:R0:W-:Y:S01]  /*3380*/  STL [R1+0x8c], R0 ;  /* 0x00008c0001007387 */ /* 0x0001e20000100800 */
[----:B------:R-:W-:Y:S01]  /*3390*/  @!P6 IMAD.IADD R13, R13, 0x1, -R2 ;  /* 0x000000010d0de824 */ /* 0x000fe200078e0a02 */
[----:B------:R-:W-:Y:S01]  /*33a0*/  IABS R22, R22 ;  /* 0x0000001600167213 */ /* 0x000fe20000000000 */
[----:B------:R-:W-:Y:S01]  /*33b0*/  IMAD.MOV R10, RZ, RZ, -R10 ;  /* 0x000000ffff0a7224 */ /* 0x000fe200078e0a0a */
[----:B------:R-:W-:-:S02]  /*33c0*/  IABS R16, R4 ;  /* 0x0000000400107213 */ /* 0x000fc40000000000 */
[----:B------:R-:W-:Y:S01]  /*33d0*/  ISETP.GT.U32.AND P6, PT, R2, R13, PT ;  /* 0x0000000d0200720c */ /* 0x000fe20003fc4070 */
[----:B------:R-:W-:-:S04]  /*33e0*/  IMAD.HI.U32 R15, R7, R22, RZ ;  /* 0x00000016070f7227 */ /* 0x000fc800078e00ff */
[----:B0-----:R-:W-:Y:S02]  /*33f0*/  IMAD.MOV.U32 R0, RZ, RZ, R11 ;  /* 0x000000ffff007224 */ /* 0x001fe400078e000b */
[----:B------:R-:W-:Y:S01]  /*3400*/  IMAD.MOV R11, RZ, RZ, -R18 ;  /* 0x000000ffff0b7224 */ /* 0x000fe200078e0a12 */
[----:B------:R-:W-:Y:S01]  /*3410*/  LOP3.LUT R18, R6, 0xa8, RZ, 0xfc, !PT ;  /* 0x000000a806127812 */ /* 0x000fe200078efcff */
[----:B------:R-:W-:Y:S01]  /*3420*/  @!P2 IMAD.MOV R0, RZ, RZ, -R0 ;  /* 0x000000ffff00a224 */ /* 0x000fe200078e0a00 */
[C---:B------:R-:W-:Y:S01]  /*3430*/  ISETP.GT.U32.AND P2, PT, R2.reuse, R23, PT ;  /* 0x000000170200720c */ /* 0x040fe20003f44070 */
[----:B------:R-:W-:Y:S01]  /*3440*/  IMAD R21, R2, R11, R21 ;  /* 0x0000000b02157224 */ /* 0x000fe200078e0215 */
[----:B------:R-:W-:Y:S01]  /*3450*/  IABS R11, R20 ;  /* 0x00000014000b7213 */ /* 0x000fe20000000000 */
[----:B------:R-:W-:Y:S01]  /*3460*/  IMAD.MOV R15, RZ, RZ, -R15 ;  /* 0x000000ffff0f7224 */ /* 0x000fe200078e0a0f */
[----:B------:R0:W-:Y:S01]  /*3470*/  STL [R1+0x7c], R0 ;  /* 0x00007c0001007387 */ /* 0x0001e20000100800 */
[----:B------:R-:W-:Y:S01]  /*3480*/  @!P0 IMAD.IADD R14, R14, 0x1, -R2 ;  /* 0x000000010e0e8824 */ /* 0x000fe200078e0a02 */
[----:B------:R-:W-:Y:S01]  /*3490*/  ISETP.GE.AND P0, PT, R12, RZ, PT ;  /* 0x000000ff0c00720c */ /* 0x000fe20003f06270 */
[----:B------:R-:W-:Y:S01]  /*34a0*/  IMAD.HI.U32 R9, R7, R16, RZ ;  /* 0x0000001007097227 */ /* 0x000fe200078e00ff */
[----:B------:R-:W-:-:S03]  /*34b0*/  IABS R12, R18 ;  /* 0x00000012000c7213 */ /* 0x000fc60000000000 */
[C---:B------:R-:W-:Y:S02]  /*34c0*/  IMAD R22, R2.reuse, R15, R22 ;  /* 0x0000000f02167224 */ /* 0x040fe400078e0216 */
[----:B------:R-:W-:Y:S01]  /*34d0*/  @!P2 IMAD.IADD R23, R23, 0x1, -R2 ;  /* 0x000000011717a824 */ /* 0x000fe200078e0a02 */
[C---:B------:R-:W-:Y:S01]  /*34e0*/  ISETP.GT.U32.AND P2, PT, R2.reuse, R21, PT ;  /* 0x000000150200720c */ /* 0x040fe20003f44070 */
[----:B0-----:R-:W-:Y:S02]  /*34f0*/  IMAD.MOV.U32 R0, RZ, RZ, R14 ;  /* 0x000000ffff007224 */ /* 0x001fe400078e000e */
[----:B------:R-:W-:Y:S02]  /*3500*/  IMAD.MOV R9, RZ, RZ, -R9 ;  /* 0x000000ffff097224 */ /* 0x000fe400078e0a09 */
[----:B------:R-:W-:Y:S01]  /*3510*/  @!P6 IMAD.IADD R13, R13, 0x1, -R2 ;  /* 0x000000010d0de824 */ /* 0x000fe200078e0a02 */
[C---:B------:R-:W-:Y:S01]  /*3520*/  ISETP.GT.U32.AND P6, PT, R2.reuse, R22, PT ;  /* 0x000000160200720c */ /* 0x040fe20003fc4070 */
[----:B------:R-:W-:Y:S01]  /*3530*/  @!P3 IMAD.MOV R0, RZ, RZ, -R0 ;  /* 0x000000ffff00b224 */ /* 0x000fe200078e0a00 */
[C---:B------:R-:W-:Y:S01]  /*3540*/  ISETP.GT.U32.AND P3, PT, R2.reuse, R23, PT ;  /* 0x000000170200720c */ /* 0x040fe20003f64070 */
[----:B------:R-:W-:Y:S01]  /*3550*/  IMAD R16, R2, R9, R16 ;  /* 0x0000000902107224 */ /* 0x000fe200078e0210 */
[----:B------:R-:W-:Y:S01]  /*3560*/  LOP3.LUT R9, R6, 0xc0, RZ, 0xfc, !PT ;  /* 0x000000c006097812 */ /* 0x000fe200078efcff */
[----:B------:R-:W-:Y:S01]  /*3570*/  IMAD R17, R2, R10, R17 ;  /* 0x0000000a02117224 */ /* 0x000fe200078e0211 */
[----:B------:R0:W-:Y:S01]  /*3580*/  STL [R1+0x6c], R0 ;  /* 0x00006c0001007387 */ /* 0x0001e20000100800 */
[----:B------:R-:W-:Y:S01]  /*3590*/  @!P2 IMAD.IADD R21, R21, 0x1, -R2 ;  /* 0x000000011515a824 */ /* 0x000fe200078e0a02 */
[----:B------:R-:W-:-:S02]  /*35a0*/  IABS R15, R9 ;  /* 0x00000009000f7213 */ /* 0x000fc40000000000 */
[----:B------:R-:W-:Y:S02]  /*35b0*/  IABS R10, R19 ;  /* 0x00000013000a7213 */ /* 0x000fe40000000000 */
[----:B------:R-:W-:Y:S01]  /*35c0*/  ISETP.GT.U32.AND P2, PT, R2, R21, PT ;  /* 0x000000150200720c */ /* 0x000fe20003f44070 */
[----:B------:R-:W-:Y:S02]  /*35d0*/  @!P6 IMAD.IADD R22, R22, 0x1, -R2 ;  /* 0x000000011616e824 */ /* 0x000fe400078e0a02 */
[----:B------:R-:W-:-:S03]  /*35e0*/  IMAD.HI.U32 R14, R7, R15, RZ ;  /* 0x0000000f070e7227 */ /* 0x000fc600078e00ff */
[----:B------:R-:W-:Y:S01]  /*35f0*/  ISETP.GT.U32.AND P6, PT, R2, R22, PT ;  /* 0x000000160200720c */ /* 0x000fe20003fc4070 */
[----:B0-----:R-:W-:Y:S02]  /*3600*/  IMAD.MOV.U32 R0, RZ, RZ, R13 ;  /* 0x000000ffff007224 */ /* 0x001fe400078e000d */
[----:B------:R-:W-:-:S04]  /*3610*/  IMAD.HI.U32 R24, R7, R10, RZ ;  /* 0x0000000a07187227 */ /* 0x000fc800078e00ff */
[----:B------:R-:W-:Y:S01]  /*3620*/  @!P4 IMAD.MOV R0, RZ, RZ, -R0 ;  /* 0x000000ffff00c224 */ /* 0x000fe200078e0a00 */
[C---:B------:R-:W-:Y:S01]  /*3630*/  ISETP.GT.U32.AND P4, PT, R2.reuse, R17, PT ;  /* 0x000000110200720c */ /* 0x040fe20003f84070 */
[----:B------:R-:W-:Y:S02]  /*3640*/  IMAD.MOV R14, RZ, RZ, -R14 ;  /* 0x000000ffff0e7224 */ /* 0x000fe400078e0a0e */
[----:B------:R-:W-:Y:S01]  /*3650*/  IMAD.MOV R24, RZ, RZ, -R24 ;  /* 0x000000ffff187224 */ /* 0x000fe200078e0a18 */
[----:B------:R0:W-:Y:S01]  /*3660*/  STL [R1+0x64], R0 ;  /* 0x0000640001007387 */ /* 0x0001e20000100800 */
[----:B------:R-:W-:Y:S01]  /*3670*/  @!P3 IMAD.IADD R23, R23, 0x1, -R2 ;  /* 0x000000011717b824 */ /* 0x000fe200078e0a02 */
[C---:B------:R-:W-:Y:S01]  /*3680*/  ISETP.GT.U32.AND P3, PT, R2.reuse, R16, PT ;  /* 0x000000100200720c */ /* 0x040fe20003f64070 */
[C---:B------:R-:W-:Y:S02]  /*3690*/  IMAD R15, R2.reuse, R14, R15 ;  /* 0x0000000e020f7224 */ /* 0x040fe400078e020f */
[----:B------:R-:W-:-:S02]  /*36a0*/  IMAD R10, R2, R24, R10 ;  /* 0x00000018020a7224 */ /* 0x000fc400078e020a */
[--C-:B------:R-:W-:Y:S01]  /*36b0*/  @!P2 IMAD.IADD R21, R21, 0x1, -R2.reuse ;  /* 0x000000011515a824 */ /* 0x100fe200078e0a02 */
[C---:B------:R-:W-:Y:S01]  /*36c0*/  ISETP.GT.U32.AND P2, PT, R2.reuse, R15, PT ;  /* 0x0000000f0200720c */ /* 0x040fe20003f44070 */
[--C-:B------:R-:W-:Y:S01]  /*36d0*/  @!P4 IMAD.IADD R17, R17, 0x1, -R2.reuse ;  /* 0x000000011111c824 */ /* 0x100fe200078e0a02 */
[----:B------:R-:W-:Y:S01]  /*36e0*/  ISETP.GT.U32.AND P4, PT, R2, R10, PT ;  /* 0x0000000a0200720c */ /* 0x000fe20003f84070 */
[--C-:B------:R-:W-:Y:S01]  /*36f0*/  @!P6 IMAD.IADD R22, R22, 0x1, -R2.reuse ;  /* 0x000000011616e824 */ /* 0x100fe200078e0a02 */
[----:B------:R-:W-:Y:S01]  /*3700*/  ISETP.GE.AND P6, PT, R8, RZ, PT ;  /* 0x000000ff0800720c */ /* 0x000fe20003fc6270 */
[----:B------:R-:W-:Y:S01]  /*3710*/  IMAD.MOV.U32 R3, RZ, RZ, R23 ;  /* 0x000000ffff037224 */ /* 0x000fe200078e0017 */
[----:B------:R-:W-:Y:S01]  /*3720*/  LOP3.LUT R8, R6, 0x98, RZ, 0xfc, !PT ;  /* 0x0000009806087812 */ /* 0x000fe200078efcff */
[----:B------:R-:W-:Y:S01]  /*3730*/  @!P3 IMAD.IADD R16, R16, 0x1, -R2 ;  /* 0x000000011010b824 */ /* 0x000fe200078e0a02 */
[----:B------:R-:W-:Y:S01]  /*3740*/  ISETP.GE.AND P3, PT, R4, RZ, PT ;  /* 0x000000ff0400720c */ /* 0x000fe20003f66270 */
[----:B0-----:R-:W-:Y:S01]  /*3750*/  IMAD.MOV.U32 R0, RZ, RZ, R22 ;  /* 0x000000ffff007224 */ /* 0x001fe200078e0016 */
[----:B------:R-:W-:Y:S01]  /*3760*/  LOP3.LUT R4, R6, 0xa0, RZ, 0xfc, !PT ;  /* 0x000000a006047812 */ /* 0x000fe200078efcff */
[----:B------:R-:W-:-:S04]  /*3770*/  IMAD.HI.U32 R14, R7, R11, RZ ;  /* 0x0000000b070e7227 */ /* 0x000fc800078e00ff */
[----:B------:R-:W-:Y:S02]  /*3780*/  @!P5 IMAD.MOV R3, RZ, RZ, -R3 ;  /* 0x000000ffff03d224 */ /* 0x000fe400078e0a03 */
[--C-:B------:R-:W-:Y:S01]  /*3790*/  @!P2 IMAD.IADD R15, R15, 0x1, -R2.reuse ;  /* 0x000000010f0fa824 */ /* 0x100fe200078e0a02 */
[----:B------:R-:W-:Y:S01]  /*37a0*/  ISETP.GT.U32.AND P2, PT, R2, R17, PT ;  /* 0x000000110200720c */ /* 0x000fe20003f44070 */
[----:B------:R-:W-:Y:S01]  /*37b0*/  @!P4 IMAD.IADD R10, R10, 0x1, -R2 ;  /* 0x000000010a0ac824 */ /* 0x000fe200078e0a02 */
[C---:B------:R-:W-:Y:S01]  /*37c0*/  ISETP.GT.U32.AND P4, PT, R2.reuse, R16, PT ;  /* 0x000000100200720c */ /* 0x040fe20003f84070 */
[----:B------:R-:W-:Y:S01]  /*37d0*/  @!P1 IMAD.MOV R0, RZ, RZ, -R0 ;  /* 0x000000ffff009224 */ /* 0x000fe200078e0a00 */
[----:B------:R-:W-:Y:S01]  /*37e0*/  STL [R1+0x40], R3 ;  /* 0x0000400301007387 */ /* 0x000fe20000100800 */
[----:B------:R-:W-:Y:S01]  /*37f0*/  IMAD.HI.U32 R13, R7, R12, RZ ;  /* 0x0000000c070d7227 */ /* 0x000fe200078e00ff */
[C---:B------:R-:W-:Y:S02]  /*3800*/  ISETP.GT.U32.AND P1, PT, R2.reuse, R15, PT ;  /* 0x0000000f0200720c */ /* 0x040fe40003f24070 */
[----:B------:R0:W-:Y:S01]  /*3810*/  STL [R1+0x3c], R0 ;  /* 0x00003c0001007387 */ /* 0x0001e20000100800 */
[----:B------:R-:W-:Y:S01]  /*3820*/  IMAD.MOV R14, RZ, RZ, -R14 ;  /* 0x000000ffff0e7224 */ /* 0x000fe200078e0a0e */
[----:B------:R-:W-:Y:S01]  /*3830*/  ISETP.GT.U32.AND P5, PT, R2, R10, PT ;  /* 0x0000000a0200720c */ /* 0x000fe20003fa4070 */
[----:B------:R-:W-:-:S02]  /*3840*/  IMAD.MOV R13, RZ, RZ, -R13 ;  /* 0x000000ffff0d7224 */ /* 0x000fc400078e0a0d */
[C---:B------:R-:W-:Y:S01]  /*3850*/  IMAD R11, R2.reuse, R14, R11 ;  /* 0x0000000e020b7224 */ /* 0x040fe200078e020b */
[----:B------:R-:W-:Y:S01]  /*3860*/  IABS R14, R8 ;  /* 0x00000008000e7213 */ /* 0x000fe20000000000 */
[----:B------:R-:W-:Y:S01]  /*3870*/  IMAD R12, R2, R13, R12 ;  /* 0x0000000d020c7224 */ /* 0x000fe200078e020c */
[----:B------:R-:W-:Y:S01]  /*3880*/  IABS R13, R4 ;  /* 0x00000004000d7213 */ /* 0x000fe20000000000 */
[--C-:B------:R-:W-:Y:S01]  /*3890*/  @!P2 IMAD.IADD R17, R17, 0x1, -R2.reuse ;  /* 0x000000011111a824 */ /* 0x100fe200078e0a02 */
[----:B------:R-:W-:Y:S01]  /*38a0*/  ISETP.GE.AND P2, PT, R9, RZ, PT ;  /* 0x000000ff0900720c */ /* 0x000fe20003f46270 */
[----:B0-----:R-:W-:Y:S02]  /*38b0*/  IMAD.MOV.U32 R0, RZ, RZ, R21 ;  /* 0x000000ffff007224 */ /* 0x001fe400078e0015 */
[----:B------:R-:W-:Y:S01]  /*38c0*/  @!P4 IMAD.IADD R16, R16, 0x1, -R2 ;  /* 0x000000011010c824 */ /* 0x000fe200078e0a02 */
[C---:B------:R-:W-:Y:S01]  /*38d0*/  ISETP.GT.U32.AND P4, PT, R2.reuse, R12, PT ;  /* 0x0000000c0200720c */ /* 0x040fe20003f84070 */
[----:B------:R-:W-:Y:S01]  /*38e0*/  @!P0 IMAD.MOV R0, RZ, RZ, -R0 ;  /* 0x000000ffff008224 */ /* 0x000fe200078e0a00 */
[----:B------:R-:W-:Y:S01]  /*38f0*/  ISETP.GT.U32.AND P0, PT, R2, R11, PT ;  /* 0x0000000b0200720c */ /* 0x000fe20003f04070 */
[----:B------:R-:W-:-:S03]  /*3900*/  IMAD.HI.U32 R9, R7, R14, RZ ;  /* 0x0000000e07097227 */ /* 0x000fc600078e00ff */
[----:B------:R0:W-:Y:S01]  /*3910*/  STL [R1+0x38], R0 ;  /* 0x0000380001007387 */ /* 0x0001e20000100800 */
[----:B------:R-:W-:Y:S01]  /*3920*/  @!P1 IMAD.IADD R15, R15, 0x1, -R2 ;  /* 0x000000010f0f9824 */ /* 0x000fe200078e0a02 */
[----:B------:R-:W-:Y:S01]  /*3930*/  ISETP.GE.AND P1, PT, R19, RZ, PT ;  /* 0x000000ff1300720c */ /* 0x000fe20003f26270 */
[----:B------:R-:W-:-:S04]  /*3940*/  IMAD.HI.U32 R21, R7, R13, RZ ;  /* 0x0000000d07157227 */ /* 0x000fc800078e00ff */
[----:B------:R-:W-:Y:S01]  /*3950*/  IMAD.MOV R19, RZ, RZ, -R9 ;  /* 0x000000ffff137224 */ /* 0x000fe200078e0a09 */
[----:B------:R-:W-:Y:S01]  /*3960*/  LOP3.LUT R9, R6, 0x90, RZ, 0xfc, !PT ;  /* 0x0000009006097812 */ /* 0x000fe200078efcff */
[----:B------:R-:W-:Y:S02]  /*3970*/  IMAD.MOV.U32 R3, RZ, RZ, R16 ;  /* 0x000000ffff037224 */ /* 0x000fe400078e0010 */
[----:B0-----:R-:W-:Y:S01]  /*3980*/  IMAD.MOV.U32 R0, RZ, RZ, R17 ;  /* 0x000000ffff007224 */ /* 0x001fe200078e0011 */
[----:B------:R-:W-:Y:S01]  /*3990*/  IABS R17, R9 ;  /* 0x0000000900117213 */ /* 0x000fe20000000000 */
[----:B------:R-:W-:Y:S02]  /*39a0*/  IMAD.MOV R21, RZ, RZ, -R21 ;  /* 0x000000ffff157224 */ /* 0x000fe400078e0a15 */
[----:B------:R-:W-:Y:S01]  /*39b0*/  @!P0 IMAD.IADD R11, R11, 0x1, -R2 ;  /* 0x000000010b0b8824 */ /* 0x000fe200078e0a02 */
[----:B------:R-:W-:Y:S01]  /*39c0*/  ISETP.GE.AND P0, PT, R18, RZ, PT ;  /* 0x000000ff1200720c */ /* 0x000fe20003f06270 */
[----:B------:R-:W-:-:S02]  /*39d0*/  @!P6 IMAD.MOV R0, RZ, RZ, -R0 ;  /* 0x000000ffff00e224 */ /* 0x000fc400078e0a00 */
[----:B------:R-:W-:Y:S02]  /*39e0*/  @!P3 IMAD.MOV R3, RZ, RZ, -R3 ;  /* 0x000000ffff03b224 */ /* 0x000fe400078e0a03 */
[----:B------:R-:W-:Y:S01]  /*39f0*/  IMAD R13, R2, R21, R13 ;  /* 0x00000015020d7224 */ /* 0x000fe200078e020d */
[----:B------:R0:W-:Y:S01]  /*3a00*/  STL [R1+0x34], R0 ;  /* 0x0000340001007387 */ /* 0x0001e20000100800 */
[--C-:B------:R-:W-:Y:S01]  /*3a10*/  @!P4 IMAD.IADD R12, R12, 0x1, -R2.reuse ;  /* 0x000000010c0cc824 */ /* 0x100fe200078e0a02 */
[----:B------:R-:W-:Y:S01]  /*3a20*/  ISETP.GT.U32.AND P4, PT, R2, R11, PT ;  /* 0x0000000b0200720c */ /* 0x000fe20003f84070 */
[----:B------:R-:W-:Y:S01]  /*3a30*/  @!P5 IMAD.IADD R10, R10, 0x1, -R2 ;  /* 0x000000010a0ad824 */ /* 0x000fe200078e0a02 */
[----:B------:R1:W-:Y:S01]  /*3a40*/  STL [R1+0x2c], R3 ;  /* 0x00002c0301007387 */ /* 0x0003e20000100800 */
[----:B------:R-:W-:Y:S01]  /*3a50*/  IMAD.MOV.U32 R16, RZ, RZ, R17 ;  /* 0x000000ffff107224 */ /* 0x000fe200078e0011 */
[----:B------:R-:W-:Y:S01]  /*3a60*/  ISETP.GE.AND P5, PT, R20, RZ, PT ;  /* 0x000000ff1400720c */ /* 0x000fe20003fa6270 */
[C---:B------:R-:W-:Y:S01]  /*3a70*/  IMAD R14, R2.reuse, R19, R14 ;  /* 0x00000013020e7224 */ /* 0x040fe200078e020e */
[C---:B------:R-:W-:Y:S01]  /*3a80*/  ISETP.GT.U32.AND P6, PT, R2.reuse, R13, PT ;  /* 0x0000000d0200720c */ /* 0x040fe20003fc4070 */
[----:B0-----:R-:W-:Y:S01]  /*3a90*/  IMAD.MOV.U32 R0, RZ, RZ, R15 ;  /* 0x000000ffff007224 */ /* 0x001fe200078e000f */
[----:B------:R-:W-:-:S02]  /*3aa0*/  ISETP.GT.U32.AND P3, PT, R2, R12, PT ;  /* 0x0000000c0200720c */ /* 0x000fc40003f64070 */
[----:B------:R-:W-:Y:S01]  /*3ab0*/  LOP3.LUT R19, R6, 0x70, RZ, 0xfc, !PT ;  /* 0x0000007006137812 */ /* 0x000fe200078efcff */
[----:B-1----:R-:W-:Y:S02]  /*3ac0*/  IMAD.MOV.U32 R3, RZ, RZ, R10 ;  /* 0x000000ffff037224 */ /* 0x002fe400078e000a */
[----:B------:R-:W-:-:S04]  /*3ad0*/  IMAD.HI.U32 R10, R7, R16, RZ ;  /* 0x00000010070a7227 */ /* 0x000fc800078e00ff */
[----:B------:R-:W-:Y:S01]  /*3ae0*/  @!P1 IMAD.MOV R3, RZ, RZ, -R3 ;  /* 0x000000ffff039224 */ /* 0x000fe200078e0a03 */
[----:B------:R-:W-:Y:S01]  /*3af0*/  ISETP.GT.U32.AND P1, PT, R2, R14, PT ;  /* 0x0000000e0200720c */ /* 0x000fe20003f24070 */
[----:B------:R-:W-:Y:S02]  /*3b00*/  IMAD.MOV R10, RZ, RZ, -R10 ;  /* 0x000000ffff0a7224 */ /* 0x000fe400078e0a0a */
[----:B------:R-:W-:Y:S01]  /*3b10*/  @!P4 IMAD.IADD R11, R11, 0x1, -R2 ;  /* 0x000000010b0bc824 */ /* 0x000fe200078e0a02 */
[----:B------:R-:W-:Y:S01]  /*3b20*/  ISETP.GE.AND P4, PT, R8, RZ, PT ;  /* 0x000000ff0800720c */ /* 0x000fe20003f86270 */
[----:B------:R-:W-:Y:S01]  /*3b30*/  IMAD R15, R2, R10, R16 ;  /* 0x0000000a020f7224 */ /* 0x000fe200078e0210 */
[----:B------:R-:W-:Y:S01]  /*3b40*/  LOP3.LUT R10, R6, 0x60, RZ, 0xfc, !PT ;  /* 0x00000060060a7812 */ /* 0x000fe200078efcff */
[----:B------:R-:W-:Y:S01]  /*3b50*/  @!P2 IMAD.MOV R0, RZ, RZ, -R0 ;  /* 0x000000ffff00a224 */ /* 0x000fe200078e0a00 */
[----:B------:R-:W-:Y:S01]  /*3b60*/  ISETP.GE.AND P2, PT, R4, RZ, PT ;  /* 0x000000ff0400720c */ /* 0x000fe20003f46270 */
[--C-:B------:R-:W-:Y:S01]  /*3b70*/  @!P6 IMAD.IADD R13, R13, 0x1, -R2.reuse ;  /* 0x000000010d0de824 */ /* 0x100fe200078e0a02 */
[----:B------:R-:W-:Y:S01]  /*3b80*/  LOP3.LUT R4, R6, 0x88, RZ, 0xfc, !PT ;  /* 0x0000008806047812 */ /* 0x000fe200078efcff */
[----:B------:R-:W-:Y:S01]  /*3b90*/  @!P5 IMAD.MOV R11, RZ, RZ, -R11 ;  /* 0x000000ffff0bd224 */ /* 0x000fe200078e0a0b */
[----:B------:R-:W-:Y:S01]  /*3ba0*/  ISETP.GT.U32.AND P5, PT, R2, R15, PT ;  /* 0x0000000f0200720c */ /* 0x000fe20003fa4070 */
[--C-:B------:R-:W-:Y:S01]  /*3bb0*/  @!P1 IMAD.IADD R14, R14, 0x1, -R2.reuse ;  /* 0x000000010e0e9824 */ /* 0x100fe200078e0a02 */
[----:B------:R-:W-:Y:S01]  /*3bc0*/  IABS R8, R4 ;  /* 0x0000000400087213 */ /* 0x000fe20000000000 */
[----:B------:R-:W-:Y:S01]  /*3bd0*/  @!P3 IMAD.IADD R12, R12, 0x1, -R2 ;  /* 0x000000010c0cb824 */ /* 0x000fe200078e0a02 */
[----:B------:R-:W-:Y:S01]  /*3be0*/  ISETP.GT.U32.AND P6, PT, R2, R13, PT ;  /* 0x0000000d0200720c */ /* 0x000fe20003fc4070 */
[----:B------:R0:W-:Y:S01]  /*3bf0*/  STL [R1+0x24], R0 ;  /* 0x0000240001007387 */ /* 0x0001e20000100800 */
[----:B------:R-:W-:Y:S01]  /*3c00*/  ISETP.GE.AND P3, PT, R9, RZ, PT ;  /* 0x000000ff0900720c */ /* 0x000fe20003f66270 */
[----:B------:R-:W-:Y:S01]  /*3c10*/  IMAD.MOV.U32 R16, RZ, RZ, R8 ;  /* 0x000000ffff107224 */ /* 0x000fe200078e0008 */
[----:B------:R-:W-:Y:S01]  /*3c20*/  LOP3.LUT R8, R6, 0x80, RZ, 0xfc, !PT ;  /* 0x0000008006087812 */ /* 0x000fe200078efcff */
[----:B------:R-:W-:Y:S01]  /*3c30*/  @!P0 IMAD.MOV R12, RZ, RZ, -R12 ;  /* 0x000000ffff0c8224 */ /* 0x000fe200078e0a0c */
[----:B------:R-:W-:Y:S01]  /*3c40*/  ISETP.GT.U32.AND P1, PT, R2, R14, PT ;  /* 0x0000000e0200720c */ /* 0x000fe20003f24070 */
[----:B------:R-:W-:Y:S01]  /*3c50*/  IMAD.HI.U32 R9, R7, R16, RZ ;  /* 0x0000001007097227 */ /* 0x000fe200078e00ff */
[----:B------:R-:W-:Y:S01]  /*3c60*/  IABS R17, R8 ;  /* 0x0000000800117213 */ /* 0x000fe20000000000 */
[----:B------:R-:W-:Y:S01]  /*3c70*/  STL [R1+0xfe8], R3 ;  /* 0x000fe80301007387 */ /* 0x000fe20000100800 */
[----:B------:R-:W-:Y:S01]  /*3c80*/  ISETP.GE.AND P0, PT, R4, RZ, PT ;  /* 0x000000ff0400720c */ /* 0x000fe20003f06270 */
[--C-:B------:R-:W-:Y:S01]  /*3c90*/  @!P5 IMAD.IADD R15, R15, 0x1, -R2.reuse ;  /* 0x000000010f0fd824 */ /* 0x100fe200078e0a02 */
[----:B------:R-:W-:Y:S01]  /*3ca0*/  LOP3.LUT R4, R6, 0x78, RZ, 0xfc, !PT ;  /* 0x0000007806047812 */ /* 0x000fe200078efcff */
[----:B------:R-:W-:Y:S01]  /*3cb0*/  IMAD.MOV R9, RZ, RZ, -R9 ;  /* 0x000000ffff097224 */ /* 0x000fe200078e0a09 */
[----:B------:R-:W-:Y:S01]  /*3cc0*/  IABS R21, R10 ;  /* 0x0000000a00157213 */ /* 0x000fe20000000000 */
[----:B------:R-:W-:Y:S01]  /*3cd0*/  @!P6 IMAD.IADD R13, R13, 0x1, -R2 ;  /* 0x000000010d0de824 */ /* 0x000fe200078e0a02 */
[----:B------:R-:W-:Y:S01]  /*3ce0*/  ISETP.GE.AND P6, PT, R8, RZ, PT ;  /* 0x000000ff0800720c */ /* 0x000fe20003fc6270 */
[C---:B------:R-:W-:Y:S01]  /*3cf0*/  IMAD R16, R2.reuse, R9, R16 ;  /* 0x0000000902107224 */ /* 0x040fe200078e0210 */
[----:B------:R-:W-:Y:S01]  /*3d00*/  ISETP.GT.U32.AND P5, PT, R2, R15, PT ;  /* 0x0000000f0200720c */ /* 0x000fe20003fa4070 */
[----:B------:R-:W-:Y:S01]  /*3d10*/  IMAD.HI.U32 R8, R7, R17, RZ ;  /* 0x0000001107087227 */ /* 0x000fe200078e00ff */
[----:B------:R-:W-:Y:S01]  /*3d20*/  IABS R18, R4 ;  /* 0x0000000400127213 */ /* 0x000fe20000000000 */
[----:B------:R-:W-:Y:S01]  /*3d30*/  STL [R1+0xfec], R11 ;  /* 0x000fec0b01007387 */ /* 0x000fe20000100800 */
[----:B------:R-:W-:Y:S01]  /*3d40*/  LOP3.LUT R9, R6, 0x58, RZ, 0xfc, !PT ;  /* 0x0000005806097812 */ /* 0x000fe200078efcff */
[----:B------:R-:W-:Y:S01]  /*3d50*/  @!P1 IMAD.IADD R14, R14, 0x1, -R2 ;  /* 0x000000010e0e9824 */ /* 0x000fe200078e0a02 */
[----:B------:R-:W-:Y:S01]  /*3d60*/  ISETP.GT.U32.AND P1, PT, R2, R16, PT ;  /* 0x000000100200720c */ /* 0x000fe20003f24070 */
[----:B------:R-:W-:Y:S01]  /*3d70*/  IMAD.MOV R8, RZ, RZ, -R8 ;  /* 0x000000ffff087224 */ /* 0x000fe200078e0a08 */
[----:B------:R-:W-:Y:S01]  /*3d80*/  IABS R22, R9 ;  /* 0x0000000900167213 */ /* 0x000fe20000000000 */
[----:B------:R-:W-:Y:S01]  /*3d90*/  @!P2 IMAD.MOV R13, RZ, RZ, -R13 ;  /* 0x000000ffff0da224 */ /* 0x000fe200078e0a0d */
[----:B------:R-:W-:Y:S01]  /*3da0*/  ISETP.GE.AND P2, PT, R4, RZ, PT ;  /* 0x000000ff0400720c */ /* 0x000fe20003f46270 */
[----:B------:R-:W-:Y:S01]  /*3db0*/  IMAD R17, R2, R8, R17 ;  /* 0x0000000802117224 */ /* 0x000fe200078e0211 */
[C---:B------:R-:W-:Y:S01]  /*3dc0*/  LOP3.LUT R8, R6.reuse, 0x68, RZ, 0xfc, !PT ;  /* 0x0000006806087812 */ /* 0x040fe200078efcff */
[----:B------:R-:W-:Y:S01]  /*3dd0*/  @!P5 IMAD.IADD R15, R15, 0x1, -R2 ;  /* 0x000000010f0fd824 */ /* 0x000fe200078e0a02 */
[----:B0-----:R-:W-:Y:S01]  /*3de0*/  LOP3.LUT R0, R6, 0x48, RZ, 0xfc, !PT ;  /* 0x0000004806007812 */ /* 0x001fe200078efcff */
[----:B------:R-:W-:Y:S01]  /*3df0*/  IMAD.HI.U32 R4, R7, R18, RZ ;  /* 0x0000001207047227 */ /* 0x000fe200078e00ff */
[----:B------:R-:W-:Y:S01]  /*3e00*/  ISETP.GT.U32.AND P5, PT, R2, R17, PT ;  /* 0x000000110200720c */ /* 0x000fe20003fa4070 */
[----:B------:R0:W-:Y:S01]  /*3e10*/  STL [R1+0xff0], R12 ;  /* 0x000ff00c01007387 */ /* 0x0001e20000100800 */
[----:B------:R-:W-:Y:S01]  /*3e20*/  IABS R20, R8 ;  /* 0x0000000800147213 */ /* 0x000fe20000000000 */
[----:B------:R-:W-:Y:S01]  /*3e30*/  @!P4 IMAD.MOV R14, RZ, RZ, -R14 ;  /* 0x000000ffff0ec224 */ /* 0x000fe200078e0a0e */
[----:B------:R-:W-:Y:S01]  /*3e40*/  ISETP.GE.AND P4, PT, R19, RZ, PT ;  /* 0x000000ff1300720c */ /* 0x000fe20003f86270 */
[----:B------:R-:W-:Y:S01]  /*3e50*/  @!P1 IMAD.IADD R16, R16, 0x1, -R2 ;  /* 0x0000000110109824 */ /* 0x000fe200078e0a02 */
[----:B------:R-:W-:Y:S01]  /*3e60*/  IABS R19, R19 ;  /* 0x0000001300137213 */ /* 0x000fe20000000000 */
[----:B------:R-:W-:Y:S01]  /*3e70*/  IMAD.MOV R4, RZ, RZ, -R4 ;  /* 0x000000ffff047224 */ /* 0x000fe200078e0a04 */
[----:B------:R-:W-:Y:S01]  /*3e80*/  IABS R24, R0 ;  /* 0x0000000000187213 */ /* 0x000fe20000000000 */
[----:B------:R-:W-:Y:S01]  /*3e90*/  @!P3 IMAD.MOV R15, RZ, RZ, -R15 ;  /* 0x000000ffff0fb224 */ /* 0x000fe200078e0a0f */
[C---:B------:R-:W-:Y:S01]  /*3ea0*/  ISETP.GT.U32.AND P1, PT, R2.reuse, R16, PT ;  /* 0x000000100200720c */ /* 0x040fe20003f24070 */
[----:B------:R-:W-:Y:S01]  /*3eb0*/  IMAD R18, R2, R4, R18 ;  /* 0x0000000402127224 */ /* 0x000fe200078e0212 */
[----:B------:R1:W-:Y:S01]  /*3ec0*/  STL [R1+0xff4], R13 ;  /* 0x000ff40d01007387 */ /* 0x0003e20000100800 */
[----:B------:R-:W-:Y:S01]  /*3ed0*/  IMAD.HI.U32 R4, R7, R19, RZ ;  /* 0x0000001307047227 */ /* 0x000fe200078e00ff */
[----:B0-----:R-:W-:-:S02]  /*3ee0*/  LOP3.LUT R12, R6, 0x10, RZ, 0xfc, !PT ;  /* 0x00000010060c7812 */ /* 0x001fc400078efcff */
[----:B------:R-:W-:Y:S01]  /*3ef0*/  ISETP.GT.U32.AND P3, PT, R2, R18, PT ;  /* 0x000000120200720c */ /* 0x000fe20003f64070 */
[----:B------:R-:W-:Y:S01]  /*3f00*/  @!P5 IMAD.IADD R17, R17, 0x1, -R2 ;  /* 0x000000011111d824 */ /* 0x000fe200078e0a02 */
[----:B------:R-:W-:Y:S01]  /*3f10*/  STL [R1+0xff8], R14 ;  /* 0x000ff80e01007387 */ /* 0x000fe20000100800 */
[----:B------:R-:W-:Y:S01]  /*3f20*/  IMAD.MOV R4, RZ, RZ, -R4 ;  /* 0x000000ffff047224 */ /* 0x000fe200078e0a04 */
[----:B------:R-:W-:Y:S02]  /*3f30*/  LOP3.LUT R11, R6, 0x8, RZ, 0xfc, !PT ;  /* 0x00000008060b7812 */ /* 0x000fe400078efcff */
[C---:B------:R-:W-:Y:S01]  /*3f40*/  ISETP.GT.U32.AND P5, PT, R2.reuse, R17, PT ;  /* 0x000000110200720c */ /* 0x040fe20003fa4070 */
[----:B------:R-:W-:Y:S01]  /*3f50*/  IMAD R19, R2, R4, R19 ;  /* 0x0000000402137224 */ /* 0x000fe200078e0213 */
[----:B------:R0:W-:Y:S01]  /*3f60*/  STL [R1+0xffc], R15 ;  /* 0x000ffc0f01007387 */ /* 0x0001e20000100800 */
[----:B------:R-:W-:Y:S01]  /*3f70*/  IMAD.HI.U32 R4, R7, R20, RZ ;  /* 0x0000001407047227 */ /* 0x000fe200078e00ff */
[----:B-1----:R-:W-:-:S03]  /*3f80*/  LOP3.LUT R13, R6, 0x18, RZ, 0xfc, !PT ;  /* 0x00000018060d7812 */ /* 0x002fc600078efcff */
[----:B------:R-:W-:Y:S01]  /*3f90*/  @!P1 IMAD.IADD R16, R16, 0x1, -R2 ;  /* 0x0000000110109824 */ /* 0x000fe200078e0a02 */
[----:B------:R-:W-:Y:S01]  /*3fa0*/  ISETP.GE.AND P1, PT, R8, RZ, PT ;  /* 0x000000ff0800720c */ /* 0x000fe20003f26270 */
[----:B------:R-:W-:Y:S02]  /*3fb0*/  IMAD.MOV R4, RZ, RZ, -R4 ;  /* 0x000000ffff047224 */ /* 0x000fe400078e0a04 */
[----:B------:R-:W-:Y:S01]  /*3fc0*/  @!P0 IMAD.MOV R16, RZ, RZ, -R16 ;  /* 0x000000ffff108224 */ /* 0x000fe200078e0a10 */
[C---:B------:R-:W-:Y:S01]  /*3fd0*/  ISETP.GT.U32.AND P0, PT, R2.reuse, R19, PT ;  /* 0x000000130200720c */ /* 0x040fe20003f04070 */
[----:B------:R-:W-:Y:S01]  /*3fe0*/  IMAD R20, R2, R4, R20 ;  /* 0x0000000402147224 */ /* 0x000fe200078e0214 */
[----:B------:R-:W-:Y:S01]  /*3ff0*/  LOP3.LUT R4, R6, 0x50, RZ, 0xfc, !PT ;  /* 0x0000005006047812 */ /* 0x000fe200078efcff */
[----:B------:R-:W-:Y:S01]  /*4000*/  @!P5 IMAD.IADD R17, R17, 0x1, -R2 ;  /* 0x000000011111d824 */ /* 0x000fe200078e0a02 */
[----:B------:R1:W-:Y:S01]  /*4010*/  STL [R1+0x1000], R16 ;  /* 0x0010001001007387 */ /* 0x0003e20000100800 */
[----:B------:R-:W-:Y:S01]  /*4020*/  IMAD.HI.U32 R8, R7, R21, RZ ;  /* 0x0000001507087227 */ /* 0x000fe200078e00ff */
[----:B------:R-:W-:-:S02]  /*4030*/  ISETP.GT.U32.AND P5, PT, R2, R20, PT ;  /* 0x000000140200720c */ /* 0x000fc40003fa4070 */
[----:B------:R-:W-:Y:S01]  /*4040*/  IABS R23, R4 ;  /* 0x0000000400177213 */ /* 0x000fe20000000000 */
[----:B------:R-:W-:Y:S01]  /*4050*/  IMAD.MOV R8, RZ, RZ, -R8 ;  /* 0x000000ffff087224 */ /* 0x000fe200078e0a08 */
[----:B0-----:R-:W-:Y:S01]  /*4060*/  LOP3.LUT R15, R6, 0x20, RZ, 0xfc, !PT ;  /* 0x00000020060f7812 */ /* 0x001fe200078efcff */
[--C-:B------:R-:W-:Y:S02]  /*4070*/  @!P3 IMAD.IADD R18, R18, 0x1, -R2.reuse ;  /* 0x000000011212b824 */ /* 0x100fe400078e0a02 */
[----:B------:R-:W-:Y:S01]  /*4080*/  @!P0 IMAD.IADD R19, R19, 0x1, -R2 ;  /* 0x0000000113138824 */ /* 0x000fe200078e0a02 */
[----:B------:R-:W-:Y:S01]  /*4090*/  ISETP.GE.AND P0, PT, R10, RZ, PT ;  /* 0x000000ff0a00720c */ /* 0x000fe20003f06270 */
[C---:B------:R-:W-:Y:S01]  /*40a0*/  IMAD R21, R2.reuse, R8, R21 ;  /* 0x0000000802157224 */ /* 0x040fe200078e0215 */
[----:B------:R-:W-:Y:S01]  /*40b0*/  ISETP.GT.U32.AND P3, PT, R2, R18, PT ;  /* 0x000000120200720c */ /* 0x000fe20003f64070 */
[----:B------:R-:W-:Y:S01]  /*40c0*/  IMAD.HI.U32 R8, R7, R22, RZ ;  /* 0x0000001607087227 */ /* 0x000fe200078e00ff */
[----:B-1----:R-:W-:-:S03]  /*40d0*/  LOP3.LUT R16, R6, 0x28, RZ, 0xfc, !PT ;  /* 0x0000002806107812 */ /* 0x002fc600078efcff */
[----:B------:R-:W-:Y:S01]  /*40e0*/  @!P5 IMAD.IADD R20, R20, 0x1, -R2 ;  /* 0x000000011414d824 */ /* 0x000fe200078e0a02 */
[C---:B------:R-:W-:Y:S01]  /*40f0*/  ISETP.GT.U32.AND P5, PT, R2.reuse, R19, PT ;  /* 0x000000130200720c */ /* 0x040fe20003fa4070 */
[----:B------:R-:W-:Y:S02]  /*4100*/  IMAD.MOV R8, RZ, RZ, -R8 ;  /* 0x000000ffff087224 */ /* 0x000fe400078e0a08 */
[----:B------:R-:W-:Y:S01]  /*4110*/  @!P6 IMAD.MOV R17, RZ, RZ, -R17 ;  /* 0x000000ffff11e224 */ /* 0x000fe200078e0a11 */
[C---:B------:R-:W-:Y:S01]  /*4120*/  ISETP.GT.U32.AND P6, PT, R2.reuse, R20, PT ;  /* 0x000000140200720c */ /* 0x040fe20003fc4070 */
[----:B------:R-:W-:Y:S02]  /*4130*/  IMAD R22, R2, R8, R22 ;  /* 0x0000000802167224 */ /* 0x000fe400078e0216 */
[----:B------:R-:W-:Y:S01]  /*4140*/  IMAD.HI.U32 R8, R7, R24, RZ ;  /* 0x0000001807087227 */ /* 0x000fe200078e00ff */
[----:B------:R0:W-:Y:S03]  /*4150*/  STL [R1+0x1004], R17 ;  /* 0x0010041101007387 */ /* 0x0001e60000100800 */
[--C-:B------:R-:W-:Y:S01]  /*4160*/  @!P3 IMAD.IADD R18, R18, 0x1, -R2.reuse ;  /* 0x000000011212b824 */ /* 0x100fe200078e0a02 */
[C---:B------:R-:W-:Y:S01]  /*4170*/  ISETP.GT.U32.AND P3, PT, R2.reuse, R21, PT ;  /* 0x000000150200720c */ /* 0x040fe20003f64070 */
[----:B------:R-:W-:Y:S01]  /*4180*/  @!P5 IMAD.IADD R19, R19, 0x1, -R2 ;  /* 0x000000011313d824 */ /* 0x000fe200078e0a02 */
[----:B------:R-:W-:Y:S01]  /*4190*/  ISETP.GT.U32.AND P5, PT, R2, R22, PT ;  /* 0x000000160200720c */ /* 0x000fe20003fa4070 */
[----:B------:R-:W-:-:S02]  /*41a0*/  IMAD.MOV R8, RZ, RZ, -R8 ;  /* 0x000000ffff087224 */ /* 0x000fc400078e0a08 */
[----:B------:R-:W-:Y:S01]  /*41b0*/  @!P2 IMAD.MOV R18, RZ, RZ, -R18 ;  /* 0x000000ffff12a224 */ /* 0x000fe200078e0a12 */
[----:B0-----:R-:W-:Y:S01]  /*41c0*/  LOP3.LUT R17, R6, 0x30, RZ, 0xfc, !PT ;  /* 0x0000003006117812 */ /* 0x001fe200078efcff */
[----:B------:R-:W-:Y:S01]  /*41d0*/  IMAD R24, R2, R8, R24 ;  /* 0x0000000802187224 */ /* 0x000fe200078e0218 */
[----:B------:R-:W-:Y:S01]  /*41e0*/  ISETP.GE.AND P2, PT, R9, RZ, PT ;  /* 0x000000ff0900720c */ /* 0x000fe20003f46270 */
[----:B------:R-:W-:Y:S01]  /*41f0*/  IMAD.HI.U32 R10, R7, R23, RZ ;  /* 0x00000017070a7227 */ /* 0x000fe200078e00ff */
[----:B------:R0:W-:Y:S01]  /*4200*/  STL [R1+0x1008], R18 ;  /* 0x0010081201007387 */ /* 0x0001e20000100800 */
[----:B------:R-:W-:Y:S02]  /*4210*/  IABS R27, R17 ;  /* 0x00000011001b7213 */ /* 0x000fe40000000000 */
[--C-:B------:R-:W-:Y:S02]  /*4220*/  @!P3 IMAD.IADD R21, R21, 0x1, -R2.reuse ;  /* 0x000000011515b824 */ /* 0x100fe400078e0a02 */
[--C-:B------:R-:W-:Y:S01]  /*4230*/  @!P5 IMAD.IADD R22, R22, 0x1, -R2.reuse ;  /* 0x000000011616d824 */ /* 0x100fe200078e0a02 */
[----:B------:R-:W-:Y:S01]  /*4240*/  ISETP.GT.U32.AND P5, PT, R2, R24, PT ;  /* 0x000000180200720c */ /* 0x000fe20003fa4070 */
[----:B------:R-:W-:Y:S01]  /*4250*/  @!P6 IMAD.IADD R20, R20, 0x1, -R2 ;  /* 0x000000011414e824 */ /* 0x000fe200078e0a02 */
[----:B------:R-:W-:Y:S01]  /*4260*/  ISETP.GT.U32.AND P3, PT, R2, R21, PT ;  /* 0x000000150200720c */ /* 0x000fe20003f64070 */
[----:B------:R-:W-:Y:S01]  /*4270*/  @!P4 IMAD.MOV R19, RZ, RZ, -R19 ;  /* 0x000000ffff13c224 */ /* 0x000fe200078e0a13 */
[----:B0-----:R-:W-:Y:S01]  /*4280*/  LOP3.LUT R18, R6, 0x38, RZ, 0xfc, !PT ;  /* 0x0000003806127812 */ /* 0x001fe200078efcff */
[----:B------:R-:W-:Y:S01]  /*4290*/  IMAD.MOV R10, RZ, RZ, -R10 ;  /* 0x000000ffff0a7224 */ /* 0x000fe200078e0a0a */
[----:B------:R-:W-:Y:S01]  /*42a0*/  ISETP.GE.AND P6, PT, R4, RZ, PT ;  /* 0x000000ff0400720c */ /* 0x000fe20003fc6270 */
[----:B------:R-:W-:Y:S01]  /*42b0*/  IMAD.HI.U32 R4, R7, R25, RZ ;  /* 0x0000001907047227 */ /* 0x000fe200078e00ff */
[----:B------:R-:W-:Y:S01]  /*42c0*/  IABS R26, R18 ;  /* 0x00000012001a7213 */ /* 0x000fe20000000000 */
[----:B------:R0:W-:Y:S01]  /*42d0*/  STL [R1+0x100c], R19 ;  /* 0x00100c1301007387 */ /* 0x0001e20000100800 */
[----:B------:R-:W-:Y:S01]  /*42e0*/  ISETP.GT.U32.AND P4, PT, R2, R22, PT ;  /* 0x000000160200720c */ /* 0x000fe20003f84070 */
[----:B------:R-:W-:-:S02]  /*42f0*/  IMAD.MOV R4, RZ, RZ, -R4 ;  /* 0x000000ffff047224 */ /* 0x000fc400078e0a04 */
[----:B------:R-:W-:Y:S02]  /*4300*/  @!P5 IMAD.IADD R24, R24, 0x1, -R2 ;  /* 0x000000011818d824 */ /* 0x000fe400078e0a02 */
[----:B------:R-:W-:-:S03]  /*4310*/  IMAD.HI.U32 R9, R7, R26, RZ ;  /* 0x0000001a07097227 */ /* 0x000fc600078e00ff */
[C---:B------:R-:W-:Y:S01]  /*4320*/  ISETP.GT.U32.AND P5, PT, R2.reuse, R24, PT ;  /* 0x000000180200720c */ /* 0x040fe20003fa4070 */
[----:B------:R-:W-:Y:S01]  /*4330*/  IMAD R23, R2, R10, R23 ;  /* 0x0000000a02177224 */ /* 0x000fe200078e0217 */
[----:B------:R-:W-:Y:S01]  /*4340*/  IABS R10, R16 ;  /* 0x00000010000a7213 */ /* 0x000fe20000000000 */
[----:B------:R-:W-:-:S04]  /*4350*/  IMAD.HI.U32 R5, R7, R27, RZ ;  /* 0x0000001b07057227 */ /* 0x000fc800078e00ff */
[C---:B------:R-:W-:Y:S02]  /*4360*/  IMAD R25, R2.reuse, R4, R25 ;  /* 0x0000000402197224 */ /* 0x040fe400078e0219 */
[----:B------:R-:W-:Y:S02]  /*4370*/  IMAD.MOV R4, RZ, RZ, -R9 ;  /* 0x000000ffff047224 */ /* 0x000fe400078e0a09 */
[--C-:B------:R-:W-:Y:S01]  /*4380*/  @!P3 IMAD.IADD R21, R21, 0x1, -R2.reuse ;  /* 0x000000011515b824 */ /* 0x100fe200078e0a02 */
[----:B------:R-:W-:Y:S01]  /*4390*/  ISETP.GT.U32.AND P3, PT, R2, R23, PT ;  /* 0x000000170200720c */ /* 0x000fe20003f64070 */
[----:B------:R-:W-:Y:S01]  /*43a0*/  IMAD.MOV R9, RZ, RZ, -R5 ;  /* 0x000000ffff097224 */ /* 0x000fe200078e0a05 */
[----:B------:R-:W-:Y:S01]  /*43b0*/  IABS R5, R6 ;  /* 0x0000000600057213 */ /* 0x000fe20000000000 */
[----:B------:R-:W-:Y:S01]  /*43c0*/  @!P4 IMAD.IADD R22, R22, 0x1, -R2 ;  /* 0x000000011616c824 */ /* 0x000fe200078e0a02 */
[C---:B------:R-:W-:Y:S01]  /*43d0*/  ISETP.GT.U32.AND P4, PT, R2.reuse, R25, PT ;  /* 0x000000190200720c */ /* 0x040fe20003f84070 */
[C---:B------:R-:W-:Y:S01]  /*43e0*/  IMAD R26, R2.reuse, R4, R26 ;  /* 0x00000004021a7224 */ /* 0x040fe200078e021a */
[----:B------:R-:W-:Y:S01]  /*43f0*/  IABS R4, R12 ;  /* 0x0000000c00047213 */ /* 0x000fe20000000000 */
[----:B------:R-:W-:Y:S01]  /*4400*/  IMAD R27, R2, R9, R27 ;  /* 0x00000009021b7224 */ /* 0x000fe200078e021b */
[----:B------:R-:W-:Y:S01]  /*4410*/  IABS R9, R15 ;  /* 0x0000000f00097213 */ /* 0x000fe20000000000 */
[----:B------:R-:W-:Y:S01]  /*4420*/  @!P5 IMAD.IADD R24, R24, 0x1, -R2 ;  /* 0x000000011818d824 */ /* 0x000fe200078e0a02 */
[----:B------:R-:W-:Y:S01]  /*4430*/  ISETP.GE.AND P5, PT, R6, RZ, PT ;  /* 0x000000ff0600720c */ /* 0x000fe20003fa6270 */
[----:B------:R-:W-:-:S02]  /*4440*/  IMAD.MOV.U32 R14, RZ, RZ, R4 ;  /* 0x000000ffff0e7224 */ /* 0x000fc400078e0004 */
[----:B------:R-:W-:-:S04]  /*4450*/  IMAD.HI.U32 R6, R7, R9, RZ ;  /* 0x0000000907067227 */ /* 0x000fc800078e00ff */
[----:B------:R-:W-:-:S04]  /*4460*/  IMAD.HI.U32 R3, R7, R14, RZ ;  /* 0x0000000e07037227 */ /* 0x000fc800078e00ff */
[----:B------:R-:W-:Y:S02]  /*4470*/  @!P3 IMAD.IADD R23, R23, 0x1, -R2 ;  /* 0x000000011717b824 */ /* 0x000fe400078e0a02 */
[----:B------:R-:W-:Y:S02]  /*4480*/  IMAD.MOV R6, RZ, RZ, -R6 ;  /* 0x000000ffff067224 */ /* 0x000fe400078e0a06 */
[----:B------:R-:W-:Y:S01]  /*4490*/  @!P4 IMAD.IADD R25, R25, 0x1, -R2 ;  /* 0x000000011919c824 */ /* 0x000fe200078e0a02 */
[C---:B------:R-:W-:Y:S01]  /*44a0*/  ISETP.GT.U32.AND P4, PT, R2.reuse, R26, PT ;  /* 0x0000001a0200720c */ /* 0x040fe20003f84070 */
[----:B------:R-:W-:Y:S01]  /*44b0*/  IMAD.MOV R3, RZ, RZ, -R3 ;  /* 0x000000ffff037224 */ /* 0x000fe200078e0a03 */
[C---:B------:R-:W-:Y:S01]  /*44c0*/  ISETP.GT.U32.AND P3, PT, R2.reuse, R23, PT ;  /* 0x000000170200720c */ /* 0x040fe20003f64070 */
[C---:B------:R-:W-:Y:S02]  /*44d0*/  IMAD R9, R2.reuse, R6, R9 ;  /* 0x0000000602097224 */ /* 0x040fe400078e0209 */
[----:B------:R-:W-:-:S02]  /*44e0*/  IMAD R6, R2, R3, R14 ;  /* 0x0000000302067224 */ /* 0x000fc400078e020e */
[----:B------:R-:W1:Y:S01]  /*44f0*/  S2R R14, SR_TID.X ;  /* 0x00000000000e7919 */ /* 0x000e620000002100 */
[----:B------:R-:W-:-:S04]  /*4500*/  IMAD.HI.U32 R8, R7, R10, RZ ;  /* 0x0000000a07087227 */ /* 0x000fc800078e00ff */
[----:B------:R-:W-:Y:S02]  /*4510*/  IMAD.MOV R8, RZ, RZ, -R8 ;  /* 0x000000ffff087224 */ /* 0x000fe400078e0a08 */
[--C-:B------:R-:W-:Y:S01]  /*4520*/  @!P4 IMAD.IADD R26, R26, 0x1, -R2.reuse ;  /* 0x000000011a1ac824 */ /* 0x100fe200078e0a02 */
[----:B------:R-:W-:Y:S01]  /*4530*/  ISETP.GT.U32.AND P4, PT, R2, R27, PT ;  /* 0x0000001b0200720c */ /* 0x000fe20003f84070 */
[----:B------:R-:W-:Y:S01]  /*4540*/  @!P3 IMAD.IADD R23, R23, 0x1, -R2 ;  /* 0x000000011717b824 */ /* 0x000fe200078e0a02 */
[----:B------:R-:W-:Y:S01]  /*4550*/  ISETP.GE.AND P3, PT, R0, RZ, PT ;  /* 0x000000ff0000720c */ /* 0x000fe20003f66270 */
[C---:B------:R-:W-:Y:S01]  /*4560*/  IMAD R10, R2.reuse, R8, R10 ;  /* 0x00000008020a7224 */ /* 0x040fe200078e020a */
[----:B------:R-:W-:Y:S01]  /*4570*/  IABS R8, R13 ;  /* 0x0000000d00087213 */ /* 0x000fe20000000000 */
[----:B------:R-:W-:Y:S01]  /*4580*/  @!P1 IMAD.MOV R20, RZ, RZ, -R20 ;  /* 0x000000ffff149224 */ /* 0x000fe200078e0a14 */
[----:B------:R-:W-:Y:S01]  /*4590*/  IABS R0, R11 ;  /* 0x0000000b00007213 */ /* 0x000fe20000000000 */
[----:B------:R-:W-:Y:S01]  /*45a0*/  @!P2 IMAD.MOV R22, RZ, RZ, -R22 ;  /* 0x000000ffff16a224 */ /* 0x000fe200078e0a16 */
[----:B------:R-:W-:Y:S01]  /*45b0*/  ISETP.GT.U32.AND P1, PT, R2, R25, PT ;  /* 0x000000190200720c */ /* 0x000fe20003f24070 */
[----:B0-----:R-:W-:-:S04]  /*45c0*/  IMAD.HI.U32 R19, R7, R8, RZ ;  /* 0x0000000807137227 */ /* 0x001fc800078e00ff */
[----:B------:R-:W-:Y:S02]  /*45d0*/  IMAD.MOV.U32 R4, RZ, RZ, R0 ;  /* 0x000000ffff047224 */ /* 0x000fe400078e0000 */
[----:B------:R-:W-:Y:S02]  /*45e0*/  IMAD.MOV R19, RZ, RZ, -R19 ;  /* 0x000000ffff137224 */ /* 0x000fe400078e0a13 */
[----:B------:R-:W-:-:S04]  /*45f0*/  IMAD.HI.U32 R0, R7, R4, RZ ;  /* 0x0000000407007227 */ /* 0x000fc800078e00ff */
[----:B------:R-:W-:Y:S01]  /*4600*/  IMAD.HI.U32 R7, R7, R5, RZ ;  /* 0x0000000507077227 */ /* 0x000fe200078e00ff */
[----:B-1----:R-:W-:-:S03]  /*4610*/  SHF.R.U32.HI R3, RZ, 0x2, R14 ;  /* 0x00000002ff037819 */ /* 0x002fc6000001160e */
[----:B------:R-:W-:Y:S01]  /*4620*/  @!P4 IMAD.IADD R27, R27, 0x1, -R2 ;  /* 0x000000011b1bc824 */ /* 0x000fe200078e0a02 */
[C---:B------:R-:W-:Y:S01]  /*4630*/  ISETP.GT.U32.AND P4, PT, R2.reuse, R10, PT ;  /* 0x0000000a0200720c */ /* 0x040fe20003f84070 */
[----:B------:R-:W-:Y:S01]  /*4640*/  IMAD R8, R2, R19, R8 ;  /* 0x0000001302087224 */ /* 0x000fe200078e0208 */
[----:B------:R-:W-:Y:S01]  /*4650*/  LOP3.LUT R19, R14, 0x7, RZ, 0xc0, !PT ;  /* 0x000000070e137812 */ /* 0x000fe200078ec0ff */
[----:B------:R-:W-:Y:S01]  /*4660*/  IMAD.MOV R7, RZ, RZ, -R7 ;  /* 0x000000ffff077224 */ /* 0x000fe200078e0a07 */
[C---:B------:R-:W-:Y:S01]  /*4670*/  ISETP.GT.U32.AND P2, PT, R2.reuse, R27, PT ;  /* 0x0000001b0200720c */ /* 0x040fe20003f44070 */
[----:B------:R-:W-:Y:S02]  /*4680*/  IMAD.MOV R0, RZ, RZ, -R0 ;  /* 0x000000ffff007224 */ /* 0x000fe400078e0a00 */
[----:B------:R-:W-:Y:S01]  /*4690*/  @!P6 IMAD.MOV R23, RZ, RZ, -R23 ;  /* 0x000000ffff17e224 */ /* 0x000fe200078e0a17 */
[C---:B------:R-:W-:Y:S01]  /*46a0*/  ISETP.GT.U32.AND P6, PT, R2.reuse, R9, PT ;  /* 0x000000090200720c */ /* 0x040fe20003fc4070 */
[----:B------:R-:W-:Y:S01]  /*46b0*/  @!P3 IMAD.MOV R24, RZ, RZ, -R24 ;  /* 0x000000ffff18b224 */ /* 0x000fe200078e0a18 */
[C---:B------:R-:W-:Y:S01]  /*46c0*/  ISETP.GT.U32.AND P3, PT, R2.reuse, R8, PT ;  /* 0x000000080200720c */ /* 0x040fe20003f64070 */
[C---:B------:R-:W-:Y:S01]  /*46d0*/  IMAD R7, R2.reuse, R7, R5 ;  /* 0x0000000702077224 */ /* 0x040fe200078e0205 */
[----:B------:R-:W-:Y:S01]  /*46e0*/  LOP3.LUT R5, R3, 0x60, RZ, 0xc0, !PT ;  /* 0x0000006003057812 */ /* 0x000fe200078ec0ff */
[----:B------:R-:W-:-:S02]  /*46f0*/  IMAD R4, R2, R0, R4 ;  /* 0x0000000002047224 */ /* 0x000fc400078e0204 */
[----:B------:R-:W-:Y:S02]  /*4700*/  IMAD.SHL.U32 R0, R14, 0x20, RZ ;  /* 0x000000200e007824 */ /* 0x000fe400078e00ff */
[----:B------:R-:W-:Y:S01]  /*4710*/  @!P0 IMAD.MOV R21, RZ, RZ, -R21 ;  /* 0x000000ffff158224 */ /* 0x000fe200078e0a15 */
[C---:B------:R-:W-:Y:S01]  /*4720*/  ISETP.GT.U32.AND P0, PT, R2.reuse, R26, PT ;  /* 0x0000001a0200720c */ /* 0x040fe20003f04070 */
[--C-:B------:R-:W-:Y:S01]  /*4730*/  @!P1 IMAD.IADD R25, R25, 0x1, -R2.reuse ;  /* 0x0000000119199824 */ /* 0x100fe200078e0a02 */
[----:B------:R-:W-:Y:S01]  /*4740*/  ISETP.GT.U32.AND P1, PT, R2, R7, PT ;  /* 0x000000070200720c */ /* 0x000fe20003f24070 */
[--C-:B------:R-:W-:Y:S01]  /*4750*/  @!P2 IMAD.IADD R27, R27, 0x1, -R2.reuse ;  /* 0x000000011b1ba824 */ /* 0x100fe200078e0a02 */
[----:B------:R-:W-:Y:S01]  /*4760*/  LOP3.LUT R0, R0, 0xc00, RZ, 0xc0, !PT ;  /* 0x00000c0000007812 */ /* 0x000fe200078ec0ff */
[----:B------:R-:W-:Y:S01]  /*4770*/  IMAD R3, R19, 0x410, RZ ;  /* 0x0000041013037824 */ /* 0x000fe200078e02ff */
[----:B------:R-:W-:Y:S01]  /*4780*/  ISETP.GE.AND P2, PT, R29, RZ, PT ;  /* 0x000000ff1d00720c */ /* 0x000fe20003f46270 */
[----:B------:R-:W-:Y:S01]  /*4790*/  @!P6 IMAD.IADD R9, R9, 0x1, -R2 ;  /* 0x000000010909e824 */ /* 0x000fe200078e0a02 */
[----:B------:R-:W-:Y:S01]  /*47a0*/  ISETP.GE.AND P6, PT, R18, RZ, PT ;  /* 0x000000ff1200720c */ /* 0x000fe20003fc6270 */
[----:B------:R-:W-:-:S02]  /*47b0*/  IMAD R0, R19, 0x80, R0 ;  /* 0x0000008013007824 */ /* 0x000fc400078e0200 */
[----:B------:R-:W-:Y:S02]  /*47c0*/  IMAD.SHL.U32 R28, R14, 0x2, RZ ;  /* 0x000000020e1c7824 */ /* 0x000fe400078e00ff */
[----:B------:R-:W-:Y:S02]  /*47d0*/  IMAD.SHL.U32 R19, R19, 0x10, RZ ;  /* 0x0000001013137824 */ /* 0x000fe400078e00ff */
[--C-:B------:R-:W-:Y:S01]  /*47e0*/  @!P3 IMAD.IADD R8, R8, 0x1, -R2.reuse ;  /* 0x000000010808b824 */ /* 0x100fe200078e0a02 */
[----:B------:R-:W-:Y:S01]  /*47f0*/  ISETP.GE.AND P3, PT, R17, RZ, PT ;  /* 0x000000ff1100720c */ /* 0x000fe20003f66270 */
[--C-:B------:R-:W-:Y:S01]  /*4800*/  @!P0 IMAD.IADD R26, R26, 0x1, -R2.reuse ;  /* 0x000000011a1a8824 */ /* 0x100fe200078e0a02 */
[C---:B------:R-:W-:Y:S01]  /*4810*/  ISETP.GT.U32.AND P0, PT, R2.reuse, R6, PT ;  /* 0x000000060200720c */ /* 0x040fe20003f04070 */
[----:B------:R-:W-:Y:S01]  /*4820*/  @!P1 IMAD.IADD R7, R7, 0x1, -R2 ;  /* 0x0000000107079824 */ /* 0x000fe200078e0a02 */
[----:B------:R-:W-:Y:S01]  /*4830*/  LOP3.LUT R19, R19, 0x30, R28, 0x78, !PT ;  /* 0x0000003013137812 */ /* 0x000fe200078e781c */
[----:B------:R0:W-:Y:S01]  /*4840*/  STL [R1+0xf58], R28 ;  /* 0x000f581c01007387 */ /* 0x0001e20000100800 */
[----:B------:R-:W-:Y:S01]  /*4850*/  ISETP.GT.U32.AND P1, PT, R2, R9, PT ;  /* 0x000000090200720c */ /* 0x000fe20003f24070 */
[----:B------:R-:W-:Y:S01]  /*4860*/  @!P4 IMAD.IADD R10, R10, 0x1, -R2 ;  /* 0x000000010a0ac824 */ /* 0x000fe200078e0a02 */
[----:B------:R-:W-:Y:S01]  /*4870*/  LOP3.LUT R5, R5, 0x10, R28, 0xf8, !PT ;  /* 0x0000001005057812 */ /* 0x000fe200078ef81c */
[----:B------:R-:W-:Y:S01]  /*4880*/  STL [R1+0x1010], R20 ;  /* 0x0010101401007387 */ /* 0x000fe20000100800 */
[----:B------:R-:W-:-:S03]  /*4890*/  IMAD.IADD R0, R0, 0x1, R19 ;  /* 0x0000000100007824 */ /* 0x000fc600078e0213 */
[----:B------:R-:W-:Y:S01]  /*48a0*/  STL [R1+0x1014], R21 ;  /* 0x0010141501007387 */ /* 0x000fe20000100800 */
[----:B------:R-:W-:-:S03]  /*48b0*/  @!P2 IMAD.MOV R25, RZ, RZ, -R25 ;  /* 0x000000ffff19a224 */ /* 0x000fc600078e0a19 */
[----:B------:R-:W-:Y:S01]  /*48c0*/  STL [R1+0x1018], R22 ;  /* 0x0010181601007387 */ /* 0x000fe20000100800 */
[----:B------:R-:W-:-:S03]  /*48d0*/  LOP3.LUT R3, R3, R5, RZ, 0x3c, !PT ;  /* 0x0000000503037212 */ /* 0x000fc600078e3cff */
[----:B0-----:R-:W4:Y:S01]  /*48e0*/  LDL.LU R28, [R1+0x1060] ;  /* 0x00106000011c7983 */ /* 0x001f220000300800 */
[----:B------:R-:W-:Y:S01]  /*48f0*/  @!P6 IMAD.MOV R26, RZ, RZ, -R26 ;  /* 0x000000ffff1ae224 */ /* 0x000fe200078e0a1a */
[----:B------:R-:W-:Y:S02]  /*4900*/  ISETP.GT.U32.AND P4, PT, R2, R10, PT ;  /* 0x0000000a0200720c */ /* 0x000fe40003f84070 */
[----:B------:R-:W-:Y:S01]  /*4910*/  STL [R1+0x101c], R23 ;  /* 0x00101c1701007387 */ /* 0x000fe20000100800 */
[----:B------:R-:W-:-:S03]  /*4920*/  @!P3 IMAD.MOV R27, RZ, RZ, -R27 ;  /* 0x000000ffff1bb224 */ /* 0x000fc600078e0a1b */
[----:B------:R-:W-:Y:S04]  /*4930*/  STL [R1+0x1020], R24 ;  /* 0x0010201801007387 */ /* 0x000fe80000100800 */
[----:B------:R-:W2:Y:S01]  /*4940*/  LDL.LU R29, [R1+0x105c] ;  /* 0x00105c00011d7983 */ /* 0x000ea20000300800 */
[----:B------:R-:W-:-:S03]  /*4950*/  @!P0 IMAD.IADD R6, R6, 0x1, -R2 ;  /* 0x0000000106068824 */ /* 0x000fc600078e0a02 */
[----:B------:R-:W2:Y:S01]  /*4960*/  LDL.LU R5, [R1+0x1058] ;  /* 0x0010580001057983 */ /* 0x000ea20000300800 */
[----:B------:R-:W-:Y:S01]  /*4970*/  ISETP.GT.U32.AND P0, PT, R2, R8, PT ;  /* 0x000000080200720c */ /* 0x000fe20003f04070 */
[--C-:B------:R-:W-:Y:S01]  /*4980*/  @!P1 IMAD.IADD R9, R9, 0x1, -R2.reuse ;  /* 0x0000000109099824 */ /* 0x100fe200078e0a02 */
[----:B------:R-:W-:Y:S01]  /*4990*/  ISETP.GE.AND P3, PT, R16, RZ, PT ;  /* 0x000000ff1000720c */ /* 0x000fe20003f66270 */
[----:B------:R-:W-:Y:S01]  /*49a0*/  STL [R1+0xd30], R0 ;  /* 0x000d300001007387 */ /* 0x000fe20000100800 */
[----:B------:R-:W-:Y:S01]  /*49b0*/  ISETP.GT.U32.AND P2, PT, R2, R7, PT ;  /* 0x000000070200720c */ /* 0x000fe20003f44070 */
[----:B------:R-:W-:Y:S01]  /*49c0*/  @!P4 IMAD.IADD R10, R10, 0x1, -R2 ;  /* 0x000000010a0ac824 */ /* 0x000fe200078e0a02 */
[----:B------:R-:W-:Y:S01]  /*49d0*/  ISETP.GE.AND P1, PT, R15, RZ, PT ;  /* 0x000000ff0f00720c */ /* 0x000fe20003f26270 */
[----:B------:R0:W-:Y:S01]  /*49e0*/  STL [R1+0xf64], R0 ;  /* 0x000f640001007387 */ /* 0x0001e20000100800 */
[----:B------:R-:W-:-:S03]  /*49f0*/  ISETP.GT.U32.AND P4, PT, R2, R4, PT ;  /* 0x000000040200720c */ /* 0x000fc60003f84070 */
[----:B------:R-:W-:Y:S02]  /*4a00*/  STL [R1+0x1024], R25 ;  /* 0x0010241901007387 */ /* 0x000fe40000100800 */
[----:B------:R-:W-:Y:S01]  /*4a10*/  @!P0 IMAD.IADD R8, R8, 0x1, -R2 ;  /* 0x0000000108088824 */ /* 0x000fe200078e0a02 */
[----:B------:R-:W-:Y:S01]  /*4a20*/  ISETP.GE.AND P0, PT, R13, RZ, PT ;  /* 0x000000ff0d00720c */ /* 0x000fe20003f06270 */
[----:B------:R-:W-:Y:S01]  /*4a30*/  STL [R1+0x1028], R26 ;  /* 0x0010281a01007387 */ /* 0x000fe20000100800 */
[----:B0-----:R-:W-:-:S03]  /*4a40*/  IMAD.SHL.U32 R0, R14, 0x200, RZ ;  /* 0x000002000e007824 */ /* 0x001fc600078e00ff */
[----:B------:R-:W-:Y:S01]  /*4a50*/  STL [R1+0x102c], R27 ;  /* 0x00102c1b01007387 */ /* 0x000fe20000100800 */
[--C-:B------:R-:W-:Y:S01]  /*4a60*/  @!P2 IMAD.IADD R7, R7, 0x1, -R2.reuse ;  /* 0x000000010707a824 */ /* 0x100fe200078e0a02 */
[----:B------:R-:W-:Y:S01]  /*4a70*/  ISETP.GE.AND P2, PT, R12, RZ, PT ;  /* 0x000000ff0c00720c */ /* 0x000fe20003f46270 */
[----:B------:R-:W-:Y:S01]  /*4a80*/  @!P4 IMAD.IADD R4, R4, 0x1, -R2 ;  /* 0x000000010404c824 */ /* 0x000fe200078e0a02 */
[----:B------:R-:W3:Y:S01]  /*4a90*/  LDL.LU R16, [R1+0x4] ;  /* 0x0000040001107983 */ /* 0x000ee20000300800 */
[----:B------:R-:W-:Y:S02]  /*4aa0*/  LOP3.LUT R0, R0, 0x2000, RZ, 0xc0, !PT ;  /* 0x0000200000007812 */ /* 0x000fe400078ec0ff */
[C---:B------:R-:W-:Y:S01]  /*4ab0*/  ISETP.GT.U32.AND P4, PT, R2.reuse, R6, PT ;  /* 0x000000060200720c */ /* 0x040fe20003f84070 */
[----:B------:R-:W4:Y:S01]  /*4ac0*/  LDL.LU R15, [R1] ;  /* 0x00000000010f7983 */ /* 0x000f220000300800 */
[----:B------:R-:W-:Y:S02]  /*4ad0*/  IADD3 R0, PT, PT, R3, UR5, R0 ;  /* 0x0000000503007c10 */ /* 0x000fe4000fffe000 */
[----:B------:R-:W-:Y:S01]  /*4ae0*/  ISETP.GT.U32.AND P6, PT, R2, R4, PT ;  /* 0x000000040200720c */ /* 0x000fe20003fc4070 */
[----:B------:R-:W4:Y:S04]  /*4af0*/  LDL.LU R14, [R1+0x48] ;  /* 0x00004800010e7983 */ /* 0x000f280000300800 */
[----:B------:R-:W4:Y:S04]  /*4b00*/  LDL.LU R13, [R1+0x4c] ;  /* 0x00004c00010d7983 */ /* 0x000f280000300800 */
[----:B------:R3:W-:Y:S01]  /*4b10*/  STL [R1+0x128], R0 ;  /* 0x0001280001007387 */ /* 0x0007e20000100800 */
[----:B------:R-:W-:Y:S01]  /*4b20*/  @!P4 IMAD.IADD R6, R6, 0x1, -R2 ;  /* 0x000000010606c824 */ /* 0x000fe200078e0a02 */
[----:B------:R-:W-:-:S02]  /*4b30*/  ISETP.GE.AND P4, PT, R11, RZ, PT ;  /* 0x000000ff0b00720c */ /* 0x000fc40003f86270 */
[----:B------:R-:W4:Y:S01]  /*4b40*/  LDL.LU R12, [R1+0x54] ;  /* 0x00005400010c7983 */ /* 0x000f220000300800 */
[----:B------:R-:W-:Y:S02]  /*4b50*/  @!P6 IMAD.IADD R4, R4, 0x1, -R2 ;  /* 0x000000010404e824 */ /* 0x000fe400078e0a02 */
[----:B------:R-:W-:Y:S01]  /*4b60*/  @!P3 IMAD.MOV R10, RZ, RZ, -R10 ;  /* 0x000000ffff0ab224 */ /* 0x000fe200078e0a0a */
[----:B------:R-:W4:Y:S01]  /*4b70*/  LDL.LU R11, [R1+0x60] ;  /* 0x00006000010b7983 */ /* 0x000f220000300800 */
[----:B------:R-:W-:Y:S02]  /*4b80*/  @!P1 IMAD.MOV R9, RZ, RZ, -R9 ;  /* 0x000000ffff099224 */ /* 0x000fe400078e0a09 */
[----:B------:R-:W-:Y:S01]  /*4b90*/  @!P0 IMAD.MOV R8, RZ, RZ, -R8 ;  /* 0x000000ffff088224 */ /* 0x000fe200078e0a08 */
[----:B------:R-:W4:Y:S01]  /*4ba0*/  LDL.LU R3, [R1+0x68] ;  /* 0x0000680001037983 */ /* 0x000f220000300800 */
[----:B------:R-:W-:Y:S02]  /*4bb0*/  @!P5 IMAD.MOV R7, RZ, RZ, -R7 ;  /* 0x000000ffff07d224 */ /* 0x000fe400078e0a07 */
[----:B------:R-:W-:Y:S01]  /*4bc0*/  @!P2 IMAD.MOV R6, RZ, RZ, -R6 ;  /* 0x000000ffff06a224 */ /* 0x000fe200078e0a06 */
[----:B------:R-:W-:Y:S01]  /*4bd0*/  STL [R1+0x1030], R10 ;  /* 0x0010300a01007387 */ /* 0x000fe20000100800 */
[----:B------:R-:W-:-:S03]  /*4be0*/  @!P4 IMAD.MOV R4, RZ, RZ, -R4 ;  /* 0x000000ffff04c224 */ /* 0x000fc600078e0a04 */
[----:B------:R-:W-:Y:S04]  /*4bf0*/  STL [R1+0x1034], R9 ;  /* 0x0010340901007387 */ /* 0x000fe80000100800 */
[----:B------:R-:W-:Y:S04]  /*4c00*/  STL [R1+0x1038], R8 ;  /* 0x0010380801007387 */ /* 0x000fe80000100800 */
[----:B------:R-:W-:Y:S04]  /*4c10*/  STL [R1+0x103c], R7 ;  /* 0x00103c0701007387 */ /* 0x000fe80000100800 */
[----:B------:R-:W-:Y:S04]  /*4c20*/  STL [R1+0x1040], R6 ;  /* 0x0010400601007387 */ /* 0x000fe80000100800 */
[----:B------:R0:W-:Y:S01]  /*4c30*/  STL [R1+0x1044], R4 ;  /* 0x0010440401007387 */ /* 0x0001e20000100800 */
[----:B--2---:R-:W-:-:S02]  /*4c40*/  ISETP.NE.AND P6, PT, R5, RZ, PT ;  /* 0x000000ff0500720c */ /* 0x004fc40003fc5270 */
[----:B------:R-:W-:-:S04]  /*4c50*/  LOP3.LUT R5, RZ, R5, RZ, 0x33, !PT ;  /* 0x00000005ff057212 */ /* 0x000fc800078e33ff */
[C---:B---3--:R-:W-:Y:S02]  /*4c60*/  SEL R0, R5.reuse, R16, !P6 ;  /* 0x0000001005007207 */ /* 0x048fe40007000000 */
[----:B----4-:R-:W-:-:S05]  /*4c70*/  SEL R2, R5, R15, !P6 ;  /* 0x0000000f05027207 */ /* 0x010fca0007000000 */
[----:B------:R1:W-:Y:S04]  /*4c80*/  STL [R1+0x1048], R2 ;  /* 0x0010480201007387 */ /* 0x0003e80000100800 */
[----:B------:R2:W-:Y:S01]  /*4c90*/  STL [R1+0x10], R0 ;  /* 0x0000100001007387 */ /* 0x0005e20000100800 */
[C---:B0-----:R-:W-:Y:S02]  /*4ca0*/  SEL R4, R5.reuse, R14, !P6 ;  /* 0x0000000e05047207 */ /* 0x041fe40007000000 */
[C---:B-1----:R-:W-:Y:S02]  /*4cb0*/  SEL R2, R5.reuse, R28, !P6 ;  /* 0x0000001c05027207 */ /* 0x042fe40007000000 */
[----:B--2---:R-:W-:-:S05]  /*4cc0*/  SEL R0, R5, R29, !P6 ;  /* 0x0000001d05007207 */ /* 0x004fca0007000000 */
[----:B------:R0:W-:Y:S04]  /*4cd0*/  STL [R1+0xc], R0 ;  /* 0x00000c0001007387 */ /* 0x0001e80000100800 */
[----:B------:R1:W-:Y:S01]  /*4ce0*/  STL [R1+0x8], R2 ;  /* 0x0000080201007387 */ /* 0x0003e20000100800 */
[----:B0-----:R-:W-:-:S03]  /*4cf0*/  SEL R0, R5, R13, !P6 ;  /* 0x0000000d05007207 */ /* 0x001fc60007000000 */
[----:B------:R-:W-:Y:S01]  /*4d00*/  STL [R1+0x18], R4 ;  /* 0x0000180401007387 */ /* 0x000fe20000100800 */
[----:B-1----:R-:W-:-:S03]  /*4d10*/  SEL R2, R5, R12, !P6 ;  /* 0x0000000c05027207 */ /* 0x002fc60007000000 */
[----:B------:R-:W-:Y:S04]  /*4d20*/  STL [R1+0x20], R0 ;  /* 0x0000200001007387 */ /* 0x000fe80000100800 */
[----:B------:R0:W-:Y:S04]  /*4d30*/  STL [R1+0x28], R2 ;  /* 0x0000280201007387 */ /* 0x0001e80000100800 */
[----:B0-----:R-:W2:Y:S01]  /*4d40*/  LDL.LU R2, [R1+0xcc] ;  /* 0x0000cc0001027983 */ /* 0x001ea20000300800 */
[C---:B------:R-:W-:Y:S02]  /*4d50*/  SEL R4, R5.reuse, R11, !P6 ;  /* 0x0000000b05047207 */ /* 0x040fe40007000000 */
[----:B------:R-:W-:-:S03]  /*4d60*/  SEL R0, R5, R3, !P6 ;  /* 0x0000000305007207 */ /* 0x000fc60007000000 */
[----:B------:R-:W-:Y:S04]  /*4d70*/  STL [R1+0x30], R4 ;  /* 0x0000300401007387 */ /* 0x000fe80000100800 */
[----:B--2---:R0:W-:Y:S04]  /*4d80*/  STL [R1+0x104c], R2 ;  /* 0x00104c0201007387 */ /* 0x0041e80000100800 */
[----:B------:R-:W-:Y:S04]  /*4d90*/  STL [R1+0x50], R0 ;  /* 0x0000500001007387 */ /* 0x000fe80000100800 */
[----:B0-----:R-:W2:Y:S04]  /*4da0*/  LDL.LU R2, [R1+0xc8] ;  /* 0x0000c80001027983 */ /* 0x001ea80000300800 */
[----:B--2---:R0:W-:Y:S04]  /*4db0*/  STL [R1+0x1050], R2 ;  /* 0x0010500201007387 */ /* 0x0041e80000100800 */
[----:B0-----:R-:W2:Y:S04]  /*4dc0*/  LDL.LU R2, [R1+0xc4] ;  /* 0x0000c40001027983 */ /* 0x001ea80000300800 */
[----:B--2---:R0:W-:Y:S04]  /*4dd0*/  STL [R1+0x1054], R2 ;  /* 0x0010540201007387 */ /* 0x0041e80000100800 */
[----:B0-----:R-:W2:Y:S04]  /*4de0*/  LDL.LU R2, [R1+0x80] ;  /* 0x0000800001027983 */ /* 0x001ea80000300800 */
[----:B------:R-:W3:Y:S04]  /*4df0*/  LDL.LU R4, [R1+0x78] ;  /* 0x0000780001047983 */ /* 0x000ee80000300800 */
[----:B------:R-:W4:Y:S04]  /*4e00*/  LDL.LU R6, [R1+0x74] ;  /* 0x0000740001067983 */ /* 0x000f280000300800 */
[----:B------:R-:W3:Y:S04]  /*4e10*/  LDL.LU R7, [R1+0x88] ;  /* 0x0000880001077983 */ /* 0x000ee80000300800 */
        /* <DEDUP_REMOVED lines=23> */
[----:B------:R-:W3:Y:S01]  /*4f90*/  LDL.LU R0, [R1+0x24] ;  /* 0x0000240001007983 */ /* 0x000ee20000300800 */
[----:B--2---:R-:W-:-:S05]  /*4fa0*/  SEL R2, R5, R2, !P6 ;  /* 0x0000000205027207 */ /* 0x004fca0007000000 */
[----:B------:R0:W-:Y:S04]  /*4fb0*/  STL [R1+0x58], R2 ;  /* 0x0000580201007387 */ /* 0x0001e80000100800 */
[----:B0-----:R-:W2:Y:S02]  /*4fc0*/  LDL.LU R2, [R1+0x1054] ;  /* 0x0010540001027983 */ /* 0x001ea40000300800 */
[----:B--2---:R-:W-:-:S05]  /*4fd0*/  SEL R2, R5, R2, !P6 ;  /* 0x0000000205027207 */ /* 0x004fca0007000000 */
[----:B------:R0:W-:Y:S04]  /*4fe0*/  STL [R1+0x60], R2 ;  /* 0x0000600201007387 */ /* 0x0001e80000100800 */
[----:B0-----:R-:W2:Y:S02]  /*4ff0*/  LDL.LU R2, [R1+0x1050] ;  /* 0x0010500001027983 */ /* 0x001ea40000300800 */
[----:B--2---:R-:W-:-:S05]  /*5000*/  SEL R2, R5, R2, !P6 ;  /* 0x0000000205027207 */ /* 0x004fca0007000000 */
[----:B------:R0:W-:Y:S04]  /*5010*/  STL [R1+0x68], R2 ;  /* 0x0000680201007387 */ /* 0x0001e80000100800 */
[----:B0-----:R-:W2:Y:S01]  /*5020*/  LDL.LU R2, [R1+0x104c] ;  /* 0x00104c0001027983 */ /* 0x001ea20000300800 */
[C---:B---3--:R-:W-:Y:S02]  /*5030*/  SEL R4, R5.reuse, R4, !P6 ;  /* 0x0000000405047207 */ /* 0x048fe40007000000 */
[C---:B----4-:R-:W-:Y:S02]  /*5040*/  SEL R6, R5.reuse, R6, !P6 ;  /* 0x0000000605067207 */ /* 0x050fe40007000000 */
[C---:B------:R-:W-:Y:S02]  /*5050*/  SEL R7, R5.reuse, R7, !P6 ;  /* 0x0000000705077207 */ /* 0x040fe40007000000 */
[----:B------:R-:W-:-:S02]  /*5060*/  SEL R8, R5, R8, !P6 ;  /* 0x0000000805087207 */ /* 0x000fc40007000000 */
[C---:B------:R-:W-:Y:S02]  /*5070*/  SEL R9, R5.reuse, R9, !P6 ;  /* 0x0000000905097207 */ /* 0x040fe40007000000 */
[C---:B------:R-:W-:Y:S02]  /*5080*/  SEL R10, R5.reuse, R10, !P6 ;  /* 0x0000000a050a7207 */ /* 0x040fe40007000000 */
[C---:B------:R-:W-:Y:S02]  /*5090*/  SEL R27, R5.reuse, R27, !P6 ;  /* 0x0000001b051b7207 */ /* 0x040fe40007000000 */
[C---:B------:R-:W-:Y:S02]  /*50a0*/  SEL R26, R5.reuse, R26, !P6 ;  /* 0x0000001a051a7207 */ /* 0x040fe40007000000 */
        /* <DEDUP_REMOVED lines=16> */
[----:B--2---:R-:W-:-:S05]  /*51b0*/  SEL R2, R5, R2, !P6 ;  /* 0x0000000205027207 */ /* 0x004fca0007000000 */
[----:B------:R0:W-:Y:S04]  /*51c0*/  STL [R1+0x70], R2 ;  /* 0x0000700201007387 */ /* 0x0001e80000100800 */
[----:B0-----:R-:W2:Y:S04]  /*51d0*/  LDL.LU R2, [R1+0x1048] ;  /* 0x0010480001027983 */ /* 0x001ea80000300800 */
[----:B------:R0:W-:Y:S04]  /*51e0*/  STL [R1+0x78], R4 ;  /* 0x0000780401007387 */ /* 0x0001e80000100800 */
[----:B0-----:R-:W3:Y:S04]  /*51f0*/  LDL.LU R4, [R1+0x1044] ;  /* 0x0010440001047983 */ /* 0x001ee80000300800 */
[----:B------:R0:W-:Y:S04]  /*5200*/  STL [R1+0x80], R6 ;  /* 0x0000800601007387 */ /* 0x0001e80000100800 */
[----:B0-----:R-:W4:Y:S04]  /*5210*/  LDL.LU R6, [R1+0x1040] ;  /* 0x0010400001067983 */ /* 0x001f280000300800 */
[----:B------:R0:W-:Y:S04]  /*5220*/  STL [R1+0x88], R7 ;  /* 0x0000880701007387 */ /* 0x0001e80000100800 */
[----:B0-----:R-:W2:Y:S04]  /*5230*/  LDL.LU R7, [R1+0x103c] ;  /* 0x00103c0001077983 */ /* 0x001ea80000300800 */
        /* <DEDUP_REMOVED lines=41> */
[----:B0-----:R-:W2:Y:S01]  /*54d0*/  LDL.LU R3, [R1+0xfe8] ;  /* 0x000fe80001037983 */ /* 0x001ea20000300800 */
[----:B------:R-:W-:-:S02]  /*54e0*/  SEL R28, R5, R28, !P6 ;  /* 0x0000001c051c7207 */ /* 0x000fc40007000000 */
[----:B------:R-:W-:-:S03]  /*54f0*/  SEL R29, R5, R29, !P6 ;  /* 0x0000001d051d7207 */ /* 0x000fc60007000000 */
[----:B------:R0:W-:Y:S04]  /*5500*/  STL [R1+0xb4], R28 ;  /* 0x0000b41c01007387 */ /* 0x0001e80000100800 */
[----:B------:R-:W-:Y:S01]  /*5510*/  STL [R1+0xac], R29 ;  /* 0x0000ac1d01007387 */ /* 0x000fe20000100800 */
[C---:B0-----:R-:W-:Y:S02]  /*5520*/  SEL R28, R5.reuse, R0, !P6 ;  /* 0x00000000051c7207 */ /* 0x041fe40007000000 */
[C---:B--2---:R-:W-:Y:S02]  /*5530*/  SEL R0, R5.reuse, R3, !P6 ;  /* 0x0000000305007207 */ /* 0x044fe40007000000 */
[----:B------:R-:W2:Y:S04]  /*5540*/  LDL.LU R3, [R1+0xfe4] ;  /* 0x000fe40001037983 */ /* 0x000ea80000300800 */
[----:B------:R0:W-:Y:S04]  /*5550*/  STL [R1+0xa4], R28 ;  /* 0x0000a41c01007387 */ /* 0x0001e80000100800 */
[----:B------:R1:W-:Y:S01]  /*5560*/  STL [R1+0x9c], R0 ;  /* 0x00009c0001007387 */ /* 0x0003e20000100800 */
[----:B0-----:R-:W-:-:S02]  /*5570*/  SEL R28, R5, R11, !P6 ;  /* 0x0000000b051c7207 */ /* 0x001fc40007000000 */
[C---:B------:R-:W-:Y:S02]  /*5580*/  SEL R11, R5.reuse, R12, !P6 ;  /* 0x0000000c050b7207 */ /* 0x040fe40007000000 */
[C---:B-1----:R-:W-:Y:S02]  /*5590*/  SEL R0, R5.reuse, R13, !P6 ;  /* 0x0000000d05007207 */ /* 0x042fe40007000000 */
[C---:B------:R-:W-:Y:S01]  /*55a0*/  SEL R12, R5.reuse, R14, !P6 ;  /* 0x0000000e050c7207 */ /* 0x040fe20007000000 */
[----:B------:R-:W-:Y:S04]  /*55b0*/  STL [R1+0x94], R28 ;  /* 0x0000941c01007387 */ /* 0x000fe80000100800 */
[----:B------:R0:W-:Y:S04]  /*55c0*/  STL [R1+0x8c], R11 ;  /* 0x00008c0b01007387 */ /* 0x0001e80000100800 */
[----:B------:R1:W-:Y:S04]  /*55d0*/  STL [R1+0x84], R0 ;  /* 0x0000840001007387 */ /* 0x0003e80000100800 */
[----:B------:R3:W-:Y:S01]  /*55e0*/  STL [R1+0x7c], R12 ;  /* 0x00007c0c01007387 */ /* 0x0007e20000100800 */
[----:B0-----:R-:W-:-:S02]  /*55f0*/  SEL R11, R5, R15, !P6 ;  /* 0x0000000f050b7207 */ /* 0x001fc40007000000 */
[----:B-1----:R-:W-:-:S03]  /*5600*/  SEL R0, R5, R16, !P6 ;  /* 0x0000001005007207 */ /* 0x002fc60007000000 */
[----:B------:R-:W-:Y:S01]  /*5610*/  STL [R1+0x74], R11 ;  /* 0x0000740b01007387 */ /* 0x000fe20000100800 */
[----:B---3--:R-:W-:-:S03]  /*5620*/  SEL R12, R5, R17, !P6 ;  /* 0x00000011050c7207 */ /* 0x008fc60007000000 */
[----:B------:R-:W-:Y:S04]  /*5630*/  STL [R1+0x6c], R0 ;  /* 0x00006c0001007387 */ /* 0x000fe80000100800 */
[----:B------:R0:W-:Y:S04]  /*5640*/  STL [R1+0x64], R12 ;  /* 0x0000640c01007387 */ /* 0x0001e80000100800 */
[----:B0-----:R-:W3:Y:S01]  /*5650*/  LDL.LU R12, [R1+0x10] ;  /* 0x00001000010c7983 */ /* 0x001ee20000300800 */
[C---:B------:R-:W-:Y:S02]  /*5660*/  SEL R11, R5.reuse, R18, !P6 ;  /* 0x00000012050b7207 */ /* 0x040fe40007000000 */
[----:B------:R-:W-:-:S03]  /*5670*/  SEL R0, R5, R19, !P6 ;  /* 0x0000001305007207 */ /* 0x000fc60007000000 */
[----:B------:R0:W-:Y:S01]  /*5680*/  STL [R1+0x5c], R11 ;  /* 0x00005c0b01007387 */ /* 0x0001e20000100800 */
[----:B------:R-:W-:-:S03]  /*5690*/  SEL R13, R5, R21, !P6 ;  /* 0x00000015050d7207 */ /* 0x000fc60007000000 */
[----:B------:R1:W-:Y:S01]  /*56a0*/  STL [R1+0x54], R0 ;  /* 0x0000540001007387 */ /* 0x0003e20000100800 */
[C---:B0-----:R-:W-:Y:S02]  /*56b0*/  SEL R11, R5.reuse, R20, !P6 ;  /* 0x00000014050b7207 */ /* 0x041fe40007000000 */
[----:B-1----:R-:W-:-:S03]  /*56c0*/  SEL R0, R5, R22, !P6 ;  /* 0x0000001605007207 */ /* 0x002fc60007000000 */
[----:B------:R0:W-:Y:S04]  /*56d0*/  STL [R1+0x4c], R11 ;  /* 0x00004c0b01007387 */ /* 0x0001e80000100800 */
[----:B------:R1:W-:Y:S01]  /*56e0*/  STL [R1+0x48], R13 ;  /* 0x0000480d01007387 */ /* 0x0003e20000100800 */
[----:B0-----:R-:W-:-:S03]  /*56f0*/  SEL R11, R5, R23, !P6 ;  /* 0x00000017050b7207 */ /* 0x001fc60007000000 */
[----:B-1----:R-:W3:Y:S04]  /*5700*/  LDL.LU R13, [R1+0xc] ;  /* 0x00000c00010d7983 */ /* 0x002ee80000300800 */
[----:B------:R0:W-:Y:S04]  /*5710*/  STL [R1+0x44], R0 ;  /* 0x0000440001007387 */ /* 0x0001e80000100800 */
[----:B------:R1:W-:Y:S04]  /*5720*/  STL [R1+0x40], R11 ;  /* 0x0000400b01007387 */ /* 0x0003e80000100800 */
[----:B------:R-:W3:Y:S01]  /*5730*/  LDL.LU R16, [R1+0x8] ;  /* 0x0000080001107983 */ /* 0x000ee20000300800 */
[----:B0-----:R-:W-:-:S02]  /*5740*/  SEL R0, R5, R24, !P6 ;  /* 0x0000001805007207 */ /* 0x001fc40007000000 */
[----:B-1----:R-:W-:-:S03]  /*5750*/  SEL R11, R5, R25, !P6 ;  /* 0x00000019050b7207 */ /* 0x002fc60007000000 */
[----:B------:R0:W-:Y:S04]  /*5760*/  STL [R1+0x3c], R0 ;  /* 0x00003c0001007387 */ /* 0x0001e80000100800 */
[----:B------:R1:W-:Y:S04]  /*5770*/  STL [R1+0x38], R11 ;  /* 0x0000380b01007387 */ /* 0x0003e80000100800 */
[----:B------:R-:W3:Y:S01]  /*5780*/  LDL.LU R14, [R1+0x18] ;  /* 0x00001800010e7983 */ /* 0x000ee20000300800 */
[C---:B0-----:R-:W-:Y:S02]  /*5790*/  SEL R0, R5.reuse, R26, !P6 ;  /* 0x0000001a05007207 */ /* 0x041fe40007000000 */
[----:B-1----:R-:W-:-:S03]  /*57a0*/  SEL R11, R5, R27, !P6 ;  /* 0x0000001b050b7207 */ /* 0x002fc60007000000 */
[----:B------:R0:W-:Y:S01]  /*57b0*/  STL [R1+0x34], R0 ;  /* 0x0000340001007387 */ /* 0x0001e20000100800 */
[----:B------:R-:W-:-:S03]  /*57c0*/  SEL R9, R5, R9, !P6 ;  /* 0x0000000905097207 */ /* 0x000fc60007000000 */
[----:B------:R-:W3:Y:S01]  /*57d0*/  LDL.LU R15, [R1+0x20] ;  /* 0x00002000010f7983 */ /* 0x000ee20000300800 */
[----:B0-----:R-:W-:-:S03]  /*57e0*/  SEL R0, R5, R10, !P6 ;  /* 0x0000000a05007207 */ /* 0x001fc60007000000 */
[----:B------:R-:W-:Y:S04]  /*57f0*/  STL [R1+0x2c], R11 ;  /* 0x00002c0b01007387 */ /* 0x000fe80000100800 */
[----:B------:R-:W3:Y:S04]  /*5800*/  LDL.LU R17, [R1+0x28] ;  /* 0x0000280001117983 */ /* 0x000ee80000300800 */
[----:B------:R0:W-:Y:S01]  /*5810*/  STL [R1+0x24], R0 ;  /* 0x0000240001007387 */ /* 0x0001e20000100800 */
[----:B----4-:R-:W-:-:S03]  /*5820*/  SEL R29, R5, R6, !P6 ;  /* 0x00000006051d7207 */ /* 0x010fc60007000000 */
[----:B------:R-:W-:Y:S01]  /*5830*/  STL [R1+0x1c], R9 ;  /* 0x00001c0901007387 */ /* 0x000fe20000100800 */
[C---:B0-----:R-:W-:Y:S02]  /*5840*/  SEL R0, R5.reuse, R8, !P6 ;  /* 0x0000000805007207 */ /* 0x041fe40007000000 */
[----:B------:R-:W-:-:S03]  /*5850*/  SEL R28, R5, R4, !P6 ;  /* 0x00000004051c7207 */ /* 0x000fc60007000000 */
[----:B------:R0:W-:Y:S01]  /*5860*/  STL [R1+0xf6c], R0 ;  /* 0x000f6c0001007387 */ /* 0x0001e20000100800 */
[----:B------:R-:W-:-:S03]  /*5870*/  SEL R5, R5, R7, !P6 ;  /* 0x0000000705057207 */ /* 0x000fc60007000000 */
[----:B------:R-:W4:Y:S04]  /*5880*/  LDL.LU R19, [R1+0x30] ;  /* 0x0000300001137983 */ /* 0x000f280000300800 */
[----:B------:R-:W4:Y:S01]  /*5890*/  LDL.LU R21, [R1+0x50] ;  /* 0x0000500001157983 */ /* 0x000f220000300800 */
[----:B--2---:R-:W-:-:S05]  /*58a0*/  IMAD R3, R3, UR6, RZ ;  /* 0x0000000603037c24 */ /* 0x004fca000f8e02ff */
[----:B0-----:R-:W-:-:S05]  /*58b0*/  LEA R0, P0, R3, UR10, 0x1 ;  /* 0x0000000a03007c11 */ /* 0x001fca000f8008ff */
[----:B------:R0:W-:Y:S04]  /*58c0*/  STL [R1+0x4], R0 ;  /* 0x0000040001007387 */ /* 0x0001e80000100800 */
[----:B------:R-:W-:Y:S04]  /*58d0*/  STL [R1+0xf70], R29 ;  /* 0x000f701d01007387 */ /* 0x000fe80000100800 */
[----:B------:R-:W-:Y:S01]  /*58e0*/  STL [R1+0xf74], R28 ;  /* 0x000f741c01007387 */ /* 0x000fe20000100800 */
[----:B0-----:R-:W-:Y:S01]  /*58f0*/  LEA.HI.X.SX32 R0, R3, UR11, 0x1, P0 ;  /* 0x0000000b03007c11 */ /* 0x001fe200080f0eff */
[----:B------:R-:W-:-:S02]  /*5900*/  IMAD R2, R2, UR7, RZ ;  /* 0x0000000702027c24 */ /* 0x000fc4000f8e02ff */
[----:B------:R0:W-:Y:S01]  /*5910*/  STL [R1+0xf78], R5 ;  /* 0x000f780501007387 */ /* 0x0001e20000100800 */
[----:B------:R-:W1:Y:S03]  /*5920*/  LDCU.64 UR10, c[0x0][0x388] ;  /* 0x00007100ff0a77ac */ /* 0x000e660008000a00 */
[----:B------:R-:W2:Y:S04]  /*5930*/  LDL.LU R11, [R1+0x58] ;  /* 0x00005800010b7983 */ /* 0x000ea80000300800 */
[----:B------:R0:W-:Y:S01]  /*5940*/  STL [R1], R0 ;  /* 0x0000000001007387 */ /* 0x0001e20000100800 */
[----:B---3--:R-:W-:-:S03]  /*5950*/  IMAD R27, R12, UR7, RZ ;  /* 0x000000070c1b7c24 */ /* 0x008fc6000f8e02ff */
[----:B------:R-:W3:Y:S04]  /*5960*/  LDL.LU R12, [R1+0x60] ;  /* 0x00006000010c7983 */ /* 0x000ee80000300800 */
[----:B------:R-:W-:Y:S04]  /*5970*/  STL [R1+0xf7c], R27 ;  /* 0x000f7c1b01007387 */ /* 0x000fe80000100800 */
[----:B------:R-:W-:Y:S01]  /*5980*/  STL [R1+0xf80], R2 ;  /* 0x000f800201007387 */ /* 0x000fe20000100800 */
[----:B------:R-:W-:-:S03]  /*5990*/  IMAD R3, R13, UR7, RZ ;  /* 0x000000070d037c24 */ /* 0x000fc6000f8e02ff */
[----:B------:R-:W3:Y:S04]  /*59a0*/  LDL.LU R13, [R1+0x68] ;  /* 0x00006800010d7983 */ /* 0x000ee80000300800 */
[----:B------:R-:W-:Y:S01]  /*59b0*/  STL [R1+0xf84], R3 ;  /* 0x000f840301007387 */ /* 0x000fe20000100800 */
[----:B------:R-:W-:-:S05]  /*59c0*/  IMAD R4, R16, UR7, RZ ;  /* 0x0000000710047c24 */ /* 0x000fca000f8e02ff */
[----:B------:R0:W-:Y:S01]  /*59d0*/  STL [R1+0xf88], R4 ;  /* 0x000f880401007387 */ /* 0x0001e20000100800 */
[----:B------:R-:W-:-:S03]  /*59e0*/  IMAD R6, R14, UR7, RZ ;  /* 0x000000070e067c24 */ /* 0x000fc6000f8e02ff */
[----:B------:R-:W3:Y:S04]  /*59f0*/  LDL.LU R14, [R1+0x70] ;  /* 0x00007000010e7983 */ /* 0x000ee80000300800 */
[----:B------:R-:W-:Y:S01]  /*5a00*/  STL [R1+0xf8c], R6 ;  /* 0x000f8c0601007387 */ /* 0x000fe20000100800 */
[----:B------:R-:W-:-:S03]  /*5a10*/  IMAD R7, R15, UR7, RZ ;  /* 0x000000070f077c24 */ /* 0x000fc6000f8e02ff */
[----:B------:R-:W3:Y:S04]  /*5a20*/  LDL.LU R15, [R1+0x78] ;  /* 0x00007800010f7983 */ /* 0x000ee80000300800 */
[----:B------:R-:W3:Y:S01]  /*5a30*/  LDL.LU R16, [R1+0x80] ;  /* 0x0000800001107983 */ /* 0x000ee20000300800 */
[----:B------:R-:W-:-:S03]  /*5a40*/  IMAD R8, R17, UR7, RZ ;  /* 0x0000000711087c24 */ /* 0x000fc6000f8e02ff */
[----:B------:R-:W-:Y:S04]  /*5a50*/  STL [R1+0xf90], R7 ;  /* 0x000f900701007387 */ /* 0x000fe80000100800 */
[----:B------:R-:W3:Y:S04]  /*5a60*/  LDL.LU R17, [R1+0x88] ;  /* 0x0000880001117983 */ /* 0x000ee80000300800 */
[----:B------:R-:W3:Y:S04]  /*5a70*/  LDL.LU R18, [R1+0x90] ;  /* 0x0000900001127983 */ /* 0x000ee80000300800 */
[----:B------:R-:W-:Y:S01]  /*5a80*/  STL [R1+0xf94], R8 ;  /* 0x000f940801007387 */ /* 0x000fe20000100800 */
[----:B----4-:R-:W-:-:S03]  /*5a90*/  IMAD R9, R19, UR7, RZ ;  /* 0x0000000713097c24 */ /* 0x010fc6000f8e02ff */
[----:B------:R-:W4:Y:S01]  /*5aa0*/  LDL.LU R19, [R1+0x98] ;  /* 0x0000980001137983 */ /* 0x000f220000300800 */
[----:B------:R-:W-:-:S03]  /*5ab0*/  IMAD R10, R21, UR7, RZ ;  /* 0x00000007150a7c24 */ /* 0x000fc6000f8e02ff */
[----:B------:R-:W4:Y:S04]  /*5ac0*/  LDL.LU R20, [R1+0xa0] ;  /* 0x0000a00001147983 */ /* 0x000f280000300800 */
[----:B------:R-:W-:Y:S04]  /*5ad0*/  STL [R1+0xf68], R9 ;  /* 0x000f680901007387 */ /* 0x000fe80000100800 */
[----:B------:R-:W4:Y:S04]  /*5ae0*/  LDL.LU R21, [R1+0xa8] ;  /* 0x0000a80001157983 */ /* 0x000f280000300800 */
[----:B------:R-:W4:Y:S04]  /*5af0*/  LDL.LU R22, [R1+0xb0] ;  /* 0x0000b00001167983 */ /* 0x000f280000300800 */
[----:B------:R-:W-:Y:S04]  /*5b00*/  STL [R1+0xf98], R10 ;  /* 0x000f980a01007387 */ /* 0x000fe80000100800 */
[----:B------:R-:W4:Y:S04]  /*5b10*/  LDL.LU R23, [R1+0xb8] ;  /* 0x0000b80001177983 */ /* 0x000f280000300800 */
[----:B------:R-:W4:Y:S01]  /*5b20*/  LDL.LU R24, [R1+0xc4] ;  /* 0x0000c40001187983 */ /* 0x000f220000300800 */
[----:B--2---:R-:W-:-:S05]  /*5b30*/  IMAD R11, R11, UR7, RZ ;  /* 0x000000070b0b7c24 */ /* 0x004fca000f8e02ff */
[----:B------:R-:W-:Y:S04]  /*5b40*/  STL [R1+0xf9c], R11 ;  /* 0x000f9c0b01007387 */ /* 0x000fe80000100800 */
[----:B------:R-:W2:Y:S04]  /*5b50*/  LDL.LU R25, [R1+0xd0] ;  /* 0x0000d00001197983 */ /* 0x000ea80000300800 */
[----:B------:R-:W2:Y:S01]  /*5b60*/  LDL.LU R26, [R1+0xd8] ;  /* 0x0000d800011a7983 */ /* 0x000ea20000300800 */
[----:B---3--:R-:W-:-:S05]  /*5b70*/  IMAD R12, R12, UR7, RZ ;  /* 0x000000070c0c7c24 */ /* 0x008fca000f8e02ff */
[----:B------:R-:W-:Y:S04]  /*5b80*/  STL [R1+0xfa0], R12 ;  /* 0x000fa00c01007387 */ /* 0x000fe80000100800 */
[----:B0-----:R-:W3:Y:S04]  /*5b90*/  LDL.LU R5, [R1+0xe8] ;  /* 0x0000e80001057983 */ /* 0x001ee80000300800 */
[----:B------:R-:W3:Y:S04]  /*5ba0*/  LDL.LU R28, [R1+0xec] ;  /* 0x0000ec00011c7983 */ /* 0x000ee80000300800 */
[----:B------:R-:W3:Y:S04]  /*5bb0*/  LDL.LU R29, [R1+0xf0] ;  /* 0x0000f000011d7983 */ /* 0x000ee80000300800 */
[----:B------:R-:W3:Y:S01]  /*5bc0*/  LDL.LU R0, [R1+0xf4] ;  /* 0x0000f40001007983 */ /* 0x000ee20000300800 */
[----:B------:R-:W-:-:S05]  /*5bd0*/  IMAD R13, R13, UR7, RZ ;  /* 0x000000070d0d7c24 */ /* 0x000fca000f8e02ff */
[----:B------:R-:W-:Y:S01]  /*5be0*/  STL [R1+0xfa4], R13 ;  /* 0x000fa40d01007387 */ /* 0x000fe20000100800 */
[----:B------:R-:W-:-:S05]  /*5bf0*/  IMAD R14, R14, UR7, RZ ;  /* 0x000000070e0e7c24 */ /* 0x000fca000f8e02ff */
[----:B------:R-:W-:Y:S01]  /*5c00*/  STL [R1+0xfa8], R14 ;  /* 0x000fa80e01007387 */ /* 0x000fe20000100800 */
[----:B------:R-:W-:Y:S02]  /*5c10*/  IMAD R15, R15, UR7, RZ ;  /* 0x000000070f0f7c24 */ /* 0x000fe4000f8e02ff */
[----:B------:R-:W-:-:S03]  /*5c20*/  IMAD R16, R16, UR7, RZ ;  /* 0x0000000710107c24 */ /* 0x000fc6000f8e02ff */
[----:B------:R-:W-:Y:S04]  /*5c30*/  STL [R1+0xfac], R15 ;  /* 0x000fac0f01007387 */ /* 0x000fe80000100800 */
[----:B------:R-:W-:Y:S01]  /*5c40*/  STL [R1+0xfb0], R16 ;  /* 0x000fb01001007387 */ /* 0x000fe20000100800 */
[----:B------:R-:W-:Y:S02]  /*5c50*/  IMAD R17, R17, UR7, RZ ;  /* 0x0000000711117c24 */ /* 0x000fe4000f8e02ff */
[----:B------:R-:W-:-:S03]  /*5c60*/  IMAD R18, R18, UR7, RZ ;  /* 0x0000000712127c24 */ /* 0x000fc6000f8e02ff */
[----:B------:R-:W-:Y:S04]  /*5c70*/  STL [R1+0xfb4], R17 ;  /* 0x000fb41101007387 */ /* 0x000fe80000100800 */
[----:B------:R-:W-:Y:S01]  /*5c80*/  STL [R1+0xfb8], R18 ;  /* 0x000fb81201007387 */ /* 0x000fe20000100800 */
[----:B----4-:R-:W-:Y:S02]  /*5c90*/  IMAD R19, R19, UR7, RZ ;  /* 0x0000000713137c24 */ /* 0x010fe4000f8e02ff */
[----:B------:R-:W-:-:S03]  /*5ca0*/  IMAD R20, R20, UR7, RZ ;  /* 0x0000000714147c24 */ /* 0x000fc6000f8e02ff */
[----:B------:R-:W-:Y:S01]  /*5cb0*/  STL [R1+0xfbc], R19 ;  /* 0x000fbc1301007387 */ /* 0x000fe20000100800 */
[----:B------:R-:W-:-:S03]  /*5cc0*/  IMAD R21, R21, UR7, RZ ;  /* 0x0000000715157c24 */ /* 0x000fc6000f8e02ff */
[----:B------:R-:W-:Y:S01]  /*5cd0*/  STL [R1+0xfc0], R20 ;  /* 0x000fc01401007387 */ /* 0x000fe20000100800 */
[----:B------:R-:W-:-:S03]  /*5ce0*/  IMAD R22, R22, UR7, RZ ;  /* 0x0000000716167c24 */ /* 0x000fc6000f8e02ff */
[----:B------:R-:W-:Y:S01]  /*5cf0*/  STL [R1+0xfc4], R21 ;  /* 0x000fc41501007387 */ /* 0x000fe20000100800 */
[----:B------:R-:W-:-:S03]  /*5d00*/  IMAD R23, R23, UR7, RZ ;  /* 0x0000000717177c24 */ /* 0x000fc6000f8e02ff */
[----:B------:R-:W-:Y:S01]  /*5d10*/  STL [R1+0xfc8], R22 ;  /* 0x000fc81601007387 */ /* 0x000fe20000100800 */
[----:B------:R-:W-:-:S03]  /*5d20*/  IMAD R24, R24, UR7, RZ ;  /* 0x0000000718187c24 */ /* 0x000fc6000f8e02ff */
[----:B------:R-:W-:Y:S04]  /*5d30*/  STL [R1+0xfcc], R23 ;  /* 0x000fcc1701007387 */ /* 0x000fe80000100800 */
[----:B------:R-:W-:Y:S01]  /*5d40*/  STL [R1+0xfd0], R24 ;  /* 0x000fd01801007387 */ /* 0x000fe20000100800 */
[----:B--2---:R-:W-:Y:S02]  /*5d50*/  IMAD R25, R25, UR7, RZ ;  /* 0x0000000719197c24 */ /* 0x004fe4000f8e02ff */
[----:B------:R-:W-:-:S03]  /*5d60*/  IMAD R26, R26, UR7, RZ ;  /* 0x000000071a1a7c24 */ /* 0x000fc6000f8e02ff */
[----:B------:R-:W-:Y:S04]  /*5d70*/  STL [R1+0xfd4], R25 ;  /* 0x000fd41901007387 */ /* 0x000fe80000100800 */
[----:B------:R0:W-:Y:S01]  /*5d80*/  STL [R1+0xfd8], R26 ;  /* 0x000fd81a01007387 */ /* 0x0001e20000100800 */
[----:B---3--:R-:W-:Y:S02]  /*5d90*/  IMAD R4, R5, UR7, RZ ;  /* 0x0000000705047c24 */ /* 0x008fe4000f8e02ff */
[----:B------:R-:W-:-:S03]  /*5da0*/  IMAD R3, R28, UR7, RZ ;  /* 0x000000071c037c24 */ /* 0x000fc6000f8e02ff */
[----:B------:R-:W-:Y:S04]  /*5db0*/  STL [R1+0x8], R4 ;  /* 0x0000080401007387 */ /* 0x000fe80000100800 */
[----:B------:R-:W-:Y:S04]  /*5dc0*/  STL [R1+0xc], R3 ;  /* 0x00000c0301007387 */ /* 0x000fe80000100800 */
[----:B0-----:R-:W2:Y:S01]  /*5dd0*/  LDL.LU R26, [R1+0xdc] ;  /* 0x0000dc00011a7983 */ /* 0x001ea20000300800 */
[----:B------:R-:W-:Y:S02]  /*5de0*/  IMAD R2, R29, UR7, RZ ;  /* 0x000000071d027c24 */ /* 0x000fe4000f8e02ff */
[----:B------:R-:W-:-:S03]  /*5df0*/  IMAD R0, R0, UR7, RZ ;  /* 0x0000000700007c24 */ /* 0x000fc6000f8e02ff */
[----:B------:R-:W-:Y:S04]  /*5e00*/  STL [R1+0x10], R2 ;  /* 0x0000100201007387 */ /* 0x000fe80000100800 */
[----:B--2---:R0:W-:Y:S04]  /*5e10*/  STL [R1+0xfdc], R26 ;  /* 0x000fdc1a01007387 */ /* 0x0041e80000100800 */
[----:B------:R-:W-:Y:S04]  /*5e20*/  STL [R1+0x18], R0 ;  /* 0x0000180001007387 */ /* 0x000fe80000100800 */
        /* <DEDUP_REMOVED lines=31> */
[----:B--2---:R-:W-:-:S05]  /*6020*/  IMAD R26, R26, UR7, RZ ;  /* 0x000000071a1a7c24 */ /* 0x004fca000f8e02ff */
[----:B------:R0:W-:Y:S04]  /*6030*/  STL [R1+0x20], R26 ;  /* 0x0000201a01007387 */ /* 0x0001e80000100800 */
[----:B0-----:R-:W2:Y:S02]  /*6040*/  LDL.LU R26, [R1+0xfe0] ;  /* 0x000fe000011a7983 */ /* 0x001ea40000300800 */
[----:B--2---:R-:W-:-:S05]  /*6050*/  IMAD R26, R26, UR7, RZ ;  /* 0x000000071a1a7c24 */ /* 0x004fca000f8e02ff */
[----:B------:R0:W-:Y:S04]  /*6060*/  STL [R1+0x28], R26 ;  /* 0x0000281a01007387 */ /* 0x0001e80000100800 */
[----:B0-----:R-:W2:Y:S01]  /*6070*/  LDL.LU R26, [R1+0xfdc] ;  /* 0x000fdc00011a7983 */ /* 0x001ea20000300800 */
[----:B---3--:R-:W-:Y:S02]  /*6080*/  IMAD R25, R25, UR7, RZ ;  /* 0x0000000719197c24 */ /* 0x008fe4000f8e02ff */
[----:B----4-:R-:W-:Y:S02]  /*6090*/  IMAD R24, R24, UR7, RZ ;  /* 0x0000000718187c24 */ /* 0x010fe4000f8e02ff */
[----:B------:R-:W-:Y:S02]  /*60a0*/  IMAD R23, R23, UR7, RZ ;  /* 0x0000000717177c24 */ /* 0x000fe4000f8e02ff */
[----:B------:R-:W-:-:S02]  /*60b0*/  IMAD R22, R22, UR7, RZ ;  /* 0x0000000716167c24 */ /* 0x000fc4000f8e02ff */
[----:B------:R-:W-:Y:S02]  /*60c0*/  IMAD R21, R21, UR7, RZ ;  /* 0x0000000715157c24 */ /* 0x000fe4000f8e02ff */
[----:B------:R-:W-:Y:S02]  /*60d0*/  IMAD R20, R20, UR7, RZ ;  /* 0x0000000714147c24 */ /* 0x000fe4000f8e02ff */
[----:B------:R-:W-:Y:S02]  /*60e0*/  IMAD R19, R19, UR7, RZ ;  /* 0x0000000713137c24 */ /* 0x000fe4000f8e02ff */
[----:B------:R-:W-:Y:S02]  /*60f0*/  IMAD R18, R18, UR7, RZ ;  /* 0x0000000712127c24 */ /* 0x000fe4000f8e02ff */
        /* <DEDUP_REMOVED lines=15> */
[----:B--2---:R-:W-:-:S05]  /*61f0*/  IMAD R26, R26, UR7, RZ ;  /* 0x000000071a1a7c24 */ /* 0x004fca000f8e02ff */
        /* <DEDUP_REMOVED lines=47> */
[----:B0-----:R-:W1:Y:S01]  /*64f0*/  LDL.LU R27, [R1+0xf7c] ;  /* 0x000f7c00011b7983 */ /* 0x001e620000300800 */
[----:B------:R-:W-:-:S02]  /*6500*/  IMAD R5, R5, UR7, RZ ;  /* 0x0000000705057c24 */ /* 0x000fc4000f8e02ff */
[----:B------:R-:W-:Y:S02]  /*6510*/  IMAD R28, R28, UR7, RZ ;  /* 0x000000071c1c7c24 */ /* 0x000fe4000f8e02ff */
[----:B------:R-:W-:Y:S01]  /*6520*/  IMAD R29, R29, UR7, RZ ;  /* 0x000000071d1d7c24 */ /* 0x000fe2000f8e02ff */
[----:B------:R0:W-:Y:S01]  /*6530*/  STL [R1+0x38], R5 ;  /* 0x0000380501007387 */ /* 0x0001e20000100800 */
[----:B------:R-:W-:Y:S02]  /*6540*/  IMAD R0, R0, UR7, RZ ;  /* 0x0000000700007c24 */ /* 0x000fe4000f8e02ff */
[----:B------:R-:W-:Y:S01]  /*6550*/  IMAD R9, R9, UR7, RZ ;  /* 0x0000000709097c24 */ /* 0x000fe2000f8e02ff */
[----:B0-----:R-:W3:Y:S04]  /*6560*/  LDL.LU R5, [R1+0xf78] ;  /* 0x000f780001057983 */ /* 0x001ee80000300800 */
[----:B------:R0:W-:Y:S04]  /*6570*/  STL [R1+0x34], R28 ;  /* 0x0000341c01007387 */ /* 0x0001e80000100800 */
[----:B0-----:R-:W3:Y:S04]  /*6580*/  LDL.LU R28, [R1+0xf74] ;  /* 0x000f7400011c7983 */ /* 0x001ee80000300800 */
[----:B------:R0:W-:Y:S04]  /*6590*/  STL [R1+0x2c], R29 ;  /* 0x00002c1d01007387 */ /* 0x0001e80000100800 */
[----:B0-----:R-:W3:Y:S04]  /*65a0*/  LDL.LU R29, [R1+0xf70] ;  /* 0x000f7000011d7983 */ /* 0x001ee80000300800 */
[----:B------:R0:W-:Y:S04]  /*65b0*/  STL [R1+0x24], R0 ;  /* 0x0000240001007387 */ /* 0x0001e80000100800 */
[----:B0-----:R-:W3:Y:S04]  /*65c0*/  LDL.LU R0, [R1+0xf6c] ;  /* 0x000f6c0001007983 */ /* 0x001ee80000300800 */
[----:B------:R1:W-:Y:S02]  /*65d0*/  STL [R1+0x1c], R9 ;  /* 0x00001c0901007387 */ /* 0x0003e40000100800 */
[----:B-1----:R-:W-:-:S05]  /*65e0*/  LEA R9, P6, R27, UR10, 0x1 ;  /* 0x0000000a1b097c11 */ /* 0x002fca000f8c08ff */
[----:B------:R2:W-:Y:S02]  /*65f0*/  STL [R1+0xf24], R9 ;  /* 0x000f240901007387 */ /* 0x0005e40000100800 */
[----:B--2---:R-:W-:-:S05]  /*6600*/  LEA R9, P5, R2, UR10, 0x1 ;  /* 0x0000000a02097c11 */ /* 0x004fca000f8a08ff */
[----:B------:R0:W-:Y:S02]  /*6610*/  STL [R1+0xf34], R9 ;  /* 0x000f340901007387 */ /* 0x0001e40000100800 */
[----:B0-----:R-:W-:-:S05]  /*6620*/  LEA R9, P3, R3, UR10, 0x1 ;  /* 0x0000000a03097c11 */ /* 0x001fca000f8608ff */
        /* <DEDUP_REMOVED lines=8> */
[----:B------:R0:W-:Y:S04]  /*66b0*/  STL [R1+0xf2c], R9 ;  /* 0x000f2c0901007387 */ /* 0x0001e80000100800 */
[----:B0-----:R-:W2:Y:S01]  /*66c0*/  LDL.LU R9, [R1+0xf68] ;  /* 0x000f680001097983 */ /* 0x001ea20000300800 */
[----:B------:R-:W-:-:S05]  /*66d0*/  LEA.HI.X.SX32 R27, R27, UR11, 0x1, P6 ;  /* 0x0000000b1b1b7c11 */ /* 0x000fca000b0f0eff */
[----:B------:R2:W-:Y:S01]  /*66e0*/  STL [R1+0xf0c], R27 ;  /* 0x000f0c1b01007387 */ /* 0x0005e20000100800 */
[----:B------:R-:W-:Y:S02]  /*66f0*/  LEA.HI.X.SX32 R2, R2, UR11, 0x1, P5 ;  /* 0x0000000b02027c11 */ /* 0x000fe4000a8f0eff */
[----:B------:R-:W-:Y:S02]  /*6700*/  LEA.HI.X.SX32 R3, R3, UR11, 0x1, P3 ;  /* 0x0000000b03037c11 */ /* 0x000fe400098f0eff */
[----:B------:R-:W-:Y:S02]  /*6710*/  LEA.HI.X.SX32 R4, R4, UR11, 0x1, P2 ;  /* 0x0000000b04047c11 */ /* 0x000fe400090f0eff */
[----:B--2---:R-:W-:-:S05]  /*6720*/  LEA R27, P6, R9, UR10, 0x1 ;  /* 0x0000000a091b7c11 */ /* 0x004fca000f8c08ff */
[----:B------:R0:W-:Y:S04]  /*6730*/  STL [R1+0xf30], R27 ;  /* 0x000f301b01007387 */ /* 0x0001e80000100800 */
[----:B------:R1:W-:Y:S01]  /*6740*/  STL [R1+0xf14], R2 ;  /* 0x000f140201007387 */ /* 0x0003e20000100800 */
[----:B0-----:R-:W-:Y:S02]  /*6750*/  LEA R27, P5, R10, UR10, 0x1 ;  /* 0x0000000a0a1b7c11 */ /* 0x001fe4000f8a08ff */
[----:B-1----:R-:W-:-:S03]  /*6760*/  LEA R2, P3, R11, UR10, 0x1 ;  /* 0x0000000a0b027c11 */ /* 0x002fc6000f8608ff */
[----:B------:R-:W-:Y:S04]  /*6770*/  STL [R1+0xf08], R27 ;  /* 0x000f081b01007387 */ /* 0x000fe80000100800 */
[----:B------:R0:W-:Y:S04]  /*6780*/  STL [R1+0xef0], R3 ;  /* 0x000ef00301007387 */ /* 0x0001e80000100800 */
[----:B------:R1:W-:Y:S01]  /*6790*/  STL [R1+0xf10], R2 ;  /* 0x000f100201007387 */ /* 0x0003e20000100800 */
[----:B0-----:R-:W-:-:S03]  /*67a0*/  LEA R3, P2, R12, UR10, 0x1 ;  /* 0x0000000a0c037c11 */ /* 0x001fc6000f8408ff */
[----:B------:R0:W-:Y:S01]  /*67b0*/  STL [R1+0xef8], R4 ;  /* 0x000ef80401007387 */ /* 0x0001e20000100800 */
[----:B-1----:R-:W-:-:S03]  /*67c0*/  LEA.HI.X.SX32 R2, R6, UR11, 0x1, P1 ;  /* 0x0000000b06027c11 */ /* 0x002fc600088f0eff */
        /* <DEDUP_REMOVED lines=22> */
[----:B------:R-:W-:Y:S01]  /*6930*/  STL [R1+0xec8], R4 ;  /* 0x000ec80401007387 */ /* 0x000fe20000100800 */
[----:B-1----:R-:W-:-:S03]  /*6940*/  LEA.HI.X.SX32 R2, R12, UR11, 0x1, P2 ;  /* 0x0000000b0c027c11 */ /* 0x002fc600090f0eff */
[----:B------:R-:W2:Y:S04]  /*6950*/  LDL.LU R12, [R1+0x10] ;  /* 0x00001000010c7983 */ /* 0x000ea80000300800 */
[----:B------:R0:W-:Y:S04]  /*6960*/  STL [R1+0xeec], R3 ;  /* 0x000eec0301007387 */ /* 0x0001e80000100800 */
[----:B------:R1:W-:Y:S01]  /*6970*/  STL [R1+0xed0], R2 ;  /* 0x000ed00201007387 */ /* 0x0003e20000100800 */
[----:B0-----:R-:W-:Y:S02]  /*6980*/  LEA R3, P2, R19, UR10, 0x1 ;  /* 0x0000000a13037c11 */ /* 0x001fe4000f8408ff */
[----:B-1----:R-:W-:-:S02]  /*6990*/  LEA.HI.X.SX32 R2, R13, UR11, 0x1, P1 ;  /* 0x0000000b0d027c11 */ /* 0x002fc400088f0eff */
[----:B------:R-:W2:Y:S04]  /*69a0*/  LDL.LU R13, [R1+0xc] ;  /* 0x00000c00010d7983 */ /* 0x000ea80000300800 */
[----:B------:R-:W-:Y:S04]  /*69b0*/  STL [R1+0xec4], R3 ;  /* 0x000ec40301007387 */ /* 0x000fe80000100800 */
[----:B------:R-:W2:Y:S04]  /*69c0*/  LDL.LU R11, [R1+0x18] ;  /* 0x00001800010b7983 */ /* 0x000ea80000300800 */
[----:B------:R0:W-:Y:S02]  /*69d0*/  STL [R1+0xea8], R2 ;  /* 0x000ea80201007387 */ /* 0x0001e40000100800 */
[----:B0-----:R-:W-:-:S02]  /*69e0*/  LEA.HI.X.SX32 R2, R14, UR11, 0x1, P0 ;  /* 0x0000000b0e027c11 */ /* 0x001fc400080f0eff */
[----:B------:R-:W2:Y:S01]  /*69f0*/  LDL.LU R14, [R1+0x8] ;  /* 0x00000800010e7983 */ /* 0x000ea20000300800 */
[----:B------:R-:W-:-:S05]  /*6a00*/  LEA R3, P1, R20, UR10, 0x1 ;  /* 0x0000000a14037c11 */ /* 0x000fca000f8208ff */
[----:B------:R0:W-:Y:S04]  /*6a10*/  STL [R1+0xecc], R3 ;  /* 0x000ecc0301007387 */ /* 0x0001e80000100800 */
[----:B------:R-:W2:Y:S04]  /*6a20*/  LDL.LU R10, [R1+0x20] ;  /* 0x00002000010a7983 */ /* 0x000ea80000300800 */
[----:B------:R1:W-:Y:S01]  /*6a30*/  STL [R1+0xeb0], R2 ;  /* 0x000eb00201007387 */ /* 0x0003e20000100800 */
[----:B0-----:R-:W-:-:S03]  /*6a40*/  LEA R3, P0, R21, UR10, 0x1 ;  /* 0x0000000a15037c11 */ /* 0x001fc6000f8008ff */
[----:B------:R-:W2:Y:S04]  /*6a50*/  LDL.LU R9, [R1+0x28] ;  /* 0x0000280001097983 */ /* 0x000ea80000300800 */
[----:B------:R0:W-:Y:S01]  /*6a60*/  STL [R1+0xed4], R3 ;  /* 0x000ed40301007387 */ /* 0x0001e20000100800 */
[----:B-1----:R-:W-:-:S03]  /*6a70*/  LEA.HI.X.SX32 R2, R15, UR11, 0x1, P4 ;  /* 0x0000000b0f027c11 */ /* 0x002fc6000a0f0eff */
[----:B------:R-:W2:Y:S01]  /*6a80*/  LDL.LU R8, [R1+0x30] ;  /* 0x0000300001087983 */ /* 0x000ea20000300800 */
[----:B0-----:R-:W-:-:S03]  /*6a90*/  LEA R3, P4, R22, UR10, 0x1 ;  /* 0x0000000a16037c11 */ /* 0x001fc6000f8808ff */
[----:B------:R0:W-:Y:S04]  /*6aa0*/  STL [R1+0xeb8], R2 ;  /* 0x000eb80201007387 */ /* 0x0001e80000100800 */
[----:B------:R1:W-:Y:S04]  /*6ab0*/  STL [R1+0xeac], R3 ;  /* 0x000eac0301007387 */ /* 0x0003e80000100800 */
[----:B------:R-:W2:Y:S01]  /*6ac0*/  LDL.LU R7, [R1+0x50] ;  /* 0x0000500001077983 */ /* 0x000ea20000300800 */
[----:B0-----:R-:W-:Y:S02]  /*6ad0*/  LEA.HI.X.SX32 R2, R16, UR11, 0x1, P6 ;  /* 0x0000000b10027c11 */ /* 0x001fe4000b0f0eff */
[----:B-1----:R-:W-:-:S03]  /*6ae0*/  LEA R3, P6, R23, UR10, 0x1 ;  /* 0x0000000a17037c11 */ /* 0x002fc6000f8c08ff */
[----:B------:R0:W-:Y:S04]  /*6af0*/  STL [R1+0xe90], R2 ;  /* 0x000e900201007387 */ /* 0x0001e80000100800 */
[----:B------:R4:W-:Y:S04]  /*6b00*/  STL [R1+0xeb4], R3 ;  /* 0x000eb40301007387 */ /* 0x0009e80000100800 */
[----:B------:R-:W2:Y:S01]  /*6b10*/  LDL.LU R6, [R1+0x58] ;  /* 0x0000580001067983 */ /* 0x000ea20000300800 */
[----:B0-----:R-:W-:Y:S02]  /*6b20*/  LEA.HI.X.SX32 R2, R17, UR11, 0x1, P5 ;  /* 0x0000000b11027c11 */ /* 0x001fe4000a8f0eff */
[----:B----4-:R-:W-:-:S03]  /*6b30*/  LEA R3, P5, R24, UR10, 0x1 ;  /* 0x0000000a18037c11 */ /* 0x010fc6000f8a08ff */
[----:B------:R0:W-:Y:S04]  /*6b40*/  STL [R1+0xe98], R2 ;  /* 0x000e980201007387 */ /* 0x0001e80000100800 */
[----:B------:R-:W4:Y:S01]  /*6b50*/  LDL.LU R4, [R1+0x60] ;  /* 0x0000600001047983 */ /* 0x000f220000300800 */
[----:B0-----:R-:W-:Y:S02]  /*6b60*/  LEA.HI.X.SX32 R2, R18, UR11, 0x1, P3 ;  /* 0x0000000b12027c11 */ /* 0x001fe400098f0eff */
[----:B---3--:R-:W-:Y:S01]  /*6b70*/  LEA R15, P3, R25, UR10, 0x1 ;  /* 0x0000000a190f7c11 */ /* 0x008fe2000f8608ff */
[----:B------:R0:W-:Y:S04]  /*6b80*/  STL [R1+0xebc], R3 ;  /* 0x000ebc0301007387 */ /* 0x0001e80000100800 */
[----:B------:R1:W-:Y:S04]  /*6b90*/  STL [R1+0xea0], R2 ;  /* 0x000ea00201007387 */ /* 0x0003e80000100800 */
[----:B0-----:R-:W3:Y:S01]  /*6ba0*/  LDL.LU R3, [R1+0x68] ;  /* 0x0000680001037983 */ /* 0x001ee20000300800 */
[----:B-1----:R-:W-:-:S03]  /*6bb0*/  LEA.HI.X.SX32 R2, R19, UR11, 0x1, P2 ;  /* 0x0000000b13027c11 */ /* 0x002fc600090f0eff */
[----:B------:R0:W-:Y:S01]  /*6bc0*/  STL [R1+0xe94], R15 ;  /* 0x000e940f01007387 */ /* 0x0001e20000100800 */
[----:B------:R-:W-:-:S03]  /*6bd0*/  LEA.HI.X.SX32 R17, R20, UR11, 0x1, P1 ;  /* 0x0000000b14117c11 */ /* 0x000fc600088f0eff */
[----:B------:R1:W-:Y:S01]  /*6be0*/  STL [R1+0xe78], R2 ;  /* 0x000e780201007387 */ /* 0x0003e20000100800 */
[----:B0-----:R-:W-:-:S03]  /*6bf0*/  LEA R15, P2, R26, UR10, 0x1 ;  /* 0x0000000a1a0f7c11 */ /* 0x001fc6000f8408ff */
[----:B-1----:R-:W3:Y:S04]  /*6c00*/  LDL.LU R2, [R1+0x70] ;  /* 0x0000700001027983 */ /* 0x002ee80000300800 */
[----:B------:R-:W-:Y:S01]  /*6c10*/  STL [R1+0xe9c], R15 ;  /* 0x000e9c0f01007387 */ /* 0x000fe20000100800 */
[----:B------:R-:W-:-:S03]  /*6c20*/  LEA.HI.X.SX32 R16, R21, UR11, 0x1, P0 ;  /* 0x0000000b15107c11 */ /* 0x000fc600080f0eff */
[----:B------:R0:W-:Y:S04]  /*6c30*/  STL [R1+0xe80], R17 ;  /* 0x000e801101007387 */ /* 0x0001e80000100800 */
[----:B------:R-:W3:Y:S01]  /*6c40*/  LDL.LU R27, [R1+0x78] ;  /* 0x00007800011b7983 */ /* 0x000ee20000300800 */
[----:B0-----:R-:W-:Y:S02]  /*6c50*/  LEA.HI.X.SX32 R17, R22, UR11, 0x1, P4 ;  /* 0x0000000b16117c11 */ /* 0x001fe4000a0f0eff */
[----:B--2---:R-:W-:-:S05]  /*6c60*/  LEA R15, P1, R14, UR10, 0x1 ;  /* 0x0000000a0e0f7c11 */ /* 0x004fca000f8208ff */
[----:B------:R0:W-:Y:S04]  /*6c70*/  STL [R1+0xea4], R15 ;  /* 0x000ea40f01007387 */ /* 0x0001e80000100800 */
[----:B------:R1:W-:Y:S01]  /*6c80*/  STL [R1+0xe88], R16 ;  /* 0x000e881001007387 */ /* 0x0003e20000100800 */
[----:B0-----:R-:W-:Y:S02]  /*6c90*/  LEA R15, P0, R13, UR10, 0x1 ;  /* 0x0000000a0d0f7c11 */ /* 0x001fe4000f8008ff */
[----:B-1----:R-:W-:-:S03]  /*6ca0*/  LEA R16, P4, R12, UR10, 0x1 ;  /* 0x0000000a0c107c11 */ /* 0x002fc6000f8808ff */
[----:B------:R0:W-:Y:S04]  /*6cb0*/  STL [R1+0xe7c], R15 ;  /* 0x000e7c0f01007387 */ /* 0x0001e80000100800 */
[----:B------:R-:W-:Y:S01]  /*6cc0*/  STL [R1+0xdd0], R17 ;  /* 0x000dd01101007387 */ /* 0x000fe20000100800 */
[----:B0-----:R-:W-:-:S03]  /*6cd0*/  LEA.HI.X.SX32 R15, R23, UR11, 0x1, P6 ;  /* 0x0000000b170f7c11 */ /* 0x001fc6000b0f0eff */
[----:B------:R-:W2:Y:S04]  /*6ce0*/  LDL.LU R23, [R1+0x80] ;  /* 0x0000800001177983 */ /* 0x000ea80000300800 */
[----:B------:R0:W-:Y:S04]  /*6cf0*/  STL [R1+0xe84], R16 ;  /* 0x000e841001007387 */ /* 0x0001e80000100800 */
[----:B------:R1:W-:Y:S04]  /*6d00*/  STL [R1+0xe3c], R15 ;  /* 0x000e3c0f01007387 */ /* 0x0003e80000100800 */
[----:B------:R-:W2:Y:S01]  /*6d10*/  LDL.LU R22, [R1+0x88] ;  /* 0x0000880001167983 */ /* 0x000ea20000300800 */
[----:B0-----:R-:W-:-:S02]  /*6d20*/  LEA R16, P6, R11, UR10, 0x1 ;  /* 0x0000000a0b107c11 */ /* 0x001fc4000f8c08ff */
[----:B-1----:R-:W-:-:S03]  /*6d30*/  LEA.HI.X.SX32 R15, R24, UR11, 0x1, P5 ;  /* 0x0000000b180f7c11 */ /* 0x002fc6000a8f0eff */
[----:B------:R0:W-:Y:S01]  /*6d40*/  STL [R1+0xe8c], R16 ;  /* 0x000e8c1001007387 */ /* 0x0001e20000100800 */
[----:B------:R-:W-:-:S03]  /*6d50*/  LEA R17, P5, R10, UR10, 0x1 ;  /* 0x0000000a0a117c11 */ /* 0x000fc6000f8a08ff */
[----:B------:R1:W-:Y:S01]  /*6d60*/  STL [R1+0xe44], R15 ;  /* 0x000e440f01007387 */ /* 0x0003e20000100800 */
[----:B0-----:R-:W-:-:S03]  /*6d70*/  LEA.HI.X.SX32 R16, R25, UR11, 0x1, P3 ;  /* 0x0000000b19107c11 */ /* 0x001fc600098f0eff */
[----:B------:R-:W-:Y:S01]  /*6d80*/  STL [R1+0xddc], R17 ;  /* 0x000ddc1101007387 */ /* 0x000fe20000100800 */
[----:B-1----:R-:W-:-:S03]  /*6d90*/  LEA R15, P3, R9, UR10, 0x1 ;  /* 0x0000000a090f7c11 */ /* 0x002fc6000f8608ff */
[----:B------:R-:W2:Y:S04]  /*6da0*/  LDL.LU R21, [R1+0x90] ;  /* 0x0000900001157983 */ /* 0x000ea80000300800 */
[----:B------:R0:W-:Y:S04]  /*6db0*/  STL [R1+0xd6c], R16 ;  /* 0x000d6c1001007387 */ /* 0x0001e80000100800 */
[----:B------:R1:W-:Y:S01]  /*6dc0*/  STL [R1+0xe40], R15 ;  /* 0x000e400f01007387 */ /* 0x0003e20000100800 */
[----:B0-----:R-:W-:Y:S02]  /*6dd0*/  LEA.HI.X.SX32 R16, R26, UR11, 0x1, P2 ;  /* 0x0000000b1a107c11 */ /* 0x001fe400090f0eff */
[----:B-1----:R-:W-:-:S03]  /*6de0*/  LEA R15, P2, R8, UR10, 0x1 ;  /* 0x0000000a080f7c11 */ /* 0x002fc6000f8408ff */
[----:B------:R-:W-:Y:S01]  /*6df0*/  STL [R1+0xd70], R16 ;  /* 0x000d701001007387 */ /* 0x000fe20000100800 */
[----:B------:R-:W-:-:S03]  /*6e00*/  LEA.HI.X.SX32 R14, R14, UR11, 0x1, P1 ;  /* 0x0000000b0e0e7c11 */ /* 0x000fc600088f0eff */
[----:B------:R-:W2:Y:S01]  /*6e10*/  LDL.LU R20, [R1+0x94] ;  /* 0x0000940001147983 */ /* 0x000ea20000300800 */
[----:B------:R-:W-:-:S03]  /*6e20*/  LEA.HI.X.SX32 R13, R13, UR11, 0x1, P0 ;  /* 0x0000000b0d0d7c11 */ /* 0x000fc600080f0eff */
[----:B------:R0:W-:Y:S04]  /*6e30*/  STL [R1+0xe48], R15 ;  /* 0x000e480f01007387 */ /* 0x0001e80000100800 */
[----:B------:R1:W-:Y:S01]  /*6e40*/  STL [R1+0xdd4], R14 ;  /* 0x000dd40e01007387 */ /* 0x0003e20000100800 */
[----:B0-----:R-:W-:-:S05]  /*6e50*/  LEA R15, P1, R7, UR10, 0x1 ;  /* 0x0000000a070f7c11 */ /* 0x001fca000f8208ff */
[----:B------:R-:W-:Y:S01]  /*6e60*/  STL [R1+0xd7c], R15 ;  /* 0x000d7c0f01007387 */ /* 0x000fe20000100800 */
[----:B-1----:R-:W-:-:S03]  /*6e70*/  LEA R14, P0, R6, UR10, 0x1 ;  /* 0x0000000a060e7c11 */ /* 0x002fc6000f8008ff */
[----:B------:R-:W2:Y:S04]  /*6e80*/  LDL.LU R19, [R1+0x8c] ;  /* 0x00008c0001137983 */ /* 0x000ea80000300800 */
[----:B------:R0:W-:Y:S04]  /*6e90*/  STL [R1+0xd3c], R13 ;  /* 0x000d3c0d01007387 */ /* 0x0001e80000100800 */
[----:B------:R-:W-:Y:S01]  /*6ea0*/  STL [R1+0xde4], R14 ;  /* 0x000de40e01007387 */ /* 0x000fe20000100800 */
[----:B0-----:R-:W-:-:S05]  /*6eb0*/  LEA.HI.X.SX32 R13, R12, UR11, 0x1, P4 ;  /* 0x0000000b0c0d7c11 */ /* 0x001fca000a0f0eff */
[----:B------:R-:W-:Y:S04]  /*6ec0*/  STL [R1+0xd74], R13 ;  /* 0x000d740d01007387 */ /* 0x000fe80000100800 */
[----:B------:R-:W2:Y:S01]  /*6ed0*/  LDL.LU R18, [R1+0x84] ;  /* 0x0000840001127983 */ /* 0x000ea20000300800 */
[----:B----4-:R-:W-:Y:S02]  /*6ee0*/  LEA R12, P4, R4, UR10, 0x1 ;  /* 0x0000000a040c7c11 */ /* 0x010fe4000f8808ff */
[----:B------:R-:W-:-:S03]  /*6ef0*/  LEA.HI.X.SX32 R11, R11, UR11, 0x1, P6 ;  /* 0x0000000b0b0b7c11 */ /* 0x000fc6000b0f0eff */
[----:B------:R3:W-:Y:S04]  /*6f00*/  STL [R1+0xe4c], R12 ;  /* 0x000e4c0c01007387 */ /* 0x0007e80000100800 */
[----:B------:R0:W-:Y:S01]  /*6f10*/  STL [R1+0xdd8], R11 ;  /* 0x000dd80b01007387 */ /* 0x0001e20000100800 */
[----:B------:R-:W-:Y:S02]  /*6f20*/  LEA.HI.X.SX32 R9, R9, UR11, 0x1, P3 ;  /* 0x0000000b09097c11 */ /* 0x000fe400098f0eff */
[----:B---3--:R-:W-:Y:S02]  /*6f30*/  LEA R12, P6, R3, UR10, 0x1 ;  /* 0x0000000a030c7c11 */ /* 0x008fe4000f8c08ff */
[----:B0-----:R-:W-:Y:S02]  /*6f40*/  LEA.HI.X.SX32 R11, R10, UR11, 0x1, P5 ;  /* 0x0000000b0a0b7c11 */ /* 0x001fe4000a8f0eff */
[----:B------:R-:W-:Y:S01]  /*6f50*/  LEA R10, P5, R2, UR10, 0x1 ;  /* 0x0000000a020a7c11 */ /* 0x000fe2000f8a08ff */
[----:B------:R-:W-:Y:S04]  /*6f60*/  STL [R1+0xd84], R12 ;  /* 0x000d840c01007387 */ /* 0x000fe80000100800 */
[----:B------:R-:W3:Y:S04]  /*6f70*/  LDL.LU R17, [R1+0x7c] ;  /* 0x00007c0001117983 */ /* 0x000ee80000300800 */
[----:B------:R-:W-:Y:S04]  /*6f80*/  STL [R1+0xd40], R11 ;  /* 0x000d400b01007387 */ /* 0x000fe80000100800 */
[----:B------:R0:W-:Y:S04]  /*6f90*/  STL [R1+0xdec], R10 ;  /* 0x000dec0a01007387 */ /* 0x0001e80000100800 */
[----:B------:R-:W4:Y:S04]  /*6fa0*/  LDL.LU R16, [R1+0x74] ;  /* 0x0000740001107983 */ /* 0x000f280000300800 */
[----:B------:R1:W-:Y:S01]  /*6fb0*/  STL [R1+0xd78], R9 ;  /* 0x000d780901007387 */ /* 0x0003e20000100800 */
[----:B0-----:R-:W-:-:S03]  /*6fc0*/  LEA R10, P3, R27, UR10, 0x1 ;  /* 0x0000000a1b0a7c11 */ /* 0x001fc6000f8608ff */
[----:B------:R-:W4:Y:S01]  /*6fd0*/  LDL.LU R15, [R1+0x6c] ;  /* 0x00006c00010f7983 */ /* 0x000f220000300800 */
[----:B------:R-:W-:Y:S02]  /*6fe0*/  LEA.HI.X.SX32 R7, R7, UR11, 0x1, P1 ;  /* 0x0000000b07077c11 */ /* 0x000fe400088f0eff */
[----:B-1----:R-:W-:Y:S01]  /*6ff0*/  LEA.HI.X.SX32 R9, R8, UR11, 0x1, P2 ;  /* 0x0000000b08097c11 */ /* 0x002fe200090f0eff */
[----:B------:R-:W-:Y:S04]  /*7000*/  STL [R1+0xe50], R10 ;  /* 0x000e500a01007387 */ /* 0x000fe80000100800 */
[----:B------:R-:W4:Y:S04]  /*7010*/  LDL.LU R14, [R1+0x64] ;  /* 0x00006400010e7983 */ /* 0x000f280000300800 */
[----:B------:R-:W-:Y:S04]  /*7020*/  STL [R1+0xde0], R9 ;  /* 0x000de00901007387 */ /* 0x000fe80000100800 */
[----:B------:R-:W4:Y:S01]  /*7030*/  LDL.LU R13, [R1+0x5c] ;  /* 0x00005c00010d7983 */ /* 0x000f220000300800 */
[----:B------:R-:W-:-:S02]  /*7040*/  LEA.HI.X.SX32 R4, R4, UR11, 0x1, P4 ;  /* 0x0000000b04047c11 */ /* 0x000fc4000a0f0eff */
[----:B------:R-:W-:Y:S02]  /*7050*/  LEA.HI.X.SX32 R2, R2, UR11, 0x1, P5 ;  /* 0x0000000b02027c11 */ /* 0x000fe4000a8f0eff */
[----:B------:R-:W-:Y:S02]  /*7060*/  LEA.HI.X.SX32 R24, R27, UR11, 0x1, P3 ;  /* 0x0000000b1b187c11 */ /* 0x000fe400098f0eff */
[----:B--2---:R-:W-:-:S05]  /*7070*/  LEA R8, P2, R23, UR10, 0x1 ;  /* 0x0000000a17087c11 */ /* 0x004fca000f8408ff */
[----:B------:R0:W-:Y:S04]  /*7080*/  STL [R1+0xd8c], R8 ;  /* 0x000d8c0801007387 */ /* 0x0001e80000100800 */
[----:B------:R-:W2:Y:S04]  /*7090*/  LDL.LU R12, [R1+0x54] ;  /* 0x00005400010c7983 */ /* 0x000ea80000300800 */
[----:B------:R1:W-:Y:S01]  /*70a0*/  STL [R1+0xd44], R7 ;  /* 0x000d440701007387 */ /* 0x0003e20000100800 */
[----:B0-----:R-:W-:-:S03]  /*70b0*/  LEA R8, P1, R22, UR10, 0x1 ;  /* 0x0000000a16087c11 */ /* 0x001fc6000f8208ff */
[----:B------:R-:W2:Y:S01]  /*70c0*/  LDL.LU R11, [R1+0x4c] ;  /* 0x00004c00010b7983 */ /* 0x000ea20000300800 */
[----:B-1----:R-:W-:-:S03]  /*70d0*/  LEA.HI.X.SX32 R7, R6, UR11, 0x1, P0 ;  /* 0x0000000b06077c11 */ /* 0x002fc600080f0eff */
[----:B------:R0:W-:Y:S04]  /*70e0*/  STL [R1+0xdf4], R8 ;  /* 0x000df40801007387 */ /* 0x0001e80000100800 */
[----:B------:R-:W2:Y:S04]  /*70f0*/  LDL.LU R10, [R1+0x48] ;  /* 0x00004800010a7983 */ /* 0x000ea80000300800 */
[----:B------:R1:W-:Y:S01]  /*7100*/  STL [R1+0xd80], R7 ;  /* 0x000d800701007387 */ /* 0x0003e20000100800 */
[----:B------:R-:W-:-:S03]  /*7110*/  LEA R6, P0, R21, UR10, 0x1 ;  /* 0x0000000a15067c11 */ /* 0x000fc6000f8008ff */
[----:B------:R-:W2:Y:S04]  /*7120*/  LDL.LU R9, [R1+0x44] ;  /* 0x0000440001097983 */ /* 0x000ea80000300800 */
[----:B------:R1:W-:Y:S04]  /*7130*/  STL [R1+0xe54], R6 ;  /* 0x000e540601007387 */ /* 0x0003e80000100800 */
[----:B0-----:R-:W2:Y:S04]  /*7140*/  LDL.LU R8, [R1+0x40] ;  /* 0x0000400001087983 */ /* 0x001ea80000300800 */
[----:B------:R0:W-:Y:S04]  /*7150*/  STL [R1+0xde8], R4 ;  /* 0x000de80401007387 */ /* 0x0001e80000100800 */
[----:B-1----:R-:W2:Y:S01]  /*7160*/  LDL.LU R7, [R1+0x3c] ;  /* 0x00003c0001077983 */ /* 0x002ea20000300800 */
[----:B------:R-:W-:-:S02]  /*7170*/  LEA R6, P4, R20, UR10, 0x1 ;  /* 0x0000000a14067c11 */ /* 0x000fc4000f8808ff */
[----:B0-----:R-:W-:-:S03]  /*7180*/  LEA.HI.X.SX32 R4, R3, UR11, 0x1, P6 ;  /* 0x0000000b03047c11 */ /* 0x001fc6000b0f0eff */
[----:B------:R0:W-:Y:S04]  /*7190*/  STL [R1+0xd94], R6 ;  /* 0x000d940601007387 */ /* 0x0001e80000100800 */
[----:B0-----:R-:W2:Y:S04]  /*71a0*/  LDL.LU R6, [R1+0x38] ;  /* 0x0000380001067983 */ /* 0x001ea80000300800 */
[----:B------:R0:W-:Y:S01]  /*71b0*/  STL [R1+0xd48], R4 ;  /* 0x000d480401007387 */ /* 0x0001e20000100800 */
[----:B------:R-:W-:-:S03]  /*71c0*/  LEA R3, P6, R19, UR10, 0x1 ;  /* 0x0000000a13037c11 */ /* 0x000fc6000f8c08ff */
[----:B0-----:R-:W2:Y:S04]  /*71d0*/  LDL.LU R4, [R1+0x34] ;  /* 0x0000340001047983 */ /* 0x001ea80000300800 */
[----:B------:R0:W-:Y:S04]  /*71e0*/  STL [R1+0xdfc], R3 ;  /* 0x000dfc0301007387 */ /* 0x0001e80000100800 */
[----:B0-----:R-:W2:Y:S01]  /*71f0*/  LDL.LU R3, [R1+0x2c] ;  /* 0x00002c0001037983 */ /* 0x001ea20000300800 */
[----:B------:R-:W-:-:S03]  /*7200*/  LEA R25, P5, R18, UR10, 0x1 ;  /* 0x0000000a12197c11 */ /* 0x000fc6000f8a08ff */
[----:B------:R0:W-:Y:S04]  /*7210*/  STL [R1+0xd88], R2 ;  /* 0x000d880201007387 */ /* 0x0001e80000100800 */
[----:B0-----:R-:W2:Y:S04]  /*7220*/  LDL.LU R2, [R1+0x24] ;  /* 0x0000240001027983 */ /* 0x001ea80000300800 */
[----:B------:R0:W-:Y:S04]  /*7230*/  STL [R1+0xe58], R25 ;  /* 0x000e581901007387 */ /* 0x0001e80000100800 */
[----:B------:R-:W2:Y:S04]  /*7240*/  LDL.LU R27, [R1+0x1c] ;  /* 0x00001c00011b7983 */ /* 0x000ea80000300800 */
[----:B------:R4:W-:Y:S01]  /*7250*/  STL [R1+0xdf0], R24 ;  /* 0x000df01801007387 */ /* 0x0009e20000100800 */
[----:B0-----:R-:W-:-:S02]  /*7260*/  LEA.HI.X.SX32 R25, R23, UR11, 0x1, P2 ;  /* 0x0000000b17197c11 */ /* 0x001fc400090f0eff */
[----:B---3--:R-:W-:Y:S02]  /*7270*/  LEA R26, P3, R17, UR10, 0x1 ;  /* 0x0000000a111a7c11 */ /* 0x008fe4000f8608ff */
[----:B------:R-:W-:Y:S02]  /*7280*/  LEA.HI.X.SX32 R23, R22, UR11, 0x1, P1 ;  /* 0x0000000b16177c11 */ /* 0x000fe400088f0eff */
[----:B------:R-:W-:Y:S01]  /*7290*/  LEA.HI.X.SX32 R21, R21, UR11, 0x1, P0 ;  /* 0x0000000b15157c11 */ /* 0x000fe200080f0eff */
[----:B------:R-:W-:Y:S01]  /*72a0*/  STL [R1+0xd9c], R26 ;  /* 0x000d9c1a01007387 */ /* 0x000fe20000100800 */
[----:B----4-:R-:W-:-:S03]  /*72b0*/  LEA R24, P2, R16, UR10, 0x1 ;  /* 0x0000000a10187c11 */ /* 0x010fc6000f8408ff */
[----:B------:R-:W-:Y:S04]  /*72c0*/  STL [R1+0xd4c], R25 ;  /* 0x000d4c1901007387 */ /* 0x000fe80000100800 */
[----:B------:R-:W-:Y:S01]  /*72d0*/  STL [R1+0xe04], R24 ;  /* 0x000e041801007387 */ /* 0x000fe20000100800 */
[----:B------:R-:W-:-:S03]  /*72e0*/  LEA R22, P1, R15, UR10, 0x1 ;  /* 0x0000000a0f167c11 */ /* 0x000fc6000f8208ff */
[----:B------:R0:W-:Y:S04]  /*72f0*/  STL [R1+0xd90], R23 ;  /* 0x000d901701007387 */ /* 0x0001e80000100800 */
[----:B------:R1:W-:Y:S04]  /*7300*/  STL [R1+0xe5c], R22 ;  /* 0x000e5c1601007387 */ /* 0x0003e80000100800 */
[----:B------:R3:W-:Y:S01]  /*7310*/  STL [R1+0xdf8], R21 ;  /* 0x000df81501007387 */ /* 0x0007e20000100800 */
[----:B0-----:R-:W-:Y:S02]  /*7320*/  LEA R23, P0, R14, UR10, 0x1 ;  /* 0x0000000a0e177c11 */ /* 0x001fe4000f8008ff */
[----:B-1----:R-:W-:-:S02]  /*7330*/  LEA.HI.X.SX32 R22, R20, UR11, 0x1, P4 ;  /* 0x0000000b14167c11 */ /* 0x002fc4000a0f0eff */
[----:B------:R-:W-:Y:S02]  /*7340*/  LEA.HI.X.SX32 R20, R19, UR11, 0x1, P6 ;  /* 0x0000000b13147c11 */ /* 0x000fe4000b0f0eff */
[----:B---3--:R-:W-:Y:S01]  /*7350*/  LEA R21, P4, R13, UR10, 0x1 ;  /* 0x0000000a0d157c11 */ /* 0x008fe2000f8808ff */
[----:B------:R-:W-:Y:S01]  /*7360*/  STL [R1+0xda4], R23 ;  /* 0x000da41701007387 */ /* 0x000fe20000100800 */
[----:B------:R-:W-:-:S03]  /*7370*/  LEA.HI.X.SX32 R18, R18, UR11, 0x1, P5 ;  /* 0x0000000b12127c11 */ /* 0x000fc6000a8f0eff */
[----:B------:R-:W-:Y:S04]  /*7380*/  STL [R1+0xd50], R22 ;  /* 0x000d501601007387 */ /* 0x000fe80000100800 */
[----:B------:R-:W-:Y:S04]  /*7390*/  STL [R1+0xe0c], R21 ;  /* 0x000e0c1501007387 */ /* 0x000fe80000100800 */
[----:B------:R0:W-:Y:S01]  /*73a0*/  STL [R1+0xd98], R20 ;  /* 0x000d981401007387 */ /* 0x0001e20000100800 */
[----:B------:R-:W-:Y:S01]  /*73b0*/  LEA.HI.X.SX32 R15, R15, UR11, 0x1, P1 ;  /* 0x0000000b0f0f7c11 */ /* 0x000fe200088f0eff */
[----:B------:R-:W-:-:S02]  /*73c0*/  IMAD R0, R0, UR7, RZ ;  /* 0x0000000700007c24 */ /* 0x000fc4000f8e02ff */
[----:B------:R-:W-:Y:S02]  /*73d0*/  IMAD R29, R29, UR7, RZ ;  /* 0x000000071d1d7c24 */ /* 0x000fe4000f8e02ff */
[----:B------:R-:W-:Y:S02]  /*73e0*/  IMAD R28, R28, UR7, RZ ;  /* 0x000000071c1c7c24 */ /* 0x000fe4000f8e02ff */
[----:B------:R-:W-:Y:S01]  /*73f0*/  IMAD R5, R5, UR7, RZ ;  /* 0x0000000705057c24 */ /* 0x000fe2000f8e02ff */
[----:B--2---:R-:W-:-:S05]  /*7400*/  LEA R19, P6, R12, UR10, 0x1 ;  /* 0x0000000a0c137c11 */ /* 0x004fca000f8c08ff */
[----:B------:R1:W-:Y:S01]  /*7410*/  STL [R1+0xe60], R19 ;  /* 0x000e601301007387 */ /* 0x0003e20000100800 */
[----:B0-----:R-:W-:-:S03]  /*7420*/  LEA R20, P5, R11, UR10, 0x1 ;  /* 0x0000000a0b147c11 */ /* 0x001fc6000f8a08ff */
[----:B------:R0:W-:Y:S01]  /*7430*/  STL [R1+0xe00], R18 ;  /* 0x000e001201007387 */ /* 0x0001e20000100800 */
[----:B-1----:R-:W-:Y:S02]  /*7440*/  LEA.HI.X.SX32 R19, R17, UR11, 0x1, P3 ;  /* 0x0000000b11137c11 */ /* 0x002fe400098f0eff */
[----:B------:R-:W-:Y:S02]  /*7450*/  LEA.HI.X.SX32 R17, R16, UR11, 0x1, P2 ;  /* 0x0000000b10117c11 */ /* 0x000fe400090f0eff */
[----:B0-----:R-:W-:Y:S01]  /*7460*/  LEA R18, P3, R10, UR10, 0x1 ;  /* 0x0000000a0a127c11 */ /* 0x001fe2000f8608ff */
[----:B------:R-:W-:Y:S04]  /*7470*/  STL [R1+0xdac], R20 ;  /* 0x000dac1401007387 */ /* 0x000fe80000100800 */
[----:B------:R-:W-:Y:S01]  /*7480*/  STL [R1+0xd54], R19 ;  /* 0x000d541301007387 */ /* 0x000fe20000100800 */
[----:B------:R-:W-:-:S03]  /*7490*/  LEA R16, P2, R9, UR10, 0x1 ;  /* 0x0000000a09107c11 */ /* 0x000fc6000f8408ff */
[----:B------:R-:W-:Y:S04]  /*74a0*/  STL [R1+0xe14], R18 ;  /* 0x000e141201007387 */ /* 0x000fe80000100800 */
[----:B------:R0:W-:Y:S04]  /*74b0*/  STL [R1+0xda0], R17 ;  /* 0x000da01101007387 */ /* 0x0001e80000100800 */
[----:B------:R1:W-:Y:S04]  /*74c0*/  STL [R1+0xe64], R16 ;  /* 0x000e641001007387 */ /* 0x0003e80000100800 */
[----:B------:R2:W-:Y:S01]  /*74d0*/  STL [R1+0xe08], R15 ;  /* 0x000e080f01007387 */ /* 0x0005e20000100800 */
[----:B0-----:R-:W-:-:S02]  /*74e0*/  LEA R17, P1, R8, UR10, 0x1 ;  /* 0x0000000a08117c11 */ /* 0x001fc4000f8208ff */
[----:B-1----:R-:W-:Y:S02]  /*74f0*/  LEA.HI.X.SX32 R16, R14, UR11, 0x1, P0 ;  /* 0x0000000b0e107c11 */ /* 0x002fe400080f0eff */
[----:B------:R-:W-:Y:S02]  /*7500*/  LEA.HI.X.SX32 R14, R13, UR11, 0x1, P4 ;  /* 0x0000000b0d0e7c11 */ /* 0x000fe4000a0f0eff */
[----:B--2---:R-:W-:Y:S01]  /*7510*/  LEA R15, P0, R7, UR10, 0x1 ;  /* 0x0000000a070f7c11 */ /* 0x004fe2000f8008ff */
[----:B------:R-:W-:Y:S01]  /*7520*/  STL [R1+0xdb4], R17 ;  /* 0x000db41101007387 */ /* 0x000fe20000100800 */
[----:B------:R-:W-:-:S03]  /*7530*/  LEA.HI.X.SX32 R12, R12, UR11, 0x1, P6 ;  /* 0x0000000b0c0c7c11 */ /* 0x000fc6000b0f0eff */
        /* <DEDUP_REMOVED lines=8> */
[----:B------:R-:W-:Y:S01]  /*75c0*/  LEA.HI.X.SX32 R11, R10, UR11, 0x1, P3 ;  /* 0x0000000b0a0b7c11 */ /* 0x000fe200098f0eff */
[----:B------:R-:W-:Y:S01]  /*75d0*/  STL [R1+0xdbc], R14 ;  /* 0x000dbc0e01007387 */ /* 0x000fe20000100800 */
[----:B------:R-:W-:-:S03]  /*75e0*/  LEA.HI.X.SX32 R9, R9, UR11, 0x1, P2 ;  /* 0x0000000b09097c11 */ /* 0x000fc600090f0eff */
[----:B------:R-:W-:Y:S01]  /*75f0*/  STL [R1+0xd5c], R13 ;  /* 0x000d5c0d01007387 */ /* 0x000fe20000100800 */
[----:B--2---:R-:W-:-:S05]  /*7600*/  LEA R12, P5, R3, UR10, 0x1 ;  /* 0x0000000a030c7c11 */ /* 0x004fca000f8a08ff */
[----:B------:R-:W-:Y:S04]  /*7610*/  STL [R1+0xe24], R12 ;  /* 0x000e240c01007387 */ /* 0x000fe80000100800 */
[----:B------:R0:W-:Y:S01]  /*7620*/  STL [R1+0xdb0], R11 ;  /* 0x000db00b01007387 */ /* 0x0001e20000100800 */
[----:B------:R-:W-:-:S05]  /*7630*/  LEA R10, P3, R2, UR10, 0x1 ;  /* 0x0000000a020a7c11 */ /* 0x000fca000f8608ff */
[----:B------:R1:W-:Y:S01]  /*7640*/  STL [R1+0xe6c], R10 ;  /* 0x000e6c0a01007387 */ /* 0x0003e20000100800 */
[----:B0-----:R-:W-:-:S03]  /*7650*/  LEA R11, P2, R27, UR10, 0x1 ;  /* 0x0000000a1b0b7c11 */ /* 0x001fc6000f8408ff */
[----:B------:R0:W-:Y:S01]  /*7660*/  STL [R1+0xe18], R9 ;  /* 0x000e180901007387 */ /* 0x0001e20000100800 */
[----:B------:R-:W-:Y:S02]  /*7670*/  LEA.HI.X.SX32 R6, R6, UR11, 0x1, P4 ;  /* 0x0000000b06067c11 */ /* 0x000fe4000a0f0eff */
[----:B-1----:R-:W-:Y:S02]  /*7680*/  LEA.HI.X.SX32 R10, R8, UR11, 0x1, P1 ;  /* 0x0000000b080a7c11 */ /* 0x002fe400088f0eff */
[----:B------:R-:W-:Y:S02]  /*7690*/  LEA.HI.X.SX32 R8, R7, UR11, 0x1, P0 ;  /* 0x0000000b07087c11 */ /* 0x000fe400080f0eff */
[----:B0-----:R-:W-:Y:S01]  /*76a0*/  LEA R9, P1, R0, UR10, 0x1 ;  /* 0x0000000a00097c11 */ /* 0x001fe2000f8208ff */
[----:B------:R-:W-:Y:S01]  /*76b0*/  STL [R1+0xdc4], R11 ;  /* 0x000dc40b01007387 */ /* 0x000fe20000100800 */
[----:B------:R-:W-:-:S03]  /*76c0*/  LEA R7, P0, R29, UR10, 0x1 ;  /* 0x0000000a1d077c11 */ /* 0x000fc6000f8008ff */
[----:B------:R-:W-:Y:S04]  /*76d0*/  STL [R1+0xd60], R10 ;  /* 0x000d600a01007387 */ /* 0x000fe80000100800 */
[----:B------:R-:W-:Y:S04]  /*76e0*/  STL [R1+0xe2c], R9 ;  /* 0x000e2c0901007387 */ /* 0x000fe80000100800 */
[----:B------:R0:W-:Y:S04]  /*76f0*/  STL [R1+0xdb8], R8 ;  /* 0x000db80801007387 */ /* 0x0001e80000100800 */
[----:B------:R1:W-:Y:S01]  /*7700*/  STL [R1+0xe70], R7 ;  /* 0x000e700701007387 */ /* 0x0003e20000100800 */
[----:B------:R-:W-:-:S03]  /*7710*/  LEA.HI.X.SX32 R2, R2, UR11, 0x1, P3 ;  /* 0x0000000b02027c11 */ /* 0x000fc600098f0eff */
[----:B------:R2:W-:Y:S01]  /*7720*/  STL [R1+0xe20], R6 ;  /* 0x000e200601007387 */ /* 0x0005e20000100800 */
[----:B0-----:R-:W-:Y:S02]  /*7730*/  LEA R8, P4, R28, UR10, 0x1 ;  /* 0x0000000a1c087c11 */ /* 0x001fe4000f8808ff */
[----:B-1----:R-:W-:Y:S02]  /*7740*/  LEA.HI.X.SX32 R7, R4, UR11, 0x1, P6 ;  /* 0x0000000b04077c11 */ /* 0x002fe4000b0f0eff */
[----:B------:R-:W-:Y:S02]  /*7750*/  LEA.HI.X.SX32 R4, R3, UR11, 0x1, P5 ;  /* 0x0000000b03047c11 */ /* 0x000fe4000a8f0eff */
[----:B--2---:R-:W-:Y:S01]  /*7760*/  LEA R6, P6, R5, UR10, 0x1 ;  /* 0x0000000a05067c11 */ /* 0x004fe2000f8c08ff */
[----:B------:R-:W-:Y:S01]  /*7770*/  STL [R1+0xe34], R8 ;  /* 0x000e340801007387 */ /* 0x000fe20000100800 */
[----:B------:R-:W-:-:S03]  /*7780*/  LEA.HI.X.SX32 R3, R27, UR11, 0x1, P2 ;  /* 0x0000000b1b037c11 */ /* 0x000fc600090f0eff */
[----:B------:R-:W-:Y:S04]  /*7790*/  STL [R1+0xd64], R7 ;  /* 0x000d640701007387 */ /* 0x000fe80000100800 */
[----:B------:R-:W-:Y:S04]  /*77a0*/  STL [R1+0xe74], R6 ;  /* 0x000e740601007387 */ /* 0x000fe80000100800 */
[----:B------:R0:W-:Y:S04]  /*77b0*/  STL [R1+0xdc0], R4 ;  /* 0x000dc00401007387 */ /* 0x0001e80000100800 */
[----:B------:R1:W-:Y:S04]  /*77c0*/  STL [R1+0xe28], R2 ;  /* 0x000e280201007387 */ /* 0x0003e80000100800 */
[----:B------:R2:W-:Y:S01]  /*77d0*/  STL [R1+0xd68], R3 ;  /* 0x000d680301007387 */ /* 0x0005e20000100800 */
[----:B0-----:R-:W-:-:S02]  /*77e0*/  LEA.HI.X.SX32 R4, R29, UR11, 0x1, P0 ;  /* 0x0000000b1d047c11 */ /* 0x001fc400080f0eff */
[----:B-1----:R-:W-:Y:S02]  /*77f0*/  LEA.HI.X.SX32 R2, R0, UR11, 0x1, P1 ;  /* 0x0000000b00027c11 */ /* 0x002fe400088f0eff */
[----:B------:R-:W3:Y:S01]  /*7800*/  LDL.LU R0, [R1+0xf64] ;  /* 0x000f640001007983 */ /* 0x000ee20000300800 */
[----:B--2---:R-:W-:-:S03]  /*7810*/  LEA.HI.X.SX32 R3, R28, UR11, 0x1, P4 ;  /* 0x0000000b1c037c11 */ /* 0x004fc6000a0f0eff */
[----:B------:R-:W-:Y:S04]  /*7820*/  STL [R1+0xdc8], R2 ;  /* 0x000dc80201007387 */ /* 0x000fe80000100800 */
[----:B------:R0:W-:Y:S04]  /*7830*/  STL [R1+0xe30], R4 ;  /* 0x000e300401007387 */ /* 0x0001e80000100800 */
[----:B------:R1:W-:Y:S01]  /*7840*/  STL [R1+0xdcc], R3 ;  /* 0x000dcc0301007387 */ /* 0x0003e20000100800 */
[----:B------:R-:W2:Y:S01]  /*7850*/  S2R R27, SR_TID.X ;  /* 0x00000000001b7919 */ /* 0x000ea20000002100 */
[----:B0-----:R-:W0:Y:S01]  /*7860*/  LDC R4, c[0x0][0x3ac] ;  /* 0x0000eb00ff047b82 */ /* 0x001e220000000800 */
[----:B-1----:R-:W-:-:S05]  /*7870*/  LEA.HI.X.SX32 R3, R5, UR11, 0x1, P6 ;  /* 0x0000000b05037c11 */ /* 0x002fca000b0f0eff */
[----:B------:R1:W-:Y:S04]  /*7880*/  STL [R1+0xe38], R3 ;  /* 0x000e380301007387 */ /* 0x0003e80000100800 */
        /* <DEDUP_REMOVED lines=492> */
[----:B--2---:R-:W-:-:S03]  /*9750*/  LOP3.LUT R2, R27, 0x1ff, RZ, 0xc0, !PT ;  /* 0x000001ff1b027812 */ /* 0x004fc600078ec0ff */
[----:B------:R4:W-:Y:S04]  /*9760*/  STL [R1+0x1a0], RZ ;  /* 0x0001a0ff01007387 */ /* 0x0009e80000100800 */
[----:B------:R4:W-:Y:S01]  /*9770*/  STL [R1+0x1a4], RZ ;  /* 0x0001a4ff01007387 */ /* 0x0009e20000100800 */
[----:B-1----:R-:W-:-:S03]  /*9780*/  LOP3.LUT R3, R27, 0x1c0, RZ, 0xc0, !PT ;  /* 0x000001c01b037812 */ /* 0x002fc600078ec0ff */
[----:B------:R4:W-:Y:S04]  /*9790*/  STL [R1+0x1a8], RZ ;  /* 0x0001a8ff01007387 */ /* 0x0009e80000100800 */
[----:B------:R4:W-:Y:S04]  /*97a0*/  STL [R1+0x1ac], RZ ;  /* 0x0001acff01007387 */ /* 0x0009e80000100800 */
[----:B------:R4:W-:Y:S01]  /*97b0*/  STL [R1+0x810], RZ ;  /* 0x000810ff01007387 */ /* 0x0009e20000100800 */
[----:B------:R-:W-:-:S03]  /*97c0*/  IMAD.SHL.U32 R6, R2, 0x2, RZ ;  /* 0x0000000202067824 */ /* 0x000fc600078e00ff */
[----:B------:R4:W-:Y:S01]  /*97d0*/  STL [R1+0x814], RZ ;  /* 0x000814ff01007387 */ /* 0x0009e20000100800 */
[----:B------:R-:W-:-:S03]  /*97e0*/  SHF.R.U32.HI R3, RZ, 0x2, R3 ;  /* 0x00000002ff037819 */ /* 0x000fc60000011603 */
[----:B------:R4:W-:Y:S04]  /*97f0*/  STL [R1+0x818], RZ ;  /* 0x000818ff01007387 */ /* 0x0009e80000100800 */
[----:B------:R4:W-:Y:S04]  /*9800*/  STL [R1+0x81c], RZ ;  /* 0x00081cff01007387 */ /* 0x0009e80000100800 */
[----:B------:R4:W-:Y:S04]  /*9810*/  STL [R1+0x7a0], RZ ;  /* 0x0007a0ff01007387 */ /* 0x0009e80000100800 */
[----:B------:R4:W-:Y:S01]  /*9820*/  STL [R1+0x7a4], RZ ;  /* 0x0007a4ff01007387 */ /* 0x0009e20000100800 */
[----:B------:R-:W-:-:S03]  /*9830*/  LOP3.LUT R2, R6, R3, RZ, 0x3c, !PT ;  /* 0x0000000306027212 */ /* 0x000fc600078e3cff */
[----:B------:R4:W-:Y:S01]  /*9840*/  STL [R1+0x7a8], RZ ;  /* 0x0007a8ff01007387 */ /* 0x0009e20000100800 */
[----:B------:R-:W-:-:S03]  /*9850*/  LOP3.LUT R2, R6, 0x20, RZ, 0x3c, !PT ;  /* 0x0000002006027812 */ /* 0x000fc600078e3cff */
[----:B------:R4:W-:Y:S01]  /*9860*/  STL [R1+0x7ac], RZ ;  /* 0x0007acff01007387 */ /* 0x0009e20000100800 */
[----:B------:R-:W-:-:S03]  /*9870*/  LOP3.LUT R2, R6, 0x50, RZ, 0x3c, !PT ;  /* 0x0000005006027812 */ /* 0x000fc600078e3cff */
[----:B------:R4:W-:Y:S01]  /*9880*/  STL [R1+0x780], RZ ;  /* 0x000780ff01007387 */ /* 0x0009e20000100800 */
[----:B---3--:R-:W-:-:S03]  /*9890*/  LOP3.LUT R2, R0, 0x40, RZ, 0x3c, !PT ;  /* 0x0000004000027812 */ /* 0x008fc600078e3cff */
[----:B------:R4:W-:Y:S04]  /*98a0*/  STL [R1+0x784], RZ ;  /* 0x000784ff01007387 */ /* 0x0009e80000100800 */
[----:B------:R4:W-:Y:S04]  /*98b0*/  STL [R1+0x788], RZ ;  /* 0x000788ff01007387 */ /* 0x0009e80000100800 */
[----:B------:R4:W-:Y:S04]  /*98c0*/  STL [R1+0x78c], RZ ;  /* 0x00078cff01007387 */ /* 0x0009e80000100800 */
[----:B------:R4:W-:Y:S04]  /*98d0*/  STL [R1+0x5e0], RZ ;  /* 0x0005e0ff01007387 */ /* 0x0009e80000100800 */
[----:B------:R4:W-:Y:S04]  /*98e0*/  STL [R1+0x5e4], RZ ;  /* 0x0005e4ff01007387 */ /* 0x0009e80000100800 */
[----:B------:R4:W-:Y:S04]  /*98f0*/  STL [R1+0x5e8], RZ ;  /* 0x0005e8ff01007387 */ /* 0x0009e80000100800 */
[----:B------:R4:W-:Y:S04]  /*9900*/  STL [R1+0x5ec], RZ ;  /* 0x0005ecff01007387 */ /* 0x0009e80000100800 */
[----:B------:R4:W5:Y:S04]  /*9910*/  LDL.LU R0, [R1+0xf60] ;  /* 0x000f600001007983 */ /* 0x0009680000300800 */
[----:B------:R4:W-:Y:S01]  /*9920*/  STL [R1+0x12c], R2 ;  /* 0x00012c0201007387 */ /* 0x0009e20000100800 */
[----:B------:R-:W-:-:S05]  /*9930*/  LOP3.LUT R5, R27, 0x3f, RZ, 0xc0, !PT ;  /* 0x0000003f1b057812 */ /* 0x000fca00078ec0ff */
[----:B0-----:R-:W-:Y:S01]  /*9940*/  IMAD R29, R5, R4, RZ ;  /* 0x00000004051d7224 */ /* 0x001fe200078e02ff */
[----:B------:R-:W-:Y:S01]  /*9950*/  USHF.R.S32.HI UR6, URZ, 0x1f, UR4 ;  /* 0x0000001fff067899 */ /* 0x000fe20008011404 */
[----:B------:R-:W-:-:S03]  /*9960*/  LOP3.LUT R3, R6, 0x10, RZ, 0x3c, !PT ;  /* 0x0000001006037812 */ /* 0x000fc600078e3cff */
[----:B------:R-:W-:Y:S01]  /*9970*/  SHF.R.S32.HI R28, RZ, 0x1f, R29 ;  /* 0x0000001fff1c7819 */ /* 0x000fe2000001141d */
[----:B------:R-:W-:Y:S01]  /*9980*/  ULEA.HI UR6, UR6, UR4, URZ, 0x6 ;  /* 0x0000000406067291 */ /* 0x000fe2000f8f30ff */
[C---:B------:R-:W-:Y:S02]  /*9990*/  LOP3.LUT R4, R6.reuse, 0x30, RZ, 0x3c, !PT ;  /* 0x0000003006047812 */ /* 0x040fe400078e3cff */
[C---:B------:R-:W-:Y:S01]  /*99a0*/  SHF.L.U64.HI R28, R29.reuse, 0x1, R28 ;  /* 0x000000011d1c7819 */ /* 0x040fe2000001021c */
[----:B------:R-:W-:Y:S01]  /*99b0*/  IMAD.SHL.U32 R29, R29, 0x2, RZ ;  /* 0x000000021d1d7824 */ /* 0x000fe200078e00ff */
[C---:B------:R-:W-:Y:S02]  /*99c0*/  LOP3.LUT R3, R6.reuse, 0x40, RZ, 0x3c, !PT ;  /* 0x0000004006037812 */ /* 0x040fe400078e3cff */
[C---:B------:R-:W-:Y:S02]  /*99d0*/  LOP3.LUT R4, R6.reuse, 0x60, RZ, 0x3c, !PT ;  /* 0x0000006006047812 */ /* 0x040fe400078e3cff */
[----:B------:R-:W-:Y:S01]  /*99e0*/  LOP3.LUT R3, R6, 0x70, RZ, 0x3c, !PT ;  /* 0x0000007006037812 */ /* 0x000fe200078e3cff */
[----:B----4-:R-:W-:-:S12]  /*99f0*/  USHF.R.S32.HI UR6, URZ, 0x6, UR6 ;  /* 0x00000006ff067899 */ /* 0x010fd80008011406 */
.L_x_2:
[----:B------:R-:W2:Y:S01]  /*9a00*/  LDL.LU R3, [R1] ;  /* 0x0000000001037983 */ /* 0x000ea20000300800 */
[----:B------:R-:W0:Y:S03]  /*9a10*/  LDC R8, c[0x0][0x3a8] ;  /* 0x0000ea00ff087b82 */ /* 0x000e260000000800 */
[----:B------:R-:W2:Y:S01]  /*9a20*/  LDL.LU R2, [R1+0x4] ;  /* 0x0000040001027983 */ /* 0x000ea20000300800 */
[C---:B-----5:R-:W-:Y:S02]  /*9a30*/  ISETP.GT.AND P2, PT, R0.reuse, 0x4, PT ;  /* 0x000000040000780c */ /* 0x060fe40003f44270 */
[----:B------:R-:W-:Y:S01]  /*9a40*/  PRMT R10, RZ, 0x7610, R10 ;  /* 0x00007610ff0a7816 */ /* 0x000fe2000000000a */
[----:B------:R-:W-:Y:S01]  /*9a50*/  STL [R1+0x33a8], R16 ;  /* 0x0033a81001007387 */ /* 0x000fe20000100800 */
[----:B------:R-:W1:Y:S01]  /*9a60*/  LDC R4, c[0x0][0x3a8] ;  /* 0x0000ea00ff047b82 */ /* 0x000e620000000800 */
[----:B------:R-:W-:-:S02]  /*9a70*/  ISETP.GT.AND P0, PT, R0, 0x2, PT ;  /* 0x000000020000780c */ /* 0x000fc40003f04270 */
[----:B------:R-:W-:Y:S01]  /*9a80*/  ISETP.GT.AND P1, PT, R0, 0x3, PT ;  /* 0x000000030000780c */ /* 0x000fe20003f24270 */
[----:B------:R-:W-:Y:S01]  /*9a90*/  STL [R1+0x33ac], R16 ;  /* 0x0033ac1001007387 */ /* 0x000fe20000100800 */
[----:B------:R-:W-:Y:S02]  /*9aa0*/  PRMT R12, RZ, 0x7610, R12 ;  /* 0x00007610ff0c7816 */ /* 0x000fe4000000000c */
[----:B------:R-:W-:Y:S01]  /*9ab0*/  PRMT R11, RZ, 0x7610, R11 ;  /* 0x00007610ff0b7816 */ /* 0x000fe2000000000b */
[----:B------:R-:W3:Y:S01]  /*9ac0*/  LDC R6, c[0x0][0x3a8] ;  /* 0x0000ea00ff067b82 */ /* 0x000ee20000000800 */
[----:B------:R-:W-:Y:S04]  /*9ad0*/  STL [R1+0x33b0], R16 ;  /* 0x0033b01001007387 */ /* 0x000fe80000100800 */
[----:B------:R-:W-:Y:S01]  /*9ae0*/  STL [R1+0x33b4], R16 ;  /* 0x0033b41001007387 */ /* 0x000fe20000100800 */
[----:B0-----:R-:W-:-:S03]  /*9af0*/  IMAD.SHL.U32 R8, R8, 0x4, RZ ;  /* 0x0000000408087824 */ /* 0x001fc600078e00ff */
[----:B------:R-:W-:Y:S01]  /*9b00*/  STL [R1+0x33b8], R16 ;  /* 0x0033b81001007387 */ /* 0x000fe20000100800 */
[----:B------:R-:W0:Y:S03]  /*9b10*/  LDC R14, c[0x0][0x3a8] ;  /* 0x0000ea00ff0e7b82 */ /* 0x000e260000000800 */
[----:B------:R-:W-:Y:S01]  /*9b20*/  STL [R1+0x33c4], R16 ;  /* 0x0033c41001007387 */ /* 0x000fe20000100800 */
[----:B-1----:R-:W-:-:S03]  /*9b30*/  IMAD.SHL.U32 R4, R4, 0x2, RZ ;  /* 0x0000000204047824 */ /* 0x002fc600078e00ff */
[----:B------:R-:W-:Y:S04]  /*9b40*/  STL [R1+0x33d4], R16 ;  /* 0x0033d41001007387 */ /* 0x000fe80000100800 */
[----:B------:R-:W-:Y:S01]  /*9b50*/  STL [R1+0x33a4], R21 ;  /* 0x0033a41501007387 */ /* 0x000fe20000100800 */
[----:B---3--:R-:W-:-:S03]  /*9b60*/  IMAD R6, R6, 0x3, RZ ;  /* 0x0000000306067824 */ /* 0x008fc600078e02ff */
[----:B------:R-:W-:Y:S04]  /*9b70*/  STL [R1+0x33bc], R21 ;  /* 0x0033bc1501007387 */ /* 0x000fe80000100800 */
        /* <DEDUP_REMOVED lines=9> */
[----:B------:R1:W-:Y:S04]  /*9c10*/  STL [R1+0x33dc], R22 ;  /* 0x0033dc1601007387 */ /* 0x0003e80000100800 */
        /* <DEDUP_REMOVED lines=17> */
[----:B------:R-:W-:Y:S01]  /*9d30*/  STL [R1+0x334c], R28 ;  /* 0x00334c1c01007387 */ /* 0x000fe20000100800 */
[----:B--2---:R-:W-:-:S04]  /*9d40*/  IMAD.WIDE R8, R8, 0x2, R2 ;  /* 0x0000000208087825 */ /* 0x004fc800078e0202 */
[--C-:B------:R-:W-:Y:S01]  /*9d50*/  IMAD.WIDE R4, R4, 0x2, R2.reuse ;  /* 0x0000000204047825 */ /* 0x100fe200078e0202 */
[----:B------:R-:W2:Y:S03]  /*9d60*/  @P2 LDG.E.U16 R10, desc[UR8][R8.64] ;  /* 0x00000008080a2981 */ /* 0x000ea6000c1e1500 */
[----:B------:R-:W-:Y:S01]  /*9d70*/  IMAD.WIDE R6, R6, 0x2, R2 ;  /* 0x0000000206067825 */ /* 0x000fe200078e0202 */
[----:B------:R-:W3:Y:S04]  /*9d80*/  @P0 LDG.E.U16 R12, desc[UR8][R4.64] ;  /* 0x00000008040c0981 */ /* 0x000ee8000c1e1500 */
[----:B------:R-:W4:Y:S01]  /*9d90*/  @P1 LDG.E.U16 R11, desc[UR8][R6.64] ;  /* 0x00000008060b1981 */ /* 0x000f22000c1e1500 */
[----:B------:R-:W-:-:S02]  /*9da0*/  ISETP.GT.AND P0, PT, R0, 0x5, PT ;  /* 0x000000050000780c */ /* 0x000fc40003f04270 */
[C---:B------:R-:W-:Y:S02]  /*9db0*/  ISETP.GT.AND P1, PT, R0.reuse, 0x6, PT ;  /* 0x000000060000780c */ /* 0x040fe40003f24270 */
[----:B------:R-:W-:Y:S02]  /*9dc0*/  ISETP.GT.AND P2, PT, R0, 0x7, PT ;  /* 0x000000070000780c */ /* 0x000fe40003f44270 */
[----:B-1----:R-:W-:Y:S02]  /*9dd0*/  PRMT R22, RZ, 0x7610, R22 ;  /* 0x00007610ff167816 */ /* 0x002fe40000000016 */
[----:B------:R-:W-:Y:S02]  /*9de0*/  PRMT R17, RZ, 0x7610, R17 ;  /* 0x00007610ff117816 */ /* 0x000fe40000000011 */
[----:B------:R-:W-:Y:S01]  /*9df0*/  PRMT R16, RZ, 0x7610, R16 ;  /* 0x00007610ff107816 */ /* 0x000fe20000000010 */
[----:B--2---:R1:W-:Y:S02]  /*9e00*/  STL [R1+0x100], R10 ;  /* 0x0001000a01007387 */ /* 0x0043e40000100800 */
[----:B-1----:R-:W1:Y:S02]  /*9e10*/  LDC R10, c[0x0][0x3a8] ;  /* 0x0000ea00ff0a7b82 */ /* 0x002e640000000800 */
[----:B---3--:R2:W-:Y:S04]  /*9e20*/  STL [R1+0x1c], R12 ;  /* 0x00001c0c01007387 */ /* 0x0085e80000100800 */
[----:B----4-:R3:W-:Y:S02]  /*9e30*/  STL [R1+0x24], R11 ;  /* 0x0000240b01007387 */ /* 0x0107e40000100800 */
[----:B--2---:R-:W2:Y:S08]  /*9e40*/  LDC R12, c[0x0][0x3a8] ;  /* 0x0000ea00ff0c7b82 */ /* 0x004eb00000000800 */
[----:B---3--:R-:W3:Y:S01]  /*9e50*/  LDC R11, c[0x0][0x3a8] ;  /* 0x0000ea00ff0b7b82 */ /* 0x008ee20000000800 */
[----:B-1----:R-:W-:-:S04]  /*9e60*/  IMAD R10, R10, 0x5, RZ ;  /* 0x000000050a0a7824 */ /* 0x002fc800078e02ff */
[----:B------:R-:W-:-:S03]  /*9e70*/  IMAD.WIDE R4, R10, 0x2, R2 ;  /* 0x000000020a047825 */ /* 0x000fc600078e0202 */
[----:B------:R-:W1:Y:S02]  /*9e80*/  LDC R10, c[0x0][0x3a8] ;  /* 0x0000ea00ff0a7b82 */ /* 0x000e640000000800 */
[----:B------:R4:W2:Y:S01]  /*9e90*/  @P0 LDG.E.U16 R22, desc[UR8][R4.64] ;  /* 0x0000000804160981 */ /* 0x0008a2000c1e1500 */
[----:B---3--:R-:W-:-:S05]  /*9ea0*/  IMAD R11, R11, 0x6, RZ ;  /* 0x000000060b0b7824 */ /* 0x008fca00078e02ff */
[----:B----4-:R-:W3:Y:S01]  /*9eb0*/  LDC R4, c[0x0][0x3a8] ;  /* 0x0000ea00ff047b82 */ /* 0x010ee20000000800 */
[----:B------:R-:W-:-:S05]  /*9ec0*/  IMAD.WIDE R8, R11, 0x2, R2 ;  /* 0x000000020b087825 */ /* 0x000fca00078e0202 */
[----:B------:R4:W3:Y:S01]  /*9ed0*/  @P1 LDG.E.U16 R17, desc[UR8][R8.64] ;  /* 0x0000000808111981 */ /* 0x0008e2000c1e1500 */
[----:B-1----:R-:W-:-:S04]  /*9ee0*/  IMAD R10, R10, 0x7, RZ ;  /* 0x000000070a0a7824 */ /* 0x002fc800078e02ff */
[----:B------:R-:W-:Y:S01]  /*9ef0*/  IMAD.WIDE R10, R10, 0x2, R2 ;  /* 0x000000020a0a7825 */ /* 0x000fe200078e0202 */
[----:B----4-:R-:W1:Y:S04]  /*9f00*/  LDC R8, c[0x0][0x3a8] ;  /* 0x0000ea00ff087b82 */ /* 0x010e680000000800 */
[----:B------:R4:W3:Y:S01]  /*9f10*/  @P2 LDG.E.U16 R16, desc[UR8][R10.64] ;  /* 0x000000080a102981 */ /* 0x0008e2000c1e1500 */
[----:B------:R-:W-:-:S03]  /*9f20*/  ISETP.GT.AND P3, PT, R0, 0x8, PT ;  /* 0x000000080000780c */ /* 0x000fc60003f64270 */
[----:B----4-:R-:W4:Y:S01]  /*9f30*/  LDC R10, c[0x0][0x3a8] ;  /* 0x0000ea00ff0a7b82 */ /* 0x010f220000000800 */
[----:B--2---:R2:W-:Y:S04]  /*9f40*/  STL [R1+0x110], R22 ;  /* 0x0001101601007387 */ /* 0x0045e80000100800 */
[----:B--2---:R-:W2:Y:S04]  /*9f50*/  LDL.LU R22, [R1+0x33dc] ;  /* 0x0033dc0001167983 */ /* 0x004ea80000300800 */
[----:B---3--:R3:W-:Y:S04]  /*9f60*/  STL [R1+0x11c], R17 ;  /* 0x00011c1101007387 */ /* 0x0087e80000100800 */
[----:B---3--:R-:W3:Y:S04]  /*9f70*/  LDL.LU R17, [R1+0x33d8] ;  /* 0x0033d80001117983 */ /* 0x008ee80000300800 */
[----:B------:R0:W-:Y:S04]  /*9f80*/  STL [R1+0x204], R16 ;  /* 0x0002041001007387 */ /* 0x0001e80000100800 */
[----:B0-----:R-:W3:Y:S01]  /*9f90*/  LDL.LU R16, [R1+0x33d4] ;  /* 0x0033d40001107983 */ /* 0x001ee20000300800 */
[----:B------:R-:W-:Y:S01]  /*9fa0*/  IMAD.SHL.U32 R12, R12, 0x8, RZ ;  /* 0x000000080c0c7824 */ /* 0x000fe200078e00ff */
[----:B------:R-:W-:-:S02]  /*9fb0*/  ISETP.GT.AND P4, PT, R0, 0x9, PT ;  /* 0x000000090000780c */ /* 0x000fc40003f84270 */
[----:B------:R-:W-:Y:S01]  /*9fc0*/  PRMT R7, RZ, 0x7610, R7 ;  /* 0x00007610ff077816 */ /* 0x000fe20000000007 */
[----:B------:R-:W-:Y:S01]  /*9fd0*/  IMAD.WIDE R12, R12, 0x2, R2 ;  /* 0x000000020c0c7825 */ /* 0x000fe200078e0202 */
[C---:B------:R-:W-:Y:S02]  /*9fe0*/  ISETP.GT.AND P0, PT, R0.reuse, 0xa, PT ;  /* 0x0000000a0000780c */ /* 0x040fe40003f04270 */
[----:B------:R-:W-:Y:S01]  /*9ff0*/  ISETP.GT.AND P1, PT, R0, 0xb, PT ;  /* 0x0000000b0000780c */ /* 0x000fe20003f24270 */
[----:B------:R-:W-:Y:S01]  /*a000*/  IMAD R14, R14, 0x9, RZ ;  /* 0x000000090e0e7824 */ /* 0x000fe200078e02ff */
[----:B------:R0:W3:Y:S01]  /*a010*/  @P3 LDG.E.U16 R7, desc[UR8][R12.64] ;  /* 0x000000080c073981 */ /* 0x0000e2000c1e1500 */
[----:B------:R-:W-:Y:S01]  /*a020*/  ISETP.GT.AND P2, PT, R0, 0xc, PT ;  /* 0x0000000c0000780c */ /* 0x000fe20003f44270 */
[----:B------:R-:W-:Y:S01]  /*a030*/  IMAD R4, R4, 0xa, RZ ;  /* 0x0000000a04047824 */ /* 0x000fe200078e02ff */
[----:B------:R-:W-:Y:S01]  /*a040*/  PRMT R21, RZ, 0x7610, R21 ;  /* 0x00007610ff157816 */ /* 0x000fe20000000015 */
[----:B------:R-:W-:Y:S01]  /*a050*/  IMAD.WIDE R14, R14, 0x2, R2 ;  /* 0x000000020e0e7825 */ /* 0x000fe200078e0202 */
[----:B------:R-:W-:-:S03]  /*a060*/  PRMT R18, RZ, 0x7610, R18 ;  /* 0x00007610ff127816 */ /* 0x000fc60000000012 */
[----:B-1----:R-:W-:Y:S01]  /*a070*/  IMAD R8, R8, 0xb, RZ ;  /* 0x0000000b08087824 */ /* 0x002fe200078e02ff */
[----:B------:R1:W3:Y:S01]  /*a080*/  @P4 LDG.E.U16 R21, desc[UR8][R14.64] ;  /* 0x000000080e154981 */ /* 0x0002e2000c1e1500 */
[--C-:B------:R-:W-:Y:S01]  /*a090*/  IMAD.WIDE R4, R4, 0x2, R2.reuse ;  /* 0x0000000204047825 */ /* 0x100fe200078e0202 */
[----:B0-----:R-:W0:Y:S03]  /*a0a0*/  LDC R13, c[0x0][0x3a8] ;  /* 0x0000ea00ff0d7b82 */ /* 0x001e260000000800 */
[----:B----4-:R-:W-:Y:S01]  /*a0b0*/  IMAD R10, R10, 0xc, RZ ;  /* 0x0000000c0a0a7824 */ /* 0x010fe200078e02ff */
[----:B------:R4:W3:Y:S01]  /*a0c0*/  @P0 LDG.E.U16 R18, desc[UR8][R4.64] ;  /* 0x0000000804120981 */ /* 0x0008e2000c1e1500 */
[----:B------:R-:W-:-:S03]  /*a0d0*/  IMAD.WIDE R8, R8, 0x2, R2 ;  /* 0x0000000208087825 */ /* 0x000fc600078e0202 */
[----:B-1----:R-:W1:Y:S01]  /*a0e0*/  LDC R15, c[0x0][0x3a8] ;  /* 0x0000ea00ff0f7b82 */ /* 0x002e620000000800 */
[----:B------:R-:W-:-:S07]  /*a0f0*/  IMAD.WIDE R10, R10, 0x2, R2 ;  /* 0x000000020a0a7825 */ /* 0x000fce00078e0202 */
[----:B----4-:R-:W4:Y:S01]  /*a100*/  LDC R5, c[0x0][0x3a8] ;  /* 0x0000ea00ff057b82 */ /* 0x010f220000000800 */
[----:B--2---:R-:W-:-:S06]  /*a110*/  PRMT R22, RZ, 0x7610, R22 ;  /* 0x00007610ff167816 */ /* 0x004fcc0000000016 */
[----:B------:R-:W2:Y:S01]  /*a120*/  @P1 LDG.E.U16 R22, desc[UR8][R8.64] ;  /* 0x0000000808161981 */ /* 0x000ea2000c1e1500 */
[----:B---3--:R-:W-:-:S06]  /*a130*/  PRMT R16, RZ, 0x7610, R16 ;  /* 0x00007610ff107816 */ /* 0x008fcc0000000010 */
[----:B------:R3:W2:Y:S04]  /*a140*/  @P2 LDG.E.U16 R16, desc[UR8][R10.64] ;  /* 0x000000080a102981 */ /* 0x0006a8000c1e1500 */
[----:B------:R-:W-:Y:S04]  /*a150*/  STL [R1+0x332c], R7 ;  /* 0x00332c0701007387 */ /* 0x000fe80000100800 */
[----:B------:R-:W-:Y:S01]  /*a160*/  STL [R1+0x3330], R7 ;  /* 0x0033300701007387 */ /* 0x000fe20000100800 */
[C---:B------:R-:W-:Y:S02]  /*a170*/  ISETP.GT.AND P3, PT, R0.reuse, 0xd, PT ;  /* 0x0000000d0000780c */ /* 0x040fe40003f64270 */
[C---:B------:R-:W-:Y:S01]  /*a180*/  ISETP.GT.AND P4, PT, R0.reuse, 0xe, PT ;  /* 0x0000000e0000780c */ /* 0x040fe20003f84270 */
[----:B------:R-:W-:Y:S01]  /*a190*/  STL [R1+0x3334], R7 ;  /* 0x0033340701007387 */ /* 0x000fe20000100800 */
[----:B0-----:R-:W-:Y:S01]  /*a1a0*/  IMAD R13, R13, 0xd, RZ ;  /* 0x0000000d0d0d7824 */ /* 0x001fe200078e02ff */
[----:B------:R-:W-:Y:S01]  /*a1b0*/  ISETP.GT.AND P0, PT, R0, 0xf, PT ;  /* 0x0000000f0000780c */ /* 0x000fe20003f04270 */
[----:B-1----:R-:W-:Y:S01]  /*a1c0*/  IMAD R15, R15, 0xe, RZ ;  /* 0x0000000e0f0f7824 */ /* 0x002fe200078e02ff */
[----:B------:R-:W-:Y:S01]  /*a1d0*/  STL [R1+0x3338], R7 ;  /* 0x0033380701007387 */ /* 0x000fe20000100800 */
[----:B------:R-:W-:Y:S01]  /*a1e0*/  PRMT R17, RZ, 0x7610, R17 ;  /* 0x00007610ff117816 */ /* 0x000fe20000000011 */
[----:B----4-:R-:W-:Y:S01]  /*a1f0*/  IMAD R5, R5, 0xf, RZ ;  /* 0x0000000f05057824 */ /* 0x010fe200078e02ff */
[----:B---3--:R-:W0:Y:S01]  /*a200*/  LDC R11, c[0x0][0x3a8] ;  /* 0x0000ea00ff0b7b82 */ /* 0x008e220000000800 */
[----:B------:R-:W-:Y:S04]  /*a210*/  STL [R1+0x333c], R7 ;  /* 0x00333c0701007387 */ /* 0x000fe80000100800 */
[----:B------:R-:W-:Y:S04]  /*a220*/  STL [R1+0x3340], R7 ;  /* 0x0033400701007387 */ /* 0x000fe80000100800 */
[----:B------:R-:W-:Y:S04]  /*a230*/  STL [R1+0x3344], R7 ;  /* 0x0033440701007387 */ /* 0x000fe80000100800 */
[----:B------:R1:W-:Y:S04]  /*a240*/  STL [R1+0x8], R21 ;  /* 0x0000081501007387 */ /* 0x0003e80000100800 */
[----:B-1----:R-:W3:Y:S04]  /*a250*/  LDL.LU R21, [R1+0x33d0] ;  /* 0x0033d00001157983 */ /* 0x002ee80000300800 */
[----:B------:R1:W-:Y:S04]  /*a260*/  STL [R1+0x14], R18 ;  /* 0x0000141201007387 */ /* 0x0003e80000100800 */
[----:B-1----:R-:W4:Y:S04]  /*a270*/  LDL.LU R18, [R1+0x33cc] ;  /* 0x0033cc0001127983 */ /* 0x002f280000300800 */
[----:B--2---:R1:W-:Y:S04]  /*a280*/  STL [R1+0x20], R22 ;  /* 0x0000201601007387 */ /* 0x0043e80000100800 */
[----:B-1----:R-:W2:Y:S04]  /*a290*/  LDL.LU R22, [R1+0x33c8] ;  /* 0x0033c80001167983 */ /* 0x002ea80000300800 */
[----:B------:R1:W-:Y:S04]  /*a2a0*/  STL [R1+0xf0], R16 ;  /* 0x0000f01001007387 */ /* 0x0003e80000100800 */
[----:B-1----:R-:W2:Y:S01]  /*a2b0*/  LDL.LU R16, [R1+0x33c4] ;  /* 0x0033c40001107983 */ /* 0x002ea20000300800 */
[----:B------:R-:W-:-:S04]  /*a2c0*/  IMAD.WIDE R12, R13, 0x2, R2 ;  /* 0x000000020d0c7825 */ /* 0x000fc800078e0202 */
[--C-:B------:R-:W-:Y:S01]  /*a2d0*/  IMAD.WIDE R14, R15, 0x2, R2.reuse ;  /* 0x000000020f0e7825 */ /* 0x100fe200078e0202 */
[----:B------:R1:W4:Y:S03]  /*a2e0*/  @P3 LDG.E.U16 R17, desc[UR8][R12.64] ;  /* 0x000000080c113981 */ /* 0x000326000c1e1500 */
[----:B------:R-:W-:Y:S01]  /*a2f0*/  IMAD.WIDE R4, R5, 0x2, R2 ;  /* 0x0000000205047825 */ /* 0x000fe200078e0202 */
[----:B-1----:R-:W1:Y:S01]  /*a300*/  LDC R13, c[0x0][0x3a8] ;  /* 0x0000ea00ff0d7b82 */ /* 0x002e620000000800 */
[----:B---3--:R-:W-:-:S06]  /*a310*/  PRMT R21, RZ, 0x7610, R21 ;  /* 0x00007610ff157816 */ /* 0x008fcc0000000015 */
[----:B------:R-:W3:Y:S01]  /*a320*/  @P4 LDG.E.U16 R21, desc[UR8][R14.64] ;  /* 0x000000080e154981 */ /* 0x000ee2000c1e1500 */
[----:B--2---:R-:W-:-:S06]  /*a330*/  PRMT R16, RZ, 0x7610, R16 ;  /* 0x00007610ff107816 */ /* 0x004fcc0000000010 */
[----:B------:R2:W3:Y:S04]  /*a340*/  @P0 LDG.E.U16 R16, desc[UR8][R4.64] ;  /* 0x0000000804100981 */ /* 0x0004e8000c1e1500 */
[----:B----4-:R4:W-:Y:S01]  /*a350*/  STL [R1+0x104], R17 ;  /* 0x0001041101007387 */ /* 0x0109e20000100800 */
[----:B--2---:R-:W2:Y:S03]  /*a360*/  LDC R5, c[0x0][0x3a8] ;  /* 0x0000ea00ff057b82 */ /* 0x004ea60000000800 */
[----:B----4-:R-:W4:Y:S04]  /*a370*/  LDL.LU R17, [R1+0x33c0] ;  /* 0x0033c00001117983 */ /* 0x010f280000300800 */
[----:B---3--:R3:W-:Y:S04]  /*a380*/  STL [R1+0x118], R21 ;  /* 0x0001181501007387 */ /* 0x0087e80000100800 */
[----:B---3--:R-:W3:Y:S04]  /*a390*/  LDL.LU R21, [R1+0x33bc] ;  /* 0x0033bc0001157983 */ /* 0x008ee80000300800 */
[----:B------:R0:W-:Y:S04]  /*a3a0*/  STL [R1+0x200], R16 ;  /* 0x0002001001007387 */ /* 0x0001e80000100800 */
[----:B0-----:R-:W3:Y:S01]  /*a3b0*/  LDL.LU R16, [R1+0x33b8] ;  /* 0x0033b80001107983 */ /* 0x001ee20000300800 */
[----:B------:R-:W-:-:S02]  /*a3c0*/  ISETP.GT.AND P1, PT, R0, 0x10, PT ;  /* 0x000000100000780c */ /* 0x000fc40003f24270 */
[C---:B------:R-:W-:Y:S01]  /*a3d0*/  ISETP.GT.AND P2, PT, R0.reuse, 0x11, PT ;  /* 0x000000110000780c */ /* 0x040fe20003f44270 */
[----:B------:R-:W-:Y:S01]  /*a3e0*/  IMAD.SHL.U32 R11, R11, 0x10, RZ ;  /* 0x000000100b0b7824 */ /* 0x000fe200078e00ff */
[----:B------:R-:W-:Y:S01]  /*a3f0*/  ISETP.GT.AND P3, PT, R0, 0x12, PT ;  /* 0x000000120000780c */ /* 0x000fe20003f64270 */
[----:B-1----:R-:W-:Y:S01]  /*a400*/  IMAD R13, R13, 0x11, RZ ;  /* 0x000000110d0d7824 */ /* 0x002fe200078e02ff */
[----:B------:R-:W-:Y:S01]  /*a410*/  PRMT R8, RZ, 0x7610, R8 ;  /* 0x00007610ff087816 */ /* 0x000fe20000000008 */
[----:B------:R-:W-:Y:S01]  /*a420*/  IMAD.WIDE R10, R11, 0x2, R2 ;  /* 0x000000020b0a7825 */ /* 0x000fe200078e0202 */
[----:B------:R-:W-:-:S03]  /*a430*/  PRMT R15, RZ, 0x7610, R15 ;  /* 0x00007610ff0f7816 */ /* 0x000fc6000000000f */
[--C-:B------:R-:W-:Y:S02]  /*a440*/  IMAD.WIDE R12, R13, 0x2, R2.reuse ;  /* 0x000000020d0c7825 */ /* 0x100fe400078e0202 */
[----:B------:R0:W4:Y:S02]  /*a450*/  @P1 LDG.E.U16 R8, desc[UR8][R10.64] ;  /* 0x000000080a081981 */ /* 0x000124000c1e1500 */
[----:B--2---:R-:W-:Y:S02]  /*a460*/  IMAD R5, R5, 0x12, RZ ;  /* 0x0000001205057824 */ /* 0x004fe400078e02ff */
[----:B------:R-:W2:Y:S02]  /*a470*/  @P2 LDG.E.U16 R15, desc[UR8][R12.64] ;  /* 0x000000080c0f2981 */ /* 0x000ea4000c1e1500 */
[----:B------:R-:W-:Y:S01]  /*a480*/  IMAD.WIDE R4, R5, 0x2, R2 ;  /* 0x0000000205047825 */ /* 0x000fe200078e0202 */
[----:B0-----:R-:W0:Y:S01]  /*a490*/  LDC R11, c[0x0][0x3a8] ;  /* 0x0000ea00ff0b7b82 */ /* 0x001e220000000800 */
[----:B---3--:R-:W-:-:S06]  /*a4a0*/  PRMT R16, RZ, 0x7610, R16 ;  /* 0x00007610ff107816 */ /* 0x008fcc0000000010 */
[----:B------:R1:W3:Y:S04]  /*a4b0*/  @P3 LDG.E.U16 R16, desc[UR8][R4.64] ;  /* 0x0000000804103981 */ /* 0x0002e8000c1e1500 */
[----:B----4-:R-:W-:Y:S01]  /*a4c0*/  STL [R1+0x3328], R8 ;  /* 0x0033280801007387 */ /* 0x010fe20000100800 */
[----:B-1----:R-:W1:Y:S03]  /*a4d0*/  LDC R5, c[0x0][0x3a8] ;  /* 0x0000ea00ff057b82 */ /* 0x002e660000000800 */
[----:B------:R-:W-:Y:S04]  /*a4e0*/  STL [R1+0x3348], R8 ;  /* 0x0033480801007387 */ /* 0x000fe80000100800 */
[----:B--2---:R-:W-:Y:S04]  /*a4f0*/  STL [R1+0x3308], R15 ;  /* 0x0033080f01007387 */ /* 0x004fe80000100800 */
[----:B------:R-:W-:Y:S04]  /*a500*/  STL [R1+0x330c], R15 ;  /* 0x00330c0f01007387 */ /* 0x000fe80000100800 */
[----:B------:R-:W-:Y:S04]  /*a510*/  STL [R1+0x331c], R15 ;  /* 0x00331c0f01007387 */ /* 0x000fe80000100800 */
[----:B------:R-:W-:Y:S04]  /*a520*/  STL [R1+0x3320], R15 ;  /* 0x0033200f01007387 */ /* 0x000fe80000100800 */
[----:B------:R-:W-:Y:S04]  /*a530*/  STL [R1+0x3324], R15 ;  /* 0x0033240f01007387 */ /* 0x000fe80000100800 */
[----:B---3--:R2:W-:Y:S04]  /*a540*/  STL [R1+0xc], R16 ;  /* 0x00000c1001007387 */ /* 0x0085e80000100800 */
[----:B--2---:R-:W2:Y:S01]  /*a550*/  LDL.LU R16, [R1+0x33b4] ;  /* 0x0033b40001107983 */ /* 0x004ea20000300800 */
[----:B------:R-:W-:-:S02]  /*a560*/  ISETP.GT.AND P4, PT, R0, 0x13, PT ;  /* 0x000000130000780c */ /* 0x000fc40003f84270 */
[----:B------:R-:W-:Y:S01]  /*a570*/  ISETP.GT.AND P1, PT, R0, 0x14, PT ;  /* 0x000000140000780c */ /* 0x000fe20003f24270 */
[----:B0-----:R-:W-:Y:S02]  /*a580*/  IMAD R11, R11, 0x13, RZ ;  /* 0x000000130b0b7824 */ /* 0x001fe400078e02ff */
[----:B-1----:R-:W-:Y:S01]  /*a590*/  IMAD R5, R5, 0x14, RZ ;  /* 0x0000001405057824 */ /* 0x002fe200078e02ff */
[----:B------:R-:W-:Y:S01]  /*a5a0*/  PRMT R6, RZ, 0x7610, R6 ;  /* 0x00007610ff067816 */ /* 0x000fe20000000006 */
[----:B------:R-:W-:-:S04]  /*a5b0*/  IMAD.WIDE R10, R11, 0x2, R2 ;  /* 0x000000020b0a7825 */ /* 0x000fc800078e0202 */
[----:B------:R-:W-:Y:S02]  /*a5c0*/  IMAD.WIDE R4, R5, 0x2, R2 ;  /* 0x0000000205047825 */ /* 0x000fe400078e0202 */
[----:B------:R-:W3:Y:S01]  /*a5d0*/  @P4 LDG.E.U16 R6, desc[UR8][R10.64] ;  /* 0x000000080a064981 */ /* 0x000ee2000c1e1500 */
[----:B--2---:R-:W-:-:S06]  /*a5e0*/  PRMT R16, RZ, 0x7610, R16 ;  /* 0x00007610ff107816 */ /* 0x004fcc0000000010 */
[----:B------:R0:W2:Y:S04]  /*a5f0*/  @P1 LDG.E.U16 R16, desc[UR8][R4.64] ;  /* 0x0000000804101981 */ /* 0x0000a8000c1e1500 */
[----:B---3--:R1:W-:Y:S01]  /*a600*/  STL [R1+0x18], R6 ;  /* 0x0000180601007387 */ /* 0x0083e20000100800 */
[----:B0-----:R-:W0:Y:S08]  /*a610*/  LDC R5, c[0x0][0x3a8] ;  /* 0x0000ea00ff057b82 */ /* 0x001e300000000800 */
[----:B-1----:R-:W1:Y:S01]  /*a620*/  LDC R6, c[0x0][0x3a8] ;  /* 0x0000ea00ff067b82 */ /* 0x002e620000000800 */
[----:B--2---:R2:W-:Y:S04]  /*a630*/  STL [R1+0xe0], R16 ;  /* 0x0000e01001007387 */ /* 0x0045e80000100800 */
[----:B--2---:R-:W2:Y:S01]  /*a640*/  LDL.LU R16, [R1+0x33b0] ;  /* 0x0033b00001107983 */ /* 0x004ea20000300800 */
[----:B------:R-:W-:-:S02]  /*a650*/  ISETP.GT.AND P0, PT, R0, 0x1, PT ;  /* 0x000000010000780c */ /* 0x000fc40003f04270 */
[----:B------:R-:W-:Y:S01]  /*a660*/  ISETP.GT.AND P2, PT, R0, 0x15, PT ;  /* 0x000000150000780c */ /* 0x000fe20003f44270 */
[----:B0-----:R-:W-:Y:S01]  /*a670*/  IMAD R5, R5, 0x15, RZ ;  /* 0x0000001505057824 */ /* 0x001fe200078e02ff */
[----:B------:R-:W-:Y:S01]  /*a680*/  PRMT R14, RZ, 0x7610, R14 ;  /* 0x00007610ff0e7816 */ /* 0x000fe2000000000e */
[----:B-1----:R-:W-:-:S04]  /*a690*/  IMAD.WIDE R10, R6, 0x2, R2 ;  /* 0x00000002060a7825 */ /* 0x002fc800078e0202 */
[----:B------:R-:W-:-:S04]  /*a6a0*/  IMAD.WIDE R4, R5, 0x2, R2 ;  /* 0x0000000205047825 */ /* 0x000fc800078e0202 */
[----:B------:R-:W3:Y:S01]  /*a6b0*/  @P0 LDG.E.U16 R14, desc[UR8][R10.64] ;  /* 0x000000080a0e0981 */ /* 0x000ee2000c1e1500 */
[----:B--2---:R-:W-:-:S06]  /*a6c0*/  PRMT R16, RZ, 0x7610, R16 ;  /* 0x00007610ff107816 */ /* 0x004fcc0000000010 */
[----:B------:R0:W2:Y:S04]  /*a6d0*/  @P2 LDG.E.U16 R16, desc[UR8][R4.64] ;  /* 0x0000000804102981 */ /* 0x0000a8000c1e1500 */
[----:B---3--:R-:W-:Y:S01]  /*a6e0*/  STL [R1+0x3314], R14 ;  /* 0x0033140e01007387 */ /* 0x008fe20000100800 */
[----:B0-----:R-:W0:Y:S03]  /*a6f0*/  LDC R5, c[0x0][0x3a8] ;  /* 0x0000ea00ff057b82 */ /* 0x001e260000000800 */
[----:B------:R-:W-:Y:S04]  /*a700*/  STL [R1+0x3318], R14 ;  /* 0x0033180e01007387 */ /* 0x000fe80000100800 */
[----:B--2---:R1:W-:Y:S04]  /*a710*/  STL [R1+0xf4], R16 ;  /* 0x0000f41001007387 */ /* 0x0043e80000100800 */
[----:B-1----:R-:W2:Y:S01]  /*a720*/  LDL.LU R16, [R1+0x33ac] ;  /* 0x0033ac0001107983 */ /* 0x002ea20000300800 */
[----:B------:R-:W-:Y:S01]  /*a730*/  ISETP.GT.AND P0, PT, R0, 0x16, PT ;  /* 0x000000160000780c */ /* 0x000fe20003f04270 */
[----:B0-----:R-:W-:-:S04]  /*a740*/  IMAD R5, R5, 0x16, RZ ;  /* 0x0000001605057824 */ /* 0x001fc800078e02ff */
[----:B------:R-:W-:Y:S01]  /*a750*/  IMAD.WIDE R4, R5, 0x2, R2 ;  /* 0x0000000205047825 */ /* 0x000fe200078e0202 */
[----:B------:R-:W-:Y:S02]  /*a760*/  ISETP.GT.AND P1, PT, R0, 0x17, PT ;  /* 0x000000170000780c */ /* 0x000fe40003f24270 */
[----:B------:R-:W-:Y:S02]  /*a770*/  PRMT R21, RZ, 0x7610, R21 ;  /* 0x00007610ff157816 */ /* 0x000fe40000000015 */
[----:B--2---:R-:W-:-:S06]  /*a780*/  PRMT R16, RZ, 0x7610, R16 ;  /* 0x00007610ff107816 */ /* 0x004fcc0000000010 */
[----:B------:R0:W2:Y:S02]  /*a790*/  @P0 LDG.E.U16 R16, desc[UR8][R4.64] ;  /* 0x0000000804100981 */ /* 0x0000a4000c1e1500 */
[----:B0-----:R-:W0:Y:S02]  /*a7a0*/  LDC R5, c[0x0][0x3a8] ;  /* 0x0000ea00ff057b82 */ /* 0x001e240000000800 */
[----:B0-----:R-:W-:-:S04]  /*a7b0*/  IMAD R5, R5, 0x17, RZ ;  /* 0x0000001705057824 */ /* 0x001fc800078e02ff */
[----:B------:R-:W-:-:S05]  /*a7c0*/  IMAD.WIDE R4, R5, 0x2, R2 ;  /* 0x0000000205047825 */ /* 0x000fca00078e0202 */
[----:B------:R0:W3:Y:S02]  /*a7d0*/  @P1 LDG.E.U16 R21, desc[UR8][R4.64] ;  /* 0x0000000804151981 */ /* 0x0000e4000c1e1500 */
[----:B0-----:R-:W0:Y:S02]  /*a7e0*/  LDC R5, c[0x0][0x3a8] ;  /* 0x0000ea00ff057b82 */ /* 0x001e240000000800 */
[----:B--2---:R1:W-:Y:S04]  /*a7f0*/  STL [R1+0x108], R16 ;  /* 0x0001081001007387 */ /* 0x0043e80000100800 */
[----:B-1----:R-:W2:Y:S04]  /*a800*/  LDL.LU R16, [R1+0x33a8] ;  /* 0x0033a80001107983 */ /* 0x002ea80000300800 */
[----:B---3--:R1:W-:Y:S04]  /*a810*/  STL [R1+0x114], R21 ;  /* 0x0001141501007387 */ /* 0x0083e80000100800 */
[----:B-1----:R-:W3:Y:S01]  /*a820*/  LDL.LU R21, [R1+0x33a4] ;  /* 0x0033a40001157983 */ /* 0x002ee20000300800 */
[----:B------:R-:W-:Y:S01]  /*a830*/  ISETP.GT.AND P0, PT, R0, 0x18, PT ;  /* 0x000000180000780c */ /* 0x000fe20003f04270 */
[----:B0-----:R-:W-:Y:S01]  /*a840*/  IMAD R5, R5, 0x18, RZ ;  /* 0x0000001805057824 */ /* 0x001fe200078e02ff */
[----:B------:R-:W-:-:S03]  /*a850*/  PRMT R9, RZ, 0x7610, R9 ;  /* 0x00007610ff097816 */ /* 0x000fc60000000009 */
[----:B------:R-:W-:-:S08]  /*a860*/  IMAD.WIDE R4, R5, 0x2, R2 ;  /* 0x0000000205047825 */ /* 0x000fd000078e0202 */
[----:B------:R0:W4:Y:S02]  /*a870*/  @P0 LDG.E.U16 R9, desc[UR8][R4.64] ;  /* 0x0000000804090981 */ /* 0x000124000c1e1500 */
[----:B0-----:R-:W0:Y:S01]  /*a880*/  LDC R5, c[0x0][0x3a8] ;  /* 0x0000ea00ff057b82 */ /* 0x001e220000000800 */
        /* <DEDUP_REMOVED lines=8> */
[----:B0-----:R-:W-:Y:S01]  /*a910*/  IMAD R5, R5, 0x1a, RZ ;  /* 0x0000001a05057824 */ /* 0x001fe200078e02ff */
[----:B---3--:R-:W-:-:S03]  /*a920*/  PRMT R21, RZ, 0x7610, R21 ;  /* 0x00007610ff157816 */ /* 0x008fc60000000015 */
[----:B------:R-:W-:-:S05]  /*a930*/  IMAD.WIDE R4, R5, 0x2, R2 ;  /* 0x0000000205047825 */ /* 0x000fca00078e0202 */
[----:B------:R0:W3:Y:S02]  /*a940*/  @P0 LDG.E.U16 R21, desc[UR8][R4.64] ;  /* 0x0000000804150981 */ /* 0x0000e4000c1e1500 */
[----:B0-----:R-:W0:Y:S01]  /*a950*/  LDC R5, c[0x0][0x3a8] ;  /* 0x0000ea00ff057b82 */ /* 0x001e220000000800 */
[----:B------:R-:W-:Y:S01]  /*a960*/  ISETP.GT.AND P1, PT, R0, 0x1b, PT ;  /* 0x0000001b0000780c */ /* 0x000fe20003f24270 */
[----:B0-----:R-:W-:-:S04]  /*a970*/  IMAD R5, R5, 0x1b, RZ ;  /* 0x0000001b05057824 */ /* 0x001fc800078e02ff */
[----:B------:R-:W-:-:S08]  /*a980*/  IMAD.WIDE R4, R5, 0x2, R2 ;  /* 0x0000000205047825 */ /* 0x000fd000078e0202 */
[----:B------:R0:W4:Y:S02]  /*a990*/  @P1 LDG.E.U16 R17, desc[UR8][R4.64] ;  /* 0x0000000804111981 */ /* 0x000124000c1e1500 */
[----:B0-----:R-:W0:Y:S02]  /*a9a0*/  LDC R5, c[0x0][0x3a8] ;  /* 0x0000ea00ff057b82 */ /* 0x001e240000000800 */
[----:B--2---:R-:W-:Y:S04]  /*a9b0*/  STL [R1+0x3304], R16 ;  /* 0x0033041001007387 */ /* 0x004fe80000100800 */
[----:B------:R-:W-:Y:S04]  /*a9c0*/  STL [R1+0x3310], R16 ;  /* 0x0033101001007387 */ /* 0x000fe80000100800 */
[----:B---3--:R-:W-:Y:S04]  /*a9d0*/  STL [R1+0x32e0], R21 ;  /* 0x0032e01501007387 */ /* 0x008fe80000100800 */
[----:B------:R-:W-:Y:S04]  /*a9e0*/  STL [R1+0x32e4], R21 ;  /* 0x0032e41501007387 */ /* 0x000fe80000100800 */
[----:B----4-:R1:W-:Y:S04]  /*a9f0*/  STL [R1+0x10], R17 ;  /* 0x0000101101007387 */ /* 0x0103e80000100800 */
[----:B-1----:R-:W2:Y:S01]  /*aa00*/  LDL.LU R17, [R1+0x33a0] ;  /* 0x0033a00001117983 */ /* 0x002ea20000300800 */
[----:B------:R-:W-:Y:S01]  /*aa10*/  ISETP.GT.AND P0, PT, R0, 0x1c, PT ;  /* 0x0000001c0000780c */ /* 0x000fe20003f04270 */
[----:B0-----:R-:W-:-:S04]  /*aa20*/  IMAD R5, R5, 0x1c, RZ ;  /* 0x0000001c05057824 */ /* 0x001fc800078e02ff */
[----:B------:R-:W-:Y:S01]  /*aa30*/  IMAD.WIDE R4, R5, 0x2, R2 ;  /* 0x0000000205047825 */ /* 0x000fe200078e0202 */
[----:B--2---:R-:W-:-:S07]  /*aa40*/  PRMT R17, RZ, 0x7610, R17 ;  /* 0x00007610ff117816 */ /* 0x004fce0000000011 */
[----:B------:R0:W2:Y:S02]  /*aa50*/  @P0 LDG.E.U16 R17, desc[UR8][R4.64] ;  /* 0x0000000804110981 */ /* 0x0000a4000c1e1500 */
[----:B0-----:R-:W0:Y:S02]  /*aa60*/  LDC R5, c[0x0][0x3a8] ;  /* 0x0000ea00ff057b82 */ /* 0x001e240000000800 */
[----:B--2---:R1:W-:Y:S04]  /*aa70*/  STL [R1+0xcc], R17 ;  /* 0x0000cc1101007387 */ /* 0x0043e80000100800 */
        /* <DEDUP_REMOVED lines=26> */
[----:B0-----:R-:W-:Y:S01]  /*ac20*/  IMAD.SHL.U32 R5, R5, 0x20, RZ ;  /* 0x0000002005057824 */ /* 0x001fe200078e00ff */
        /* <DEDUP_REMOVED lines=23> */
[----:B---3--:R-:W-:Y:S04]  /*ada0*/  STL [R1+0x32dc], R22 ;  /* 0x0032dc1601007387 */ /* 0x008fe80000100800 */
[----:B------:R-:W-:Y:S04]  /*adb0*/  STL [R1+0x32e8], R22 ;  /* 0x0032e81601007387 */ /* 0x000fe80000100800 */
[----:B------:R-:W-:Y:S04]  /*adc0*/  STL [R1+0x32ec], R22 ;  /* 0x0032ec1601007387 */ /* 0x000fe80000100800 */
[----:B------:R-:W-:Y:S04]  /*add0*/  STL [R1+0x32f0], R22 ;  /* 0x0032f01601007387 */ /* 0x000fe80000100800 */
[----:B------:R-:W-:Y:S04]  /*ade0*/  STL [R1+0x32f4], R22 ;  /* 0x0032f41601007387 */ /* 0x000fe80000100800 */
[----:B------:R-:W-:Y:S04]  /*adf0*/  STL [R1+0x32f8], R22 ;  /* 0x0032f81601007387 */ /* 0x000fe80000100800 */
        /* <DEDUP_REMOVED lines=14> */
[----:B------:R-:W-:Y:S02]  /*aee0*/  ISETP.GT.AND P0, PT, R0, RZ, PT ;  /* 0x000000ff0000720c */ /* 0x000fe40003f04270 */
[----:B------:R-:W-:Y:S02]  /*aef0*/  PRMT R6, RZ, 0x7610, R6 ;  /* 0x00007610ff067816 */ /* 0x000fe40000000006 */
[----:B------:R-:W-:-:S09]  /*af00*/  PRMT R23, RZ, 0x7610, R23 ;  /* 0x00007610ff177816 */ /* 0x000fd20000000017 */
[----:B------:R-:W3:Y:S01]  /*af10*/  @P0 LDG.E.U16 R6, desc[UR8][R2.64] ;  /* 0x0000000802060981 */ /* 0x000ee2000c1e1500 */
[----:B------:R-:W-:Y:S02]  /*af20*/  ISETP.GT.AND P0, PT, R0, 0x26, PT ;  /* 0x000000260000780c */ /* 0x000fe40003f04270 */
[----:B------:R-:W-:Y:S02]  /*af30*/  PRMT R26, RZ, 0x7610, R26 ;  /* 0x00007610ff1a7816 */ /* 0x000fe4000000001a */
[----:B--2---:R-:W-:-:S06]  /*af40*/  PRMT R18, RZ, 0x7610, R18 ;  /* 0x00007610ff127816 */ /* 0x004fcc0000000012 */
[----:B------:R0:W2:Y:S02]  /*af50*/  @P1 LDG.E.U16 R18, desc[UR8][R4.64] ;  /* 0x0000000804121981 */ /* 0x0000a4000c1e1500 */
[----:B0-----:R-:W0:Y:S02]  /*af60*/  LDC R5, c[0x0][0x3a8] ;  /* 0x0000ea00ff057b82 */ /* 0x001e240000000800 */
[----:B0-----:R-:W-:-:S04]  /*af70*/  IMAD R5, R5, 0x26, RZ ;  /* 0x0000002605057824 */ /* 0x001fc800078e02ff */
[----:B------:R-:W-:-:S05]  /*af80*/  IMAD.WIDE R4, R5, 0x2, R2 ;  /* 0x0000000205047825 */ /* 0x000fca00078e0202 */
[----:B------:R0:W4:Y:S02]  /*af90*/  @P0 LDG.E.U16 R23, desc[UR8][R4.64] ;  /* 0x0000000804170981 */ /* 0x000124000c1e1500 */
[----:B0-----:R-:W0:Y:S01]  /*afa0*/  LDC R5, c[0x0][0x3a8] ;  /* 0x0000ea00ff057b82 */ /* 0x001e220000000800 */
[----:B------:R-:W-:Y:S01]  /*afb0*/  ISETP.GT.AND P1, PT, R0, 0x27, PT ;  /* 0x000000270000780c */ /* 0x000fe20003f24270 */
[----:B0-----:R-:W-:-:S04]  /*afc0*/  IMAD R5, R5, 0x27, RZ ;  /* 0x0000002705057824 */ /* 0x001fc800078e02ff */
[----:B------:R-:W-:-:S08]  /*afd0*/  IMAD.WIDE R4, R5, 0x2, R2 ;  /* 0x0000000205047825 */ /* 0x000fd000078e0202 */
[----:B------:R0:W3:Y:S02]  /*afe0*/  @P1 LDG.E.U16 R26, desc[UR8][R4.64] ;  /* 0x00000008041a1981 */ /* 0x0000e4000c1e1500 */
[----:B0-----:R-:W0:Y:S02]  /*aff0*/  LDC R5, c[0x0][0x3a8] ;  /* 0x0000ea00ff057b82 */ /* 0x001e240000000800 */
[----:B--2---:R1:W-:Y:S04]  /*b000*/  STL [R1+0xd4], R18 ;  /* 0x0000d41201007387 */ /* 0x0043e80000100800 */
[----:B-1----:R-:W2:Y:S04]  /*b010*/  LDL.LU R18, [R1+0x3384] ;  /* 0x0033840001127983 */ /* 0x002ea80000300800 */
[----:B----4-:R1:W-:Y:S04]  /*b020*/  STL [R1+0xec], R23 ;  /* 0x0000ec1701007387 */ /* 0x0103e80000100800 */
[----:B-1----:R-:W4:Y:S04]  /*b030*/  LDL.LU R23, [R1+0x3380] ;  /* 0x0033800001177983 */ /* 0x002f280000300800 */
[----:B---3--:R1:W-:Y:S04]  /*b040*/  STL [R1+0xf8], R26 ;  /* 0x0000f81a01007387 */ /* 0x0083e80000100800 */
[----:B-1----:R-:W3:Y:S01]  /*b050*/  LDL.LU R26, [R1+0x337c] ;  /* 0x00337c00011a7983 */ /* 0x002ee20000300800 */
[----:B------:R-:W-:Y:S01]  /*b060*/  ISETP.GT.AND P0, PT, R0, 0x28, PT ;  /* 0x000000280000780c */ /* 0x000fe20003f04270 */
[----:B0-----:R-:W-:Y:S01]  /*b070*/  IMAD R5, R5, 0x28, RZ ;  /* 0x0000002805057824 */ /* 0x001fe200078e02ff */
[----:B------:R-:W-:-:S03]  /*b080*/  PRMT R11, RZ, 0x7610, R11 ;  /* 0x00007610ff0b7816 */ /* 0x000fc6000000000b */
[----:B------:R-:W-:-:S08]  /*b090*/  IMAD.WIDE R4, R5, 0x2, R2 ;  /* 0x0000000205047825 */ /* 0x000fd000078e0202 */
[----:B------:R0:W3:Y:S02]  /*b0a0*/  @P0 LDG.E.U16 R11, desc[UR8][R4.64] ;  /* 0x00000008040b0981 */ /* 0x0000e4000c1e1500 */
[----:B0-----:R-:W0:Y:S01]  /*b0b0*/  LDC R5, c[0x0][0x3a8] ;  /* 0x0000ea00ff057b82 */ /* 0x001e220000000800 */
[----:B------:R-:W-:Y:S01]  /*b0c0*/  ISETP.GT.AND P1, PT, R0, 0x29, PT ;  /* 0x000000290000780c */ /* 0x000fe20003f24270 */
[----:B0-----:R-:W-:-:S04]  /*b0d0*/  IMAD R5, R5, 0x29, RZ ;  /* 0x0000002905057824 */ /* 0x001fc800078e02ff */
[----:B------:R-:W-:Y:S01]  /*b0e0*/  IMAD.WIDE R4, R5, 0x2, R2 ;  /* 0x0000000205047825 */ /* 0x000fe200078e0202 */
[C---:B------:R-:W-:Y:S02]  /*b0f0*/  ISETP.GT.AND P0, PT, R0.reuse, 0x2a, PT ;  /* 0x0000002a0000780c */ /* 0x040fe40003f04270 */
[----:B------:R-:W-:Y:S02]  /*b100*/  ISETP.GT.AND P2, PT, R0, 0x30, PT ;  /* 0x000000300000780c */ /* 0x000fe40003f44270 */
[----:B------:R-:W-:Y:S02]  /*b110*/  PRMT R12, RZ, 0x7610, R12 ;  /* 0x00007610ff0c7816 */ /* 0x000fe4000000000c */
[----:B------:R-:W-:Y:S02]  /*b120*/  PRMT R19, RZ, 0x7610, R19 ;  /* 0x00007610ff137816 */ /* 0x000fe40000000013 */
[----:B--2---:R-:W-:-:S06]  /*b130*/  PRMT R18, RZ, 0x7610, R18 ;  /* 0x00007610ff127816 */ /* 0x004fcc0000000012 */
[----:B------:R0:W2:Y:S02]  /*b140*/  @P1 LDG.E.U16 R18, desc[UR8][R4.64] ;  /* 0x0000000804121981 */ /* 0x0000a4000c1e1500 */
[----:B0-----:R-:W0:Y:S02]  /*b150*/  LDC R5, c[0x0][0x3a8] ;  /* 0x0000ea00ff057b82 */ /* 0x001e240000000800 */
[----:B0-----:R-:W-:Y:S01]  /*b160*/  IMAD R5, R5, 0x2a, RZ ;  /* 0x0000002a05057824 */ /* 0x001fe200078e02ff */
[----:B----4-:R-:W-:-:S03]  /*b170*/  PRMT R23, RZ, 0x7610, R23 ;  /* 0x00007610ff177816 */ /* 0x010fc60000000017 */
[----:B------:R-:W-:-:S05]  /*b180*/  IMAD.WIDE R4, R5, 0x2, R2 ;  /* 0x0000000205047825 */ /* 0x000fca00078e0202 */
[----:B------:R0:W4:Y:S02]  /*b190*/  @P0 LDG.E.U16 R23, desc[UR8][R4.64] ;  /* 0x0000000804170981 */ /* 0x000124000c1e1500 */
[----:B0-----:R-:W0:Y:S01]  /*b1a0*/  LDC R5, c[0x0][0x3a8] ;  /* 0x0000ea00ff057b82 */ /* 0x001e220000000800 */
[----:B------:R-:W-:Y:S01]  /*b1b0*/  ISETP.GT.AND P1, PT, R0, 0x2b, PT ;  /* 0x0000002b0000780c */ /* 0x000fe20003f24270 */
[----:B0-----:R-:W-:Y:S01]  /*b1c0*/  IMAD R5, R5, 0x2b, RZ ;  /* 0x0000002b05057824 */ /* 0x001fe200078e02ff */
[----:B---3--:R-:W-:-:S03]  /*b1d0*/  PRMT R26, RZ, 0x7610, R26 ;  /* 0x00007610ff1a7816 */ /* 0x008fc6000000001a */
[----:B------:R-:W-:-:S08]  /*b1e0*/  IMAD.WIDE R4, R5, 0x2, R2 ;  /* 0x0000000205047825 */ /* 0x000fd000078e0202 */
[----:B------:R0:W3:Y:S02]  /*b1f0*/  @P1 LDG.E.U16 R26, desc[UR8][R4.64] ;  /* 0x00000008041a1981 */ /* 0x0000e4000c1e1500 */
[----:B0-----:R-:W0:Y:S02]  /*b200*/  LDC R5, c[0x0][0x3a8] ;  /* 0x0000ea00ff057b82 */ /* 0x001e240000000800 */
[----:B0-----:R-:W-:-:S04]  /*b210*/  IMAD R5, R5, 0x30, RZ ;  /* 0x0000003005057824 */ /* 0x001fc800078e02ff */
[----:B------:R-:W-:-:S05]  /*b220*/  IMAD.WIDE R4, R5, 0x2, R2 ;  /* 0x0000000205047825 */ /* 0x000fca00078e0202 */
[----:B------:R0:W2:Y:S02]  /*b230*/  @P2 LDG.E.U16 R12, desc[UR8][R4.64] ;  /* 0x00000008040c2981 */ /* 0x0000a4000c1e1500 */
[----:B0-----:R-:W0:Y:S01]  /*b240*/  LDC R5, c[0x0][0x3a8] ;  /* 0x0000ea00ff057b82 */ /* 0x001e220000000800 */
[----:B------:R-:W-:Y:S01]  /*b250*/  ISETP.GT.AND P0, PT, R0, 0x2c, PT ;  /* 0x0000002c0000780c */ /* 0x000fe20003f04270 */
[----:B0-----:R-:W-:-:S04]  /*b260*/  IMAD R5, R5, 0x2c, RZ ;  /* 0x0000002c05057824 */ /* 0x001fc800078e02ff */
[----:B------:R-:W-:-:S08]  /*b270*/  IMAD.WIDE R4, R5, 0x2, R2 ;  /* 0x0000000205047825 */ /* 0x000fd000078e0202 */
[----:B------:R0:W2:Y:S02]  /*b280*/  @P0 LDG.E.U16 R19, desc[UR8][R4.64] ;  /* 0x0000000804130981 */ /* 0x0000a4000c1e1500 */
[----:B0-----:R-:W0:Y:S02]  /*b290*/  LDC R5, c[0x0][0x3a8] ;  /* 0x0000ea00ff057b82 */ /* 0x001e240000000800 */
[----:B----4-:R-:W-:Y:S04]  /*b2a0*/  STL [R1+0x32d8], R23 ;  /* 0x0032d81701007387 */ /* 0x010fe80000100800 */
[----:B---3--:R-:W-:Y:S04]  /*b2b0*/  STL [R1+0x32bc], R26 ;  /* 0x0032bc1a01007387 */ /* 0x008fe80000100800 */
[----:B------:R-:W-:Y:S04]  /*b2c0*/  STL [R1+0x32c0], R26 ;  /* 0x0032c01a01007387 */ /* 0x000fe80000100800 */
[----:B------:R-:W-:Y:S04]  /*b2d0*/  STL [R1+0x32c4], R26 ;  /* 0x0032c41a01007387 */ /* 0x000fe80000100800 */
[----:B------:R-:W-:Y:S04]  /*b2e0*/  STL [R1+0x32c8], R26 ;  /* 0x0032c81a01007387 */ /* 0x000fe80000100800 */
[----:B------:R-:W-:Y:S04]  /*b2f0*/  STL [R1+0x32cc], R26 ;  /* 0x0032cc1a01007387 */ /* 0x000fe80000100800 */
[----:B------:R-:W-:Y:S04]  /*b300*/  STL [R1+0x32d0], R26 ;  /* 0x0032d01a01007387 */ /* 0x000fe80000100800 */
[----:B------:R-:W-:Y:S04]  /*b310*/  STL [R1+0x32d4], R26 ;  /* 0x0032d41a01007387 */ /* 0x000fe80000100800 */
[----:B--2---:R1:W-:Y:S04]  /*b320*/  STL [R1+0x8c], R19 ;  /* 0x00008c1301007387 */ /* 0x0043e80000100800 */
[----:B-1----:R-:W2:Y:S01]  /*b330*/  LDL.LU R19, [R1+0x3378] ;  /* 0x0033780001137983 */ /* 0x002ea20000300800 */
        /* <DEDUP_REMOVED lines=9> */
[----:B------:R-:W-:Y:S02]  /*b3d0*/  ISETP.GT.AND P1, PT, R0, 0x2e, PT ;  /* 0x0000002e0000780c */ /* 0x000fe40003f24270 */
[----:B------:R-:W-:Y:S02]  /*b3e0*/  PRMT R24, RZ, 0x7610, R24 ;  /* 0x00007610ff187816 */ /* 0x000fe40000000018 */
        /* <DEDUP_REMOVED lines=37> */
[----:B0-----:R-:W0:Y:S01]  /*b640*/  LDC R5, c[0x0][0x3a8] ;  /* 0x0000ea00ff057b82 */ /* 0x001e220000000800 */
[----:B------:R-:W-:Y:S01]  /*b650*/  ISETP.GT.AND P0, PT, R0, 0x34, PT ;  /* 0x000000340000780c */ /* 0x000fe20003f04270 */
[----:B0-----:R-:W-:-:S04]  /*b660*/  IMAD R5, R5, 0x34, RZ ;  /* 0x0000003405057824 */ /* 0x001fc800078e02ff */
[----:B------:R-:W-:-:S08]  /*b670*/  IMAD.WIDE R4, R5, 0x2, R2 ;  /* 0x0000000205047825 */ /* 0x000fd000078e0202 */
[----:B------:R0:W2:Y:S02]  /*b680*/  @P0 LDG.E.U16 R20, desc[UR8][R4.64] ;  /* 0x0000000804140981 */ /* 0x0000a4000c1e1500 */
[----:B0-----:R-:W0:Y:S02]  /*b690*/  LDC R5, c[0x0][0x3a8] ;  /* 0x0000ea00ff057b82 */ /* 0x001e240000000800 */
[----:B---3--:R-:W-:Y:S04]  /*b6a0*/  STL [R1+0x32b8], R27 ;  /* 0x0032b81b01007387 */ /* 0x008fe80000100800 */
        /* <DEDUP_REMOVED lines=42> */
[----:B------:R0:W2:Y:S02]  /*b950*/  @P0 LDG.E.U16 R29, desc[UR8][R4.64] ;  /* 0x00000008041d0981 */ /* 0x0000a4000c1e1500 */
[----:B0-----:R-:W0:Y:S02]  /*b960*/  LDC R5, c[0x0][0x3a8] ;  /* 0x0000ea00ff057b82 */ /* 0x001e240000000800 */
[----:B--2---:R1:W-:Y:S04]  /*b970*/  STL [R1], R29 ;  /* 0x0000001d01007387 */ /* 0x0043e80000100800 */
        /* <DEDUP_REMOVED lines=20> */
[----:B------:R0:W3:Y:S02]  /*bac0*/  @P1 LDG.E.U16 R28, desc[UR8][R4.64] ;  /* 0x00000008041c1981 */ /* 0x0000e4000c1e1500 */
[----:B0-----:R-:W0:Y:S01]  /*bad0*/  LDC R5, c[0x0][0x3a8] ;  /* 0x0000ea00ff057b82 */ /* 0x001e220000000800 */
[----:B------:R-:W-:Y:S01]  /*bae0*/  ISETP.GT.AND P0, PT, R0, 0x3f, PT ;  /* 0x0000003f0000780c */ /* 0x000fe20003f04270 */
[----:B0-----:R-:W-:-:S04]  /*baf0*/  IMAD R5, R5, 0x3f, RZ ;  /* 0x0000003f05057824 */ /* 0x001fc800078e02ff */
[----:B------:R-:W-:-:S08]  /*bb00*/  IMAD.WIDE R4, R5, 0x2, R2 ;  /* 0x0000000205047825 */ /* 0x000fd000078e0202 */
[----:B------:R-:W4:Y:S01]  /*bb10*/  @P0 LDG.E.U16 R8, desc[UR8][R4.64] ;  /* 0x0000000804080981 */ /* 0x000f22000c1e1500 */
[----:B------:R-:W-:Y:S01]  /*bb20*/  PRMT R7, RZ, 0x7610, R7 ;  /* 0x00007610ff077816 */ /* 0x000fe20000000007 */
[----:B------:R-:W-:Y:S06]  /*bb30*/  BAR.SYNC.DEFER_BLOCKING 0x0 ;  /* 0x0000000000007b1d */ /* 0x000fec0000010000 */
[----:B--2---:R0:W-:Y:S04]  /*bb40*/  STL [R1+0x88], R29 ;  /* 0x0000881d01007387 */ /* 0x0041e80000100800 */
[----:B0-----:R-:W2:Y:S04]  /*bb50*/  LDL.LU R29, [R1+0x3350] ;  /* 0x00335000011d7983 */ /* 0x001ea80000300800 */
[----:B---3--:R0:W-:Y:S04]  /*bb60*/  STL [R1+0xbc], R28 ;  /* 0x0000bc1c01007387 */ /* 0x0081e80000100800 */
[----:B0-----:R-:W3:Y:S04]  /*bb70*/  LDL.LU R28, [R1+0x334c] ;  /* 0x00334c00011c7983 */ /* 0x001ee80000300800 */
[----:B------:R-:W-:Y:S04]  /*bb80*/  STL [R1+0xf68], R2 ;  /* 0x000f680201007387 */ /* 0x000fe80000100800 */
[----:B------:R-:W-:Y:S04]  /*bb90*/  STL [R1+0xf64], R3 ;  /* 0x000f640301007387 */ /* 0x000fe80000100800 */
[----:B----4-:R0:W-:Y:S04]  /*bba0*/  STL [R1+0xc8], R8 ;  /* 0x0000c80801007387 */ /* 0x0101e80000100800 */
[----:B0-----:R-:W4:Y:S04]  /*bbb0*/  LDL.LU R8, [R1+0x3348] ;  /* 0x0033480001087983 */ /* 0x001f280000300800 */
[----:B------:R-:W2:Y:S01]  /*bbc0*/  LDL R5, [R1+0xf24] ;  /* 0x000f240001057983 */ /* 0x000ea20000100800 */
[----:B------:R-:W0:Y:S02]  /*bbd0*/  S2R R2, SR_TID.X ;  /* 0x0000000000027919 */ /* 0x000e240000002100 */
[----:B0-----:R-:W-:-:S04]  /*bbe0*/  LOP3.LUT R2, R2, 0x3f, RZ, 0xc0, !PT ;  /* 0x0000003f02027812 */ /* 0x001fc800078ec0ff */
[----:B------:R-:W-:Y:S02]  /*bbf0*/  ISETP.GE.AND P0, PT, R2, R0, PT ;  /* 0x000000000200720c */ /* 0x000fe40003f06270 */
[----:B------:R-:W3:Y:S04]  /*bc00*/  LDL.LU R2, [R1+0xe30] ;  /* 0x000e300001027983 */ /* 0x000ee80000300800 */
[----:B------:R-:W3:Y:S04]  /*bc10*/  LDL.LU R3, [R1+0xe70] ;  /* 0x000e700001037983 */ /* 0x000ee80000300800 */
[----:B------:R0:W-:Y:S04]  /*bc20*/  STL [R1+0xf60], R0 ;  /* 0x000f600001007387 */ /* 0x0001e80000100800 */
[----:B0-----:R-:W3:Y:S01]  /*bc30*/  LDL.LU R0, [R1+0xe74] ;  /* 0x000e740001007983 */ /* 0x001ee20000300800 */
[----:B--2---:R-:W-:-:S03]  /*bc40*/  IADD3 R4, P1, PT, R5, R29, RZ ;  /* 0x0000001d05047210 */ /* 0x004fc60007f3e0ff */
[----:B------:R-:W3:Y:S02]  /*bc50*/  LDL R5, [R1+0xf0c] ;  /* 0x000f0c0001057983 */ /* 0x000ee40000100800 */
[----:B---3--:R-:W-:-:S05]  /*bc60*/  IMAD.X R5, R5, 0x1, R28, P1 ;  /* 0x0000000105057824 */ /* 0x008fca00008e061c */
[----:B------:R-:W2:Y:S04]  /*bc70*/  @!P0 LDG.E.U16 R7, desc[UR8][R4.64] ;  /* 0x0000000804078981 */ /* 0x000ea8000c1e1500 */
[----:B--2---:R0:W-:Y:S04]  /*bc80*/  STL [R1+0xc4], R7 ;  /* 0x0000c40701007387 */ /* 0x0041e80000100800 */
[----:B0-----:R-:W2:Y:S04]  /*bc90*/  LDL.LU R7, [R1+0x3344] ;  /* 0x0033440001077983 */ /* 0x001ea80000300800 */
[----:B------:R-:W3:Y:S01]  /*bca0*/  LDL R5, [R1+0xe38] ;  /* 0x000e380001057983 */ /* 0x000ee20000100800 */
[----:B------:R-:W-:-:S02]  /*bcb0*/  IADD3 R4, P1, PT, R0, R29, RZ ;  /* 0x0000001d00047210 */ /* 0x000fc40007f3e0ff */
[----:B--2---:R-:W-:-:S03]  /*bcc0*/  PRMT R7, RZ, 0x7610, R7 ;  /* 0x00007610ff077816 */ /* 0x004fc60000000007 */
[----:B---3--:R-:W-:-:S05]  /*bcd0*/  IMAD.X R5, R5, 0x1, R28, P1 ;  /* 0x0000000105057824 */ /* 0x008fca00008e061c */
[----:B------:R-:W2:Y:S04]  /*bce0*/  @!P0 LDG.E.U16 R7, desc[UR8][R4.64] ;  /* 0x0000000804078981 */ /* 0x000ea8000c1e1500 */
[----:B------:R0:W-:Y:S04]  /*bcf0*/  STL [R1+0xf6c], R0 ;  /* 0x000f6c0001007387 */ /* 0x0001e80000100800 */
[----:B0-----:R-:W3:Y:S04]  /*bd00*/  LDL.LU R0, [R1+0xe2c] ;  /* 0x000e2c0001007983 */ /* 0x001ee80000300800 */
[----:B--2---:R0:W-:Y:S04]  /*bd10*/  STL [R1+0xb8], R7 ;  /* 0x0000b80701007387 */ /* 0x0041e80000100800 */
[----:B0-----:R-:W2:Y:S04]  /*bd20*/  LDL.LU R7, [R1+0x3340] ;  /* 0x0033400001077983 */ /* 0x001ea80000300800 */
[----:B------:R-:W2:Y:S02]  /*bd30*/  LDL R5, [R1+0xe34] ;  /* 0x000e340001057983 */ /* 0x000ea40000100800 */
[----:B--2---:R-:W-:-:S02]  /*bd40*/  IADD3 R4, P1, PT, R5, R29, RZ ;  /* 0x0000001d05047210 */ /* 0x004fc40007f3e0ff */
[----:B------:R-:W2:Y:S01]  /*bd50*/  LDL R5, [R1+0xdcc] ;  /* 0x000dcc0001057983 */ /* 0x000ea20000100800 */
[----:B------:R-:W-:Y:S02]  /*bd60*/  PRMT R7, RZ, 0x7610, R7 ;  /* 0x00007610ff077816 */ /* 0x000fe40000000007 */
[----:B--2---:R-:W-:-:S05]  /*bd70*/  IMAD.X R5, R5, 0x1, R28, P1 ;  /* 0x0000000105057824 */ /* 0x004fca00008e061c */
[----:B------:R-:W2:Y:S04]  /*bd80*/  @!P0 LDG.E.U16 R7, desc[UR8][R4.64] ;  /* 0x0000000804078981 */ /* 0x000ea8000c1e1500 */
[----:B--2---:R0:W-:Y:S04]  /*bd90*/  STL [R1+0xb4], R7 ;  /* 0x0000b40701007387 */ /* 0x0041e80000100800 */
[----:B0-----:R-:W2:Y:S01]  /*bda0*/  LDL.LU R7, [R1+0x333c] ;  /* 0x00333c0001077983 */ /* 0x001ea20000300800 */
[----:B------:R-:W-:-:S05]  /*bdb0*/  IADD3 R4, P1, PT, R3, R29, RZ ;  /* 0x0000001d03047210 */ /* 0x000fca0007f3e0ff */
[----:B------:R-:W-:Y:S01]  /*bdc0*/  IMAD.X R5, R2, 0x1, R28, P1 ;  /* 0x0000000102057824 */ /* 0x000fe200008e061c */
[----:B--2---:R-:W-:-:S06]  /*bdd0*/  PRMT R7, RZ, 0x7610, R7 ;  /* 0x00007610ff077816 */ /* 0x004fcc0000000007 */
[----:B------:R-:W2:Y:S04]  /*bde0*/  @!P0 LDG.E.U16 R7, desc[UR8][R4.64] ;  /* 0x0000000804078981 */ /* 0x000ea8000c1e1500 */
[----:B------:R0:W-:Y:S04]  /*bdf0*/  STL [R1+0xf90], R3 ;  /* 0x000f900301007387 */ /* 0x0001e80000100800 */
[----:B0-----:R-:W3:Y:S04]  /*be00*/  LDL.LU R3, [R1+0xe6c] ;  /* 0x000e6c0001037983 */ /* 0x001ee80000300800 */
[----:B------:R0:W-:Y:S04]  /*be10*/  STL [R1+0xf94], R2 ;  /* 0x000f940201007387 */ /* 0x0001e80000100800 */
[----:B0-----:R-:W4:Y:S04]  /*be20*/  LDL.LU R2, [R1+0xe28] ;  /* 0x000e280001027983 */ /* 0x001f280000300800 */
[----:B--2---:R0:W-:Y:S04]  /*be30*/  STL [R1+0xb0], R7 ;  /* 0x0000b00701007387 */ /* 0x0041e80000100800 */
[----:B0-----:R-:W2:Y:S04]  /*be40*/  LDL.LU R7, [R1+0x3338] ;  /* 0x0033380001077983 */ /* 0x001ea80000300800 */
[----:B------:R-:W4:Y:S01]  /*be50*/  LDL R5, [R1+0xdc8] ;  /* 0x000dc80001057983 */ /* 0x000f220000100800 */
[----:B---3--:R-:W-:-:S02]  /*be60*/  IADD3 R4, P1, PT, R0, R29, RZ ;  /* 0x0000001d00047210 */ /* 0x008fc40007f3e0ff */
[----:B--2---:R-:W-:-:S03]  /*be70*/  PRMT R7, RZ, 0x7610, R7 ;  /* 0x00007610ff077816 */ /* 0x004fc60000000007 */
[----:B----4-:R-:W-:-:S05]  /*be80*/  IMAD.X R5, R5, 0x1, R28, P1 ;  /* 0x0000000105057824 */ /* 0x010fca00008e061c */
[----:B------:R-:W2:Y:S04]  /*be90*/  @!P0 LDG.E.U16 R7, desc[UR8][R4.64] ;  /* 0x0000000804078981 */ /* 0x000ea8000c1e1500 */
[----:B------:R0:W-:Y:S04]  /*bea0*/  STL [R1+0xf98], R0 ;  /* 0x000f980001007387 */ /* 0x0001e80000100800 */
[----:B0-----:R-:W3:Y:S04]  /*beb0*/  LDL.LU R0, [R1+0xe24] ;  /* 0x000e240001007983 */ /* 0x001ee80000300800 */
[----:B--2---:R0:W-:Y:S04]  /*bec0*/  STL [R1+0xa8], R7 ;  /* 0x0000a80701007387 */ /* 0x0041e80000100800 */
[----:B0-----:R-:W2:Y:S04]  /*bed0*/  LDL.LU R7, [R1+0x3334] ;  /* 0x0033340001077983 */ /* 0x001ea80000300800 */
[----:B------:R-:W4:Y:S02]  /*bee0*/  LDL R5, [R1+0xdc4] ;  /* 0x000dc40001057983 */ /* 0x000f240000100800 */
[----:B----4-:R-:W-:-:S02]  /*bef0*/  IADD3 R4, P1, PT, R5, R29, RZ ;  /* 0x0000001d05047210 */ /* 0x010fc40007f3e0ff */
[----:B------:R-:W4:Y:S01]  /*bf00*/  LDL R5, [R1+0xd68] ;  /* 0x000d680001057983 */ /* 0x000f220000100800 */
[----:B------:R-:W-:Y:S02]  /*bf10*/  PRMT R21, RZ, 0x7610, R21 ;  /* 0x00007610ff157816 */ /* 0x000fe40000000015 */
[----:B--2---:R-:W-:Y:S01]  /*bf20*/  PRMT R7, RZ, 0x7610, R7 ;  /* 0x00007610ff077816 */ /* 0x004fe20000000007 */
[----:B----4-:R-:W-:-:S05]  /*bf30*/  IMAD.X R5, R5, 0x1, R28, P1 ;  /* 0x0000000105057824 */ /* 0x010fca00008e061c */
[----:B------:R0:W2:Y:S02]  /*bf40*/  @!P0 LDG.E.U16 R21, desc[UR8][R4.64] ;  /* 0x0000000804158981 */ /* 0x0000a4000c1e1500 */
[----:B0-----:R-:W-:-:S05]  /*bf50*/  IADD3 R4, P1, PT, R3, R29, RZ ;  /* 0x0000001d03047210 */ /* 0x001fca0007f3e0ff */
[----:B------:R-:W-:-:S05]  /*bf60*/  IMAD.X R5, R2, 0x1, R28, P1 ;  /* 0x0000000102057824 */ /* 0x000fca00008e061c */
[----:B------:R-:W4:Y:S04]  /*bf70*/  @!P0 LDG.E.U16 R7, desc[UR8][R4.64] ;  /* 0x0000000804078981 */ /* 0x000f28000c1e1500 */
[----:B------:R-:W-:Y:S04]  /*bf80*/  STL [R1+0xfa4], R3 ;  /* 0x000fa40301007387 */ /* 0x000fe80000100800 */
[----:B--2---:R-:W-:Y:S04]  /*bf90*/  STL [R1+0xa4], R21 ;  /* 0x0000a41501007387 */ /* 0x004fe80000100800 */
[----:B------:R-:W-:Y:S04]  /*bfa0*/  STL [R1+0x32a8], R3 ;  /* 0x0032a80301007387 */ /* 0x000fe80000100800 */
[----:B------:R-:W-:Y:S04]  /*bfb0*/  STL [R1+0x32ac], R3 ;  /* 0x0032ac0301007387 */ /* 0x000fe80000100800 */
[----:B------:R-:W-:Y:S04]  /*bfc0*/  STL [R1+0x32b0], R3 ;  /* 0x0032b00301007387 */ /* 0x000fe80000100800 */
[----:B------:R-:W-:Y:S04]  /*bfd0*/  STL [R1+0xfbc], R2 ;  /* 0x000fbc0201007387 */ /* 0x000fe80000100800 */
[----:B------:R-:W-:Y:S04]  /*bfe0*/  STL [R1+0x32a4], R2 ;  /* 0x0032a40201007387 */ /* 0x000fe80000100800 */
[----:B----4-:R0:W-:Y:S04]  /*bff0*/  STL [R1+0xa0], R7 ;  /* 0x0000a00701007387 */ /* 0x0101e80000100800 */
[----:B0-----:R-:W2:Y:S04]  /*c000*/  LDL.LU R7, [R1+0x3330] ;  /* 0x0033300001077983 */ /* 0x001ea80000300800 */
[----:B------:R-:W-:Y:S04]  /*c010*/  STL [R1+0x32b4], R6 ;  /* 0x0032b40601007387 */ /* 0x000fe80000100800 */
[----:B------:R-:W4:Y:S01]  /*c020*/  LDL R5, [R1+0xdc0] ;  /* 0x000dc00001057983 */ /* 0x000f220000100800 */
[----:B---3--:R-:W-:-:S02]  /*c030*/  IADD3 R4, P1, PT, R0, R29, RZ ;  /* 0x0000001d00047210 */ /* 0x008fc40007f3e0ff */
[----:B--2---:R-:W-:-:S03]  /*c040*/  PRMT R7, RZ, 0x7610, R7 ;  /* 0x00007610ff077816 */ /* 0x004fc60000000007 */
[----:B----4-:R-:W-:-:S05]  /*c050*/  IMAD.X R5, R5, 0x1, R28, P1 ;  /* 0x0000000105057824 */ /* 0x010fca00008e061c */
[----:B------:R-:W2:Y:S04]  /*c060*/  @!P0 LDG.E.U16 R7, desc[UR8][R4.64] ;  /* 0x0000000804078981 */ /* 0x000ea8000c1e1500 */
[----:B------:R-:W-:Y:S04]  /*c070*/  STL [R1+0xfc0], R0 ;  /* 0x000fc00001007387 */ /* 0x000fe80000100800 */
[----:B--2---:R0:W-:Y:S04]  /*c080*/  STL [R1+0x98], R7 ;  /* 0x0000980701007387 */ /* 0x0041e80000100800 */
[----:B0-----:R-:W2:Y:S04]  /*c090*/  LDL.LU R7, [R1+0x332c] ;  /* 0x00332c0001077983 */ /* 0x001ea80000300800 */
[----:B------:R-:W3:Y:S02]  /*c0a0*/  LDL R5, [R1+0xdbc] ;  /* 0x000dbc0001057983 */ /* 0x000ee40000100800 */
[----:B---3--:R-:W-:-:S02]  /*c0b0*/  IADD3 R4, P1, PT, R5, R29, RZ ;  /* 0x0000001d05047210 */ /* 0x008fc40007f3e0ff */
[----:B------:R-:W3:Y:S01]  /*c0c0*/  LDL R5, [R1+0xd64] ;  /* 0x000d640001057983 */ /* 0x000ee20000100800 */
[----:B------:R-:W-:Y:S02]  /*c0d0*/  PRMT R8, RZ, 0x7610, R8 ;  /* 0x00007610ff087816 */ /* 0x000fe40000000008 */
[----:B---3--:R-:W-:-:S05]  /*c0e0*/  IMAD.X R5, R5, 0x1, R28, P1 ;  /* 0x0000000105057824 */ /* 0x008fca00008e061c */
[----:B------:R-:W3:Y:S04]  /*c0f0*/  @!P0 LDG.E.U16 R8, desc[UR8][R4.64] ;  /* 0x0000000804088981 */ /* 0x000ee8000c1e1500 */
[----:B---3--:R0:W-:Y:S04]  /*c100*/  STL [R1+0x94], R8 ;  /* 0x0000940801007387 */ /* 0x0081e80000100800 */
[----:B0-----:R-:W3:Y:S04]  /*c110*/  LDL.LU R8, [R1+0x3328] ;  /* 0x0033280001087983 */ /* 0x001ee80000300800 */
[----:B------:R-:W4:Y:S02]  /*c120*/  LDL R5, [R1+0xe68] ;  /* 0x000e680001057983 */ /* 0x000f240000100800 */
[----:B----4-:R-:W-:-:S02]  /*c130*/  IADD3 R4, P1, PT, R5, R29, RZ ;  /* 0x0000001d05047210 */ /* 0x010fc40007f3e0ff */
[----:B------:R-:W4:Y:S01]  /*c140*/  LDL R5, [R1+0xe20] ;  /* 0x000e200001057983 */ /* 0x000f220000100800 */
[----:B------:R-:W-:Y:S02]  /*c150*/  PRMT R15, RZ, 0x7610, R15 ;  /* 0x00007610ff0f7816 */ /* 0x000fe4000000000f */
[----:B----4-:R-:W-:-:S05]  /*c160*/  IMAD.X R5, R5, 0x1, R28, P1 ;  /* 0x0000000105057824 */ /* 0x010fca00008e061c */
[----:B------:R-:W4:Y:S04]  /*c170*/  @!P0 LDG.E.U16 R15, desc[UR8][R4.64] ;  /* 0x00000008040f8981 */ /* 0x000f28000c1e1500 */
[----:B----4-:R0:W-:Y:S04]  /*c180*/  STL [R1+0x90], R15 ;  /* 0x0000900f01007387 */ /* 0x0101e80000100800 */
[----:B0-----:R-:W4:Y:S04]  /*c190*/  LDL.LU R15, [R1+0x3324] ;  /* 0x00332400010f7983 */ /* 0x001f280000300800 */
[----:B------:R-:W2:Y:S02]  /*c1a0*/  LDL R5, [R1+0xe1c] ;  /* 0x000e1c0001057983 */ /* 0x000ea40000100800 */
[----:B--2---:R-:W-:-:S02]  /*c1b0*/  IADD3 R4, P1, PT, R5, R29, RZ ;  /* 0x0000001d05047210 */ /* 0x004fc40007f3e0ff */
[----:B------:R-:W2:Y:S01]  /*c1c0*/  LDL R5, [R1+0xdb8] ;  /* 0x000db80001057983 */ /* 0x000ea20000100800 */
[----:B----4-:R-:W-:Y:S02]  /*c1d0*/  PRMT R15, RZ, 0x7610, R15 ;  /* 0x00007610ff0f7816 */ /* 0x010fe4000000000f */
[----:B--2---:R-:W-:-:S05]  /*c1e0*/  IMAD.X R5, R5, 0x1, R28, P1 ;  /* 0x0000000105057824 */ /* 0x004fca00008e061c */
[----:B------:R-:W2:Y:S04]  /*c1f0*/  @!P0 LDG.E.U16 R15, desc[UR8][R4.64] ;  /* 0x00000008040f8981 */ /* 0x000ea8000c1e1500 */
[----:B--2---:R0:W-:Y:S04]  /*c200*/  STL [R1+0x84], R15 ;  /* 0x0000840f01007387 */ /* 0x0041e80000100800 */
[----:B0-----:R-:W2:Y:S04]  /*c210*/  LDL.LU R15, [R1+0x3320] ;  /* 0x00332000010f7983 */ /* 0x001ea80000300800 */
[----:B------:R-:W4:Y:S02]  /*c220*/  LDL R5, [R1+0xdb4] ;  /* 0x000db40001057983 */ /* 0x000f240000100800 */
[----:B----4-:R-:W-:-:S02]  /*c230*/  IADD3 R4, P1, PT, R5, R29, RZ ;  /* 0x0000001d05047210 */ /* 0x010fc40007f3e0ff */
[----:B------:R-:W4:Y:S01]  /*c240*/  LDL R5, [R1+0xd60] ;  /* 0x000d600001057983 */ /* 0x000f220000100800 */
[----:B--2---:R-:W-:Y:S02]  /*c250*/  PRMT R15, RZ, 0x7610, R15 ;  /* 0x00007610ff0f7816 */ /* 0x004fe4000000000f */
[----:B----4-:R-:W-:-:S05]  /*c260*/  IMAD.X R5, R5, 0x1, R28, P1 ;  /* 0x0000000105057824 */ /* 0x010fca00008e061c */
        /* <DEDUP_REMOVED lines=9> */
[----:B------:R-:W4:Y:S04]  /*c300*/  LDL R5, [R1+0xe14] ;  /* 0x000e140001057983 */ /* 0x000f280000100800 */
[----:B--2---:R-:W-:Y:S01]  /*c310*/  STL [R1+0x7c], R15 ;  /* 0x00007c0f01007387 */ /* 0x004fe20000100800 */
[----:B----4-:R-:W-:-:S03]  /*c320*/  IADD3 R4, P1, PT, R5, R29, RZ ;  /* 0x0000001d05047210 */ /* 0x010fc60007f3e0ff */
[----:B------:R-:W2:Y:S01]  /*c330*/  LDL R5, [R1+0xdb0] ;  /* 0x000db00001057983 */ /* 0x000ea20000100800 */
[----:B------:R-:W-:Y:S01]  /*c340*/  PRMT R14, RZ, 0x7610, R14 ;  /* 0x00007610ff0e7816 */ /* 0x000fe2000000000e */
        /* <DEDUP_REMOVED lines=15> */
[----:B------:R-:W-:Y:S02]  /*c440*/  PRMT R16, RZ, 0x7610, R16 ;  /* 0x00007610ff107816 */ /* 0x000fe40000000010 */
[----:B----4-:R-:W-:-:S05]  /*c450*/  IMAD.X R5, R5, 0x1, R28, P1 ;  /* 0x0000000105057824 */ /* 0x010fca00008e061c */
[----:B------:R-:W4:Y:S01]  /*c460*/  @!P0 LDG.E.U16 R16, desc[UR8][R4.64] ;  /* 0x0000000804108981 */ /* 0x000f22000c1e1500 */
[----:B------:R-:W0:Y:S01]  /*c470*/  S2R R21, SR_TID.X ;  /* 0x0000000000157919 */ /* 0x000e220000002100 */
[----:B------:R-:W1:Y:S02]  /*c480*/  S2R R15, SR_TID.X ;  /* 0x00000000000f7919 */ /* 0x000e640000002100 */
[----:B----4-:R4:W-:Y:S04]  /*c490*/  STL [R1+0x6c], R16 ;  /* 0x00006c1001007387 */ /* 0x0109e80000100800 */
[----:B----4-:R-:W4:Y:S04]  /*c4a0*/  LDL.LU R16, [R1+0x3310] ;  /* 0x0033100001107983 */ /* 0x010f280000300800 */
[----:B------:R-:W4:Y:S04]  /*c4b0*/  LDL.LU R4, [R1+0x8] ;  /* 0x0000080001047983 */ /* 0x000f280000300800 */
[----:B------:R-:W4:Y:S01]  /*c4c0*/  LDL R5, [R1+0xe0c] ;  /* 0x000e0c0001057983 */ /* 0x000f220000100800 */
[----:B0-----:R-:W-:-:S02]  /*c4d0*/  LOP3.LUT R3, R21, 0x1ff, RZ, 0xc0, !PT ;  /* 0x000001ff15037812 */ /* 0x001fc400078ec0ff */
[----:B-1----:R-:W-:-:S03]  /*c4e0*/  LOP3.LUT R15, R15, 0x1ff, RZ, 0xc0, !PT ;  /* 0x000001ff0f0f7812 */ /* 0x002fc600078ec0ff */
[----:B------:R-:W-:Y:S02]  /*c4f0*/  IMAD.SHL.U32 R2, R3, 0x2, RZ ;  /* 0x0000000203027824 */ /* 0x000fe400078e00ff */
[----:B------:R-:W-:-:S03]  /*c500*/  IMAD.SHL.U32 R15, R15, 0x2, RZ ;  /* 0x000000020f0f7824 */ /* 0x000fc600078e00ff */
[----:B------:R-:W-:Y:S02]  /*c510*/  STS.U16 [R2+UR5], R6 ;  /* 0x0000000602007988 */ /* 0x000fe40008000405 */
[----:B------:R-:W-:Y:S02]  /*c520*/  LOP3.LUT R15, R15, 0x10, RZ, 0x3c, !PT ;  /* 0x000000100f0f7812 */ /* 0x000fe400078e3cff */
[----:B------:R-:W-:Y:S04]  /*c530*/  STS.U16 [R2+UR5+0x2000], R7 ;  /* 0x0020000702007988 */ /* 0x000fe80008000405 */
[----:B---3--:R-:W-:Y:S04]  /*c540*/  STS.U16 [R2+UR5+0x4000], R8 ;  /* 0x0040000802007988 */ /* 0x008fe80008000405 */
[----:B------:R-:W-:Y:S04]  /*c550*/  STS.U16 [R2+UR5+0x6000], R9 ;  /* 0x0060000902007988 */ /* 0x000fe80008000405 */
[----:B------:R-:W-:Y:S04]  /*c560*/  STS.U16 [R2+UR5+0x8000], R10 ;  /* 0x0080000a02007988 */ /* 0x000fe80008000405 */
[----:B------:R-:W-:Y:S04]  /*c570*/  STS.U16 [R2+UR5+0xa000], R11 ;  /* 0x00a0000b02007988 */ /* 0x000fe80008000405 */
[----:B------:R-:W-:Y:S04]  /*c580*/  STS.U16 [R2+UR5+0xc000], R12 ;  /* 0x00c0000c02007988 */ /* 0x000fe80008000405 */
[----:B------:R-:W-:Y:S04]  /*c590*/  STS.U16 [R2+UR5+0xe000], R13 ;  /* 0x00e0000d02007988 */ /* 0x000fe80008000405 */
[----:B--2---:R-:W-:Y:S04]  /*c5a0*/  STS.U16 [R15+UR5+0x400], R14 ;  /* 0x0004000e0f007988 */ /* 0x004fe80008000405 */
[----:B----4-:R0:W-:Y:S04]  /*c5b0*/  STS.U16 [R15+UR5+0x2400], R4 ;  /* 0x002400040f007988 */ /* 0x0101e80008000405 */
[----:B0-----:R-:W2:Y:S01]  /*c5c0*/  LDL.LU R15, [R1+0x330c] ;  /* 0x00330c00010f7983 */ /* 0x001ea20000300800 */
[----:B------:R-:W-:-:S03]  /*c5d0*/  IADD3 R4, P1, PT, R5, R29, RZ ;  /* 0x0000001d05047210 */ /* 0x000fc60007f3e0ff */
[----:B------:R-:W3:Y:S01]  /*c5e0*/  LDL R5, [R1+0xda8] ;  /* 0x000da80001057983 */ /* 0x000ee20000100800 */
[----:B--2---:R-:W-:Y:S01]  /*c5f0*/  PRMT R15, RZ, 0x7610, R15 ;  /* 0x00007610ff0f7816 */ /* 0x004fe2000000000f */
[----:B---3--:R-:W-:-:S05]  /*c600*/  IMAD.X R5, R5, 0x1, R28, P1 ;  /* 0x0000000105057824 */ /* 0x008fca00008e061c */
[----:B------:R0:W2:Y:S02]  /*c610*/  @!P0 LDG.E.U16 R15, desc[UR8][R4.64] ;  /* 0x00000008040f8981 */ /* 0x0000a4000c1e1500 */
[----:B0-----:R-:W0:Y:S02]  /*c620*/  S2R R5, SR_TID.X ;  /* 0x0000000000057919 */ /* 0x001e240000002100 */
[----:B0-----:R-:W-:-:S05]  /*c630*/  LOP3.LUT R5, R5, 0x1ff, RZ, 0xc0, !PT ;  /* 0x000001ff05057812 */ /* 0x001fca00078ec0ff */
[----:B------:R-:W-:-:S05]  /*c640*/  IMAD.SHL.U32 R5, R5, 0x2, RZ ;  /* 0x0000000205057824 */ /* 0x000fca00078e00ff */
[----:B------:R-:W-:Y:S01]  /*c650*/  LOP3.LUT R4, R5, 0x10, RZ, 0x3c, !PT ;  /* 0x0000001005047812 */ /* 0x000fe200078e3cff */
[----:B--2---:R0:W-:Y:S04]  /*c660*/  STL [R1+0x68], R15 ;  /* 0x0000680f01007387 */ /* 0x0041e80000100800 */
[----:B0-----:R-:W2:Y:S04]  /*c670*/  LDL.LU R15, [R1+0x3308] ;  /* 0x00330800010f7983 */ /* 0x001ea80000300800 */
[----:B------:R-:W3:Y:S04]  /*c680*/  LDL R5, [R1+0xda4] ;  /* 0x000da40001057983 */ /* 0x000ee80000100800 */
[----:B--2---:R3:W-:Y:S02]  /*c690*/  STS.U16 [R4+UR5+0x4400], R15 ;  /* 0x0044000f04007988 */ /* 0x0047e40008000405 */
[----:B---3--:R-:W-:-:S02]  /*c6a0*/  IADD3 R4, P1, PT, R5, R29, RZ ;  /* 0x0000001d05047210 */ /* 0x008fc40007f3e0ff */
[----:B------:R-:W2:Y:S01]  /*c6b0*/  LDL R5, [R1+0xd58] ;  /* 0x000d580001057983 */ /* 0x000ea20000100800 */
[----:B------:R-:W-:Y:S02]  /*c6c0*/  PRMT R16, RZ, 0x7610, R16 ;  /* 0x00007610ff107816 */ /* 0x000fe40000000010 */
[----:B--2---:R-:W-:-:S05]  /*c6d0*/  IMAD.X R5, R5, 0x1, R28, P1 ;  /* 0x0000000105057824 */ /* 0x004fca00008e061c */
        /* <DEDUP_REMOVED lines=34> */
[----:B------:R3:W-:Y:S02]  /*c900*/  STS.U16 [R4+UR5+0xa400], R18 ;  /* 0x00a4001204007988 */ /* 0x0007e40008000405 */
[----:B---3--:R-:W-:-:S02]  /*c910*/  IADD3 R4, P1, PT, R5, R29, RZ ;  /* 0x0000001d05047210 */ /* 0x008fc40007f3e0ff */
[----:B------:R-:W3:Y:S01]  /*c920*/  LDL R5, [R1+0xd54] ;  /* 0x000d540001057983 */ /* 0x000ee20000100800 */
[----:B--2---:R-:W-:Y:S02]  /*c930*/  PRMT R22, RZ, 0x7610, R22 ;  /* 0x00007610ff167816 */ /* 0x004fe40000000016 */
        /* <DEDUP_REMOVED lines=27> */
[----:B------:R-:W2:Y:S01]  /*caf0*/  @!P0 LDG.E.U16 R22, desc[UR8][R4.64] ;  /* 0x0000000804168981 */ /* 0x000ea2000c1e1500 */
[----:B------:R-:W-:-:S05]  /*cb00*/  LOP3.LUT R21, R21, 0x1ff, RZ, 0xc0, !PT ;  /* 0x000001ff15157812 */ /* 0x000fca00078ec0ff */
[----:B------:R-:W-:Y:S01]  /*cb10*/  IMAD.SHL.U32 R21, R21, 0x2, RZ ;  /* 0x0000000215157824 */ /* 0x000fe200078e00ff */
[----:B--2---:R0:W-:Y:S04]  /*cb20*/  STL [R1+0x4c], R22 ;  /* 0x00004c1601007387 */ /* 0x0041e80000100800 */
[----:B0-----:R-:W2:Y:S04]  /*cb30*/  LDL.LU R22, [R1+0x32f0] ;  /* 0x0032f00001167983 */ /* 0x001ea80000300800 */
[----:B------:R-:W3:Y:S04]  /*cb40*/  LDL.LU R4, [R1+0x1c] ;  /* 0x00001c0001047983 */ /* 0x000ee80000300800 */
[----:B------:R-:W4:Y:S01]  /*cb50*/  LDL R5, [R1+0xd94] ;  /* 0x000d940001057983 */ /* 0x000f220000100800 */
[----:B------:R-:W-:-:S05]  /*cb60*/  LOP3.LUT R21, R21, 0x20, RZ, 0x3c, !PT ;  /* 0x0000002015157812 */ /* 0x000fca00078e3cff */
[----:B---3--:R4:W-:Y:S02]  /*cb70*/  STS.U16 [R21+UR5+0x800], R4 ;  /* 0x0008000415007988 */ /* 0x0089e40008000405 */
[----:B----4-:R-:W-:Y:S02]  /*cb80*/  IADD3 R4, P1, PT, R5, R29, RZ ;  /* 0x0000001d05047210 */ /* 0x010fe40007f3e0ff */
[----:B------:R-:W3:Y:S01]  /*cb90*/  LDL R5, [R1+0xd50] ;  /* 0x000d500001057983 */ /* 0x000ee20000100800 */
[----:B--2---:R-:W-:Y:S02]  /*cba0*/  PRMT R22, RZ, 0x7610, R22 ;  /* 0x00007610ff167816 */ /* 0x004fe40000000016 */
[----:B---3--:R-:W-:-:S05]  /*cbb0*/  IMAD.X R5, R5, 0x1, R28, P1 ;  /* 0x0000000105057824 */ /* 0x008fca00008e061c */
[----:B------:R-:W2:Y:S04]  /*cbc0*/  @!P0 LDG.E.U16 R22, desc[UR8][R4.64] ;  /* 0x0000000804168981 */ /* 0x000ea8000c1e1500 */
[----:B--2---:R0:W-:Y:S04]  /*cbd0*/  STL [R1+0x48], R22 ;  /* 0x0000481601007387 */ /* 0x0041e80000100800 */
[----:B0-----:R-:W2:Y:S04]  /*cbe0*/  LDL.LU R22, [R1+0x32ec] ;  /* 0x0032ec0001167983 */ /* 0x001ea80000300800 */
[----:B------:R-:W3:Y:S04]  /*cbf0*/  LDL.LU R4, [R1+0x14] ;  /* 0x0000140001047983 */ /* 0x000ee80000300800 */
[----:B------:R-:W4:Y:S04]  /*cc00*/  LDL R5, [R1+0xe54] ;  /* 0x000e540001057983 */ /* 0x000f280000100800 */
[----:B---3--:R4:W-:Y:S02]  /*cc10*/  STS.U16 [R21+UR5+0x2800], R4 ;  /* 0x0028000415007988 */ /* 0x0089e40008000405 */
[----:B----4-:R-:W-:-:S02]  /*cc20*/  IADD3 R4, P1, PT, R5, R29, RZ ;  /* 0x0000001d05047210 */ /* 0x010fc40007f3e0ff */
        /* <DEDUP_REMOVED lines=8> */
[----:B---3--:R0:W-:Y:S04]  /*ccb0*/  STS.U16 [R21+UR5+0x4800], R4 ;  /* 0x0048000415007988 */ /* 0x0081e80008000405 */
[----:B0-----:R-:W3:Y:S01]  /*ccc0*/  LDL.LU R21, [R1+0x32e4] ;  /* 0x0032e40001157983 */ /* 0x001ee20000300800 */
[----:B----4-:R-:W-:-:S03]  /*ccd0*/  IADD3 R4, P1, PT, R5, R29, RZ ;  /* 0x0000001d05047210 */ /* 0x010fc60007f3e0ff */
[----:B------:R-:W4:Y:S01]  /*cce0*/  LDL R5, [R1+0xd90] ;  /* 0x000d900001057983 */ /* 0x000f220000100800 */
[----:B---3--:R-:W-:Y:S01]  /*ccf0*/  PRMT R21, RZ, 0x7610, R21 ;  /* 0x00007610ff157816 */ /* 0x008fe20000000015 */
[----:B----4-:R-:W-:-:S05]  /*cd00*/  IMAD.X R5, R5, 0x1, R28, P1 ;  /* 0x0000000105057824 */ /* 0x010fca00008e061c */
[----:B------:R0:W3:Y:S02]  /*cd10*/  @!P0 LDG.E.U16 R21, desc[UR8][R4.64] ;  /* 0x0000000804158981 */ /* 0x0000e4000c1e1500 */
[----:B0-----:R-:W0:Y:S02]  /*cd20*/  S2R R5, SR_TID.X ;  /* 0x0000000000057919 */ /* 0x001e240000002100 */
[----:B0-----:R-:W-:-:S05]  /*cd30*/  LOP3.LUT R5, R5, 0x1ff, RZ, 0xc0, !PT ;  /* 0x000001ff05057812 */ /* 0x001fca00078ec0ff */
[----:B------:R-:W-:-:S05]  /*cd40*/  IMAD.SHL.U32 R5, R5, 0x2, RZ ;  /* 0x0000000205057824 */ /* 0x000fca00078e00ff */
[----:B------:R-:W-:Y:S01]  /*cd50*/  LOP3.LUT R4, R5, 0x20, RZ, 0x3c, !PT ;  /* 0x0000002005047812 */ /* 0x000fe200078e3cff */
[----:B---3--:R0:W-:Y:S04]  /*cd60*/  STL [R1+0x40], R21 ;  /* 0x0000401501007387 */ /* 0x0081e80000100800 */
[----:B0-----:R-:W3:Y:S04]  /*cd70*/  LDL.LU R21, [R1+0x32e0] ;  /* 0x0032e00001157983 */ /* 0x001ee80000300800 */
[----:B------:R-:W4:Y:S04]  /*cd80*/  LDL R5, [R1+0xd8c] ;  /* 0x000d8c0001057983 */ /* 0x000f280000100800 */
[----:B---3--:R4:W-:Y:S02]  /*cd90*/  STS.U16 [R4+UR5+0x6800], R21 ;  /* 0x0068001504007988 */ /* 0x0089e40008000405 */
[----:B----4-:R-:W-:-:S02]  /*cda0*/  IADD3 R4, P1, PT, R5, R29, RZ ;  /* 0x0000001d05047210 */ /* 0x010fc40007f3e0ff */
        /* <DEDUP_REMOVED lines=56> */
[----:B------:R-:W-:-:S03]  /*d130*/  IMAD.SHL.U32 R3, R3, 0x2, RZ ;  /* 0x0000000203037824 */ /* 0x000fc600078e00ff */
        /* <DEDUP_REMOVED lines=18> */
[----:B------:R-:W-:Y:S02]  /*d260*/  PRMT R0, RZ, 0x7610, R0 ;  /* 0x00007610ff007816 */ /* 0x000fe40000000000 */
[----:B---3--:R-:W-:-:S05]  /*d270*/  IMAD.X R5, R5, 0x1, R28, P1 ;  /* 0x0000000105057824 */ /* 0x008fca00008e061c */
[----:B------:R-:W3:Y:S04]  /*d280*/  @!P0 LDG.E.U16 R0, desc[UR8][R4.64] ;  /* 0x0000000804008981 */ /* 0x000ee8000c1e1500 */
[----:B------:R-:W4:Y:S04]  /*d290*/  LDL.LU R4, [R1+0x18] ;  /* 0x0000180001047983 */ /* 0x000f280000300800 */
[----:B------:R-:W2:Y:S04]  /*d2a0*/  LDL R5, [R1+0xe48] ;  /* 0x000e480001057983 */ /* 0x000ea80000100800 */
[----:B---3--:R0:W-:Y:S04]  /*d2b0*/  STL [R1+0x24], R0 ;  /* 0x0000240001007387 */ /* 0x0081e80000100800 */
[----:B----4-:R1:W-:Y:S01]  /*d2c0*/  STS.U16 [R3+UR5+0x4c00], R4 ;  /* 0x004c000403007988 */ /* 0x0103e20008000405 */
[----:B--2---:R-:W-:-:S03]  /*d2d0*/  PRMT R26, RZ, 0x7610, R26 ;  /* 0x00007610ff1a7816 */ /* 0x004fc6000000001a */
[----:B0-----:R-:W2:Y:S01]  /*d2e0*/  LDL R0, [R1+0xe8c] ;  /* 0x000e8c0001007983 */ /* 0x001ea20000100800 */
[----:B-1----:R-:W-:-:S03]  /*d2f0*/  IADD3 R4, P1, PT, R5, R29, RZ ;  /* 0x0000001d05047210 */ /* 0x002fc60007f3e0ff */
[----:B------:R-:W3:Y:S02]  /*d300*/  LDL R5, [R1+0xde0] ;  /* 0x000de00001057983 */ /* 0x000ee40000100800 */
[----:B---3--:R-:W-:-:S05]  /*d310*/  IMAD.X R5, R5, 0x1, R28, P1 ;  /* 0x0000000105057824 */ /* 0x008fca00008e061c */
[----:B------:R-:W3:Y:S04]  /*d320*/  @!P0 LDG.E.U16 R26, desc[UR8][R4.64] ;  /* 0x00000008041a8981 */ /* 0x000ee8000c1e1500 */
[----:B---3--:R0:W-:Y:S04]  /*d330*/  STL [R1+0x20], R26 ;  /* 0x0000201a01007387 */ /* 0x0081e80000100800 */
[----:B0-----:R-:W3:Y:S04]  /*d340*/  LDL.LU R26, [R1+0x32c4] ;  /* 0x0032c400011a7983 */ /* 0x001ee80000300800 */
[----:B------:R-:W4:Y:S04]  /*d350*/  LDL.LU R4, [R1+0x10] ;  /* 0x0000100001047983 */ /* 0x000f280000300800 */
[----:B------:R-:W2:Y:S04]  /*d360*/  LDL R5, [R1+0xe40] ;  /* 0x000e400001057983 */ /* 0x000ea80000100800 */
[----:B----4-:R2:W-:Y:S02]  /*d370*/  STS.U16 [R3+UR5+0x6c00], R4 ;  /* 0x006c000403007988 */ /* 0x0105e40008000405 */
[----:B--2---:R-:W-:-:S02]  /*d380*/  IADD3 R4, P1, PT, R5, R29, RZ ;  /* 0x0000001d05047210 */ /* 0x004fc40007f3e0ff */
[----:B------:R-:W2:Y:S01]  /*d390*/  LDL R5, [R1+0xd78] ;  /* 0x000d780001057983 */ /* 0x000ea20000100800 */
[----:B---3--:R-:W-:Y:S02]  /*d3a0*/  PRMT R26, RZ, 0x7610, R26 ;  /* 0x00007610ff1a7816 */ /* 0x008fe4000000001a */
[----:B--2---:R-:W-:-:S05]  /*d3b0*/  IMAD.X R5, R5, 0x1, R28, P1 ;  /* 0x0000000105057824 */ /* 0x004fca00008e061c */
        /* <DEDUP_REMOVED lines=13> */
[----:B------:R-:W3:Y:S01]  /*d490*/  LDL R5, [R1+0xdd8] ;  /* 0x000dd80001057983 */ /* 0x000ee20000100800 */
[----:B------:R-:W-:-:S02]  /*d4a0*/  IADD3 R4, P1, PT, R0, R29, RZ ;  /* 0x0000001d00047210 */ /* 0x000fc40007f3e0ff */
[----:B------:R-:W-:Y:S01]  /*d4b0*/  PRMT R27, RZ, 0x7610, R27 ;  /* 0x00007610ff1b7816 */ /* 0x000fe2000000001b */
[----:B------:R-:W4:Y:S02]  /*d4c0*/  LDL R0, [R1+0xdd4] ;  /* 0x000dd40001007983 */ /* 0x000f240000100800 */
[----:B---3--:R-:W-:-:S05]  /*d4d0*/  IMAD.X R5, R5, 0x1, R28, P1 ;  /* 0x0000000105057824 */ /* 0x008fca00008e061c */
[----:B------:R-:W3:Y:S04]  /*d4e0*/  @!P0 LDG.E.U16 R27, desc[UR8][R4.64] ;  /* 0x00000008041b8981 */ /* 0x000ee8000c1e1500 */
[----:B---3--:R0:W-:Y:S04]  /*d4f0*/  STL [R1+0x14], R27 ;  /* 0x0000141b01007387 */ /* 0x0081e80000100800 */
[----:B0-----:R-:W3:Y:S04]  /*d500*/  LDL.LU R27, [R1+0x32b8] ;  /* 0x0032b800011b7983 */ /* 0x001ee80000300800 */
[----:B------:R-:W2:Y:S02]  /*d510*/  LDL R5, [R1+0xe84] ;  /* 0x000e840001057983 */ /* 0x000ea40000100800 */
[----:B--2---:R-:W-:-:S02]  /*d520*/  IADD3 R4, P1, PT, R5, R29, RZ ;  /* 0x0000001d05047210 */ /* 0x004fc40007f3e0ff */
[----:B------:R-:W2:Y:S01]  /*d530*/  LDL R5, [R1+0xd74] ;  /* 0x000d740001057983 */ /* 0x000ea20000100800 */
[----:B------:R-:W-:Y:S02]  /*d540*/  PRMT R6, RZ, 0x7610, R6 ;  /* 0x00007610ff067816 */ /* 0x000fe40000000006 */
[----:B--2---:R-:W-:-:S05]  /*d550*/  IMAD.X R5, R5, 0x1, R28, P1 ;  /* 0x0000000105057824 */ /* 0x004fca00008e061c */
[----:B------:R-:W2:Y:S04]  /*d560*/  @!P0 LDG.E.U16 R6, desc[UR8][R4.64] ;  /* 0x0000000804068981 */ /* 0x000ea8000c1e1500 */
[----:B--2---:R0:W-:Y:S04]  /*d570*/  STL [R1+0x10], R6 ;  /* 0x0000100601007387 */ /* 0x0041e80000100800 */
[----:B0-----:R-:W2:Y:S04]  /*d580*/  LDL.LU R6, [R1+0x32b4] ;  /* 0x0032b40001067983 */ /* 0x001ea80000300800 */
[----:B------:R-:W2:Y:S04]  /*d590*/  LDL.LU R4, [R1] ;  /* 0x0000000001047983 */ /* 0x000ea80000300800 */
[----:B------:R-:W4:Y:S04]  /*d5a0*/  LDL R5, [R1+0xe7c] ;  /* 0x000e7c0001057983 */ /* 0x000f280000100800 */
[----:B------:R-:W-:Y:S04]  /*d5b0*/  STS.U16 [R3+UR5+0xac00], R26 ;  /* 0x00ac001a03007988 */ /* 0x000fe80008000405 */
[----:B---3--:R-:W-:Y:S04]  /*d5c0*/  STS.U16 [R3+UR5+0xcc00], R27 ;  /* 0x00cc001b03007988 */ /* 0x008fe80008000405 */
[----:B--2---:R0:W-:Y:S04]  /*d5d0*/  STS.U16 [R3+UR5+0xec00], R4 ;  /* 0x00ec000403007988 */ /* 0x0041e80008000405 */
[----:B0-----:R-:W2:Y:S01]  /*d5e0*/  LDL.LU R3, [R1+0x32b0] ;  /* 0x0032b00001037983 */ /* 0x001ea20000300800 */
[----:B----4-:R-:W-:-:S03]  /*d5f0*/  IADD3 R4, P1, PT, R5, R29, RZ ;  /* 0x0000001d05047210 */ /* 0x010fc60007f3e0ff */
[----:B------:R-:W3:Y:S01]  /*d600*/  LDL R5, [R1+0xd3c] ;  /* 0x000d3c0001057983 */ /* 0x000ee20000100800 */
[----:B--2---:R-:W-:Y:S01]  /*d610*/  PRMT R3, RZ, 0x7610, R3 ;  /* 0x00007610ff037816 */ /* 0x004fe20000000003 */
[----:B---3--:R-:W-:-:S05]  /*d620*/  IMAD.X R5, R5, 0x1, R28, P1 ;  /* 0x0000000105057824 */ /* 0x008fca00008e061c */
[----:B------:R-:W2:Y:S01]  /*d630*/  @!P0 LDG.E.U16 R3, desc[UR8][R4.64] ;  /* 0x0000000804038981 */ /* 0x000ea2000c1e1500 */
[----:B------:R-:W-:-:S03]  /*d640*/  LOP3.LUT R2, R2, 0x40, RZ, 0x3c, !PT ;  /* 0x0000004002027812 */ /* 0x000fc600078e3cff */
[----:B--2---:R0:W-:Y:S04]  /*d650*/  STL [R1+0xc], R3 ;  /* 0x00000c0301007387 */ /* 0x0041e80000100800 */
[----:B0-----:R-:W2:Y:S04]  /*d660*/  LDL.LU R3, [R1+0x32ac] ;  /* 0x0032ac0001037983 */ /* 0x001ea80000300800 */
[----:B------:R-:W3:Y:S04]  /*d670*/  LDL.LU R4, [R1+0x100] ;  /* 0x0001000001047983 */ /* 0x000ee80000300800 */
[----:B------:R-:W4:Y:S04]  /*d680*/  LDL R5, [R1+0xea4] ;  /* 0x000ea40001057983 */ /* 0x000f280000100800 */
[----:B---3--:R4:W-:Y:S01]  /*d690*/  STS.U16 [R2+UR5+0x1000], R4 ;  /* 0x0010000402007988 */ /* 0x0089e20008000405 */
[----:B--2---:R-:W-:-:S02]  /*d6a0*/  PRMT R3, RZ, 0x7610, R3 ;  /* 0x00007610ff037816 */ /* 0x004fc40000000003 */
[----:B----4-:R-:W-:-:S05]  /*d6b0*/  IADD3 R4, P1, PT, R5, R29, RZ ;  /* 0x0000001d05047210 */ /* 0x010fca0007f3e0ff */
[----:B------:R-:W-:Y:S02]  /*d6c0*/  IMAD.X R5, R0, 0x1, R28, P1 ;  /* 0x0000000100057824 */ /* 0x000fe400008e061c */
[----:B------:R-:W2:Y:S04]  /*d6d0*/  LDL R0, [R1+0xe44] ;  /* 0x000e440001007983 */ /* 0x000ea80000100800 */
        /* <DEDUP_REMOVED lines=11> */
[----:B------:R-:W3:Y:S04]  /*d790*/  LDL.LU R4, [R1+0xe0] ;  /* 0x0000e00001047983 */ /* 0x000ee80000300800 */
[----:B------:R-:W4:Y:S04]  /*d7a0*/  LDL R5, [R1+0xe94] ;  /* 0x000e940001057983 */ /* 0x000f280000100800 */
[----:B--2---:R0:W-:Y:S04]  /*d7b0*/  STL [R1+0x3238], R3 ;  /* 0x0032380301007387 */ /* 0x0041e80000100800 */
[----:B0-----:R-:W2:Y:S04]  /*d7c0*/  LDL R3, [R1+0xebc] ;  /* 0x000ebc0001037983 */ /* 0x001ea80000100800 */
        /* <DEDUP_REMOVED lines=10> */
[----:B------:R-:W-:Y:S02]  /*d870*/  LOP3.LUT R4, R5, 0x40, RZ, 0x3c, !PT ;  /* 0x0000004005047812 */ /* 0x000fe400078e3cff */
[----:B------:R-:W4:Y:S01]  /*d880*/  LDL.LU R5, [R1+0xcc] ;  /* 0x0000cc0001057983 */ /* 0x000f220000300800 */
[----:B------:R-:W-:-:S03]  /*d890*/  PRMT R27, RZ, 0x7610, R27 ;  /* 0x00007610ff1b7816 */ /* 0x000fc6000000001b */
[----:B---3--:R0:W-:Y:S04]  /*d8a0*/  STL [R1+0x323c], R2 ;  /* 0x00323c0201007387 */ /* 0x0081e80000100800 */
[----:B0-----:R-:W3:Y:S04]  /*d8b0*/  LDL R2, [R1+0xeb4] ;  /* 0x000eb40001027983 */ /* 0x001ee80000100800 */
[----:B----4-:R2:W-:Y:S02]  /*d8c0*/  STS.U16 [R4+UR5+0x7000], R5 ;  /* 0x0070000504007988 */ /* 0x0105e40008000405 */
[----:B--2---:R-:W-:-:S05]  /*d8d0*/  IADD3 R4, P1, PT, R3, R29, RZ ;  /* 0x0000001d03047210 */ /* 0x004fca0007f3e0ff */
[----:B------:R-:W-:Y:S02]  /*d8e0*/  IMAD.X R5, R0, 0x1, R28, P1 ;  /* 0x0000000100057824 */ /* 0x000fe400008e061c */
[----:B------:R-:W2:Y:S04]  /*d8f0*/  LDL R0, [R1+0xed4] ;  /* 0x000ed40001007983 */ /* 0x000ea80000100800 */
[----:B------:R0:W4:Y:S04]  /*d900*/  @!P0 LDG.E.U16 R27, desc[UR8][R4.64] ;  /* 0x00000008041b8981 */ /* 0x000128000c1e1500 */
[----:B------:R-:W2:Y:S01]  /*d910*/  LDL.LU R3, [R1+0x110] ;  /* 0x0001100001037983 */ /* 0x000ea20000300800 */
[----:B0-----:R-:W0:Y:S02]  /*d920*/  S2R R5, SR_TID.X ;  /* 0x0000000000057919 */ /* 0x001e240000002100 */
[----:B0-----:R-:W-:-:S05]  /*d930*/  LOP3.LUT R5, R5, 0x1ff, RZ, 0xc0, !PT ;  /* 0x000001ff05057812 */ /* 0x001fca00078ec0ff */
[----:B------:R-:W-:-:S05]  /*d940*/  IMAD.SHL.U32 R5, R5, 0x2, RZ ;  /* 0x0000000205057824 */ /* 0x000fca00078e00ff */
[----:B------:R-:W-:Y:S02]  /*d950*/  LOP3.LUT R4, R5, 0x40, RZ, 0x3c, !PT ;  /* 0x0000004005047812 */ /* 0x000fe400078e3cff */
[----:B------:R-:W2:Y:S04]  /*d960*/  LDL.LU R5, [R1+0xac] ;  /* 0x0000ac0001057983 */ /* 0x000ea80000300800 */
[----:B----4-:R0:W-:Y:S04]  /*d970*/  STL [R1+0x3240], R27 ;  /* 0x0032401b01007387 */ /* 0x0101e80000100800 */
[----:B0-----:R-:W4:Y:S04]  /*d980*/  LDL.LU R27, [R1+0x8c] ;  /* 0x00008c00011b7983 */ /* 0x001f280000300800 */
[----:B--2---:R0:W-:Y:S04]  /*d990*/  STS.U16 [R4+UR5+0x9000], R5 ;  /* 0x0090000504007988 */ /* 0x0041e80008000405 */
[----:B0-----:R-:W2:Y:S01]  /*d9a0*/  LDL R5, [R1+0xe3c] ;  /* 0x000e3c0001057983 */ /* 0x001ea20000100800 */
[----:B---3--:R-:W-:-:S02]  /*d9b0*/  IADD3 R4, P1, PT, R2, R29, RZ ;  /* 0x0000001d02047210 */ /* 0x008fc40007f3e0ff */
[----:B------:R-:W-:Y:S01]  /*d9c0*/  PRMT R26, RZ, 0x7610, R26 ;  /* 0x00007610ff1a7816 */ /* 0x000fe2000000001a */
[----:B------:R-:W3:Y:S02]  /*d9d0*/  LDL R2, [R1+0xe88] ;  /* 0x000e880001027983 */ /* 0x000ee40000100800 */
[----:B--2---:R-:W-:-:S05]  /*d9e0*/  IMAD.X R5, R5, 0x1, R28, P1 ;  /* 0x0000000105057824 */ /* 0x004fca00008e061c */
[----:B------:R0:W2:Y:S02]  /*d9f0*/  @!P0 LDG.E.U16 R26, desc[UR8][R4.64] ;  /* 0x00000008041a8981 */ /* 0x0000a4000c1e1500 */
[----:B0-----:R-:W0:Y:S02]  /*da00*/  S2R R5, SR_TID.X ;  /* 0x0000000000057919 */ /* 0x001e240000002100 */
[----:B0-----:R-:W-:-:S05]  /*da10*/  LOP3.LUT R5, R5, 0x1ff, RZ, 0xc0, !PT ;  /* 0x000001ff05057812 */ /* 0x001fca00078ec0ff */
[----:B------:R-:W-:-:S05]  /*da20*/  IMAD.SHL.U32 R5, R5, 0x2, RZ ;  /* 0x0000000205057824 */ /* 0x000fca00078e00ff */
[----:B------:R-:W-:Y:S02]  /*da30*/  LOP3.LUT R4, R5, 0x40, RZ, 0x3c, !PT ;  /* 0x0000004005047812 */ /* 0x000fe400078e3cff */
[----:B------:R-:W3:Y:S04]  /*da40*/  LDL R5, [R1+0xeac] ;  /* 0x000eac0001057983 */ /* 0x000ee80000100800 */
[----:B--2---:R0:W-:Y:S04]  /*da50*/  STL [R1+0x3244], R26 ;  /* 0x0032441a01007387 */ /* 0x0041e80000100800 */
[----:B0-----:R-:W2:Y:S04]  /*da60*/  LDL R26, [R1+0xdd0] ;  /* 0x000dd000011a7983 */ /* 0x001ea80000100800 */
[----:B----4-:R0:W-:Y:S01]  /*da70*/  STS.U16 [R4+UR5+0xb000], R27 ;  /* 0x00b0001b04007988 */ /* 0x0101e20008000405 */
[----:B------:R-:W-:-:S03]  /*da80*/  PRMT R25, RZ, 0x7610, R25 ;  /* 0x00007610ff197816 */ /* 0x000fc60000000019 */
[----:B0-----:R-:W4:Y:S01]  /*da90*/  LDL R27, [R1+0xecc] ;  /* 0x000ecc00011b7983 */ /* 0x001f220000100800 */
[----:B---3--:R-:W-:-:S05]  /*daa0*/  IADD3 R4, P1, PT, R5, R29, RZ ;  /* 0x0000001d05047210 */ /* 0x008fca0007f3e0ff */
[----:B--2---:R-:W-:Y:S02]  /*dab0*/  IMAD.X R5, R26, 0x1, R28, P1 ;  /* 0x000000011a057824 */ /* 0x004fe400008e061c */
[----:B------:R-:W2:Y:S04]  /*dac0*/  LDL R26, [R1+0xe80] ;  /* 0x000e8000011a7983 */ /* 0x000ea80000100800 */
[----:B------:R0:W3:Y:S02]  /*dad0*/  @!P0 LDG.E.U16 R25, desc[UR8][R4.64] ;  /* 0x0000000804198981 */ /* 0x0000e4000c1e1500 */
[----:B0-----:R-:W0:Y:S02]  /*dae0*/  S2R R5, SR_TID.X ;  /* 0x0000000000057919 */ /* 0x001e240000002100 */
[----:B0-----:R-:W-:-:S05]  /*daf0*/  LOP3.LUT R5, R5, 0x1ff, RZ, 0xc0, !PT ;  /* 0x000001ff05057812 */ /* 0x001fca00078ec0ff */
[----:B------:R-:W-:-:S05]  /*db00*/  IMAD.SHL.U32 R5, R5, 0x2, RZ ;  /* 0x0000000205057824 */ /* 0x000fca00078e00ff */
[----:B------:R-:W-:Y:S02]  /*db10*/  LOP3.LUT R4, R5, 0x40, RZ, 0x3c, !PT ;  /* 0x0000004005047812 */ /* 0x000fe400078e3cff */
[----:B------:R-:W2:Y:S01]  /*db20*/  LDL.LU R5, [R1+0x74] ;  /* 0x0000740001057983 */ /* 0x000ea20000300800 */
[----:B------:R-:W-:-:S03]  /*db30*/  PRMT R24, RZ, 0x7610, R24 ;  /* 0x00007610ff187816 */ /* 0x000fc60000000018 */
[----:B---3--:R-:W-:Y:S04]  /*db40*/  STL [R1+0x3248], R25 ;  /* 0x0032481901007387 */ /* 0x008fe80000100800 */
[----:B--2---:R0:W-:Y:S02]  /*db50*/  STS.U16 [R4+UR5+0xd000], R5 ;  /* 0x00d0000504007988 */ /* 0x0041e40008000405 */
[----:B0-----:R-:W-:Y:S02]  /*db60*/  IADD3 R4, P1, PT, R0, R29, RZ ;  /* 0x0000001d00047210 */ /* 0x001fe40007f3e0ff */
[----:B------:R-:W2:Y:S03]  /*db70*/  LDL R0, [R1+0xec4] ;  /* 0x000ec40001007983 */ /* 0x000ea60000100800 */
[----:B------:R-:W-:Y:S01]  /*db80*/  IMAD.X R5, R2, 0x1, R28, P1 ;  /* 0x0000000102057824 */ /* 0x000fe200008e061c */
[----:B------:R-:W3:Y:S04]  /*db90*/  LDL.LU R25, [R1+0xf4] ;  /* 0x0000f40001197983 */ /* 0x000ee80000300800 */
[----:B------:R0:W2:Y:S02]  /*dba0*/  @!P0 LDG.E.U16 R24, desc[UR8][R4.64] ;  /* 0x0000000804188981 */ /* 0x0000a4000c1e1500 */
[----:B0-----:R-:W0:Y:S02]  /*dbb0*/  S2R R5, SR_TID.X ;  /* 0x0000000000057919 */ /* 0x001e240000002100 */
[----:B0-----:R-:W-:-:S05]  /*dbc0*/  LOP3.LUT R5, R5, 0x1ff, RZ, 0xc0, !PT ;  /* 0x000001ff05057812 */ /* 0x001fca00078ec0ff */
[----:B------:R-:W-:-:S05]  /*dbd0*/  IMAD.SHL.U32 R5, R5, 0x2, RZ ;  /* 0x0000000205057824 */ /* 0x000fca00078e00ff */
[----:B------:R-:W-:Y:S02]  /*dbe0*/  LOP3.LUT R4, R5, 0x40, RZ, 0x3c, !PT ;  /* 0x0000004005047812 */ /* 0x000fe400078e3cff */
[----:B------:R-:W2:Y:S01]  /*dbf0*/  LDL.LU R5, [R1+0x54] ;  /* 0x0000540001057983 */ /* 0x000ea20000300800 */
[----:B------:R-:W-:Y:S01]  /*dc00*/  PRMT R23, RZ, 0x7610, R23 ;  /* 0x00007610ff177816 */ /* 0x000fe20000000017 */
[----:B------:R-:W0:Y:S02]  /*dc10*/  S2R R2, SR_TID.X ;  /* 0x0000000000027919 */ /* 0x000e240000002100 */
[----:B--2---:R4:W-:Y:S02]  /*dc20*/  STS.U16 [R4+UR5+0xf000], R5 ;  /* 0x00f0000504007988 */ /* 0x0049e40008000405 */
[----:B----4-:R-:W-:-:S05]  /*dc30*/  IADD3 R4, P1, PT, R27, R29, RZ ;  /* 0x0000001d1b047210 */ /* 0x010fca0007f3e0ff */
[----:B------:R-:W-:-:S05]  /*dc40*/  IMAD.X R5, R26, 0x1, R28, P1 ;  /* 0x000000011a057824 */ /* 0x000fca00008e061c */
[----:B------:R-:W2:Y:S01]  /*dc50*/  @!P0 LDG.E.U16 R23, desc[UR8][R4.64] ;  /* 0x0000000804178981 */ /* 0x000ea2000c1e1500 */
[----:B0-----:R-:W-:-:S03]  /*dc60*/  LOP3.LUT R2, R2, 0x1ff, RZ, 0xc0, !PT ;  /* 0x000001ff02027812 */ /* 0x001fc600078ec0ff */
[----:B------:R0:W-:Y:S02]  /*dc70*/  STL [R1+0x324c], R24 ;  /* 0x00324c1801007387 */ /* 0x0001e40000100800 */
[----:B------:R-:W-:-:S05]  /*dc80*/  IMAD.SHL.U32 R27, R2, 0x2, RZ ;  /* 0x00000002021b7824 */ /* 0x000fca00078e00ff */
[----:B------:R-:W-:Y:S01]  /*dc90*/  LOP3.LUT R26, R27, 0x50, RZ, 0x3c, !PT ;  /* 0x000000501b1a7812 */ /* 0x000fe200078e3cff */
[----:B0-----:R-:W4:Y:S04]  /*dca0*/  LDL R24, [R1+0xeec] ;  /* 0x000eec0001187983 */ /* 0x001f280000100800 */
[----:B------:R-:W3:Y:S04]  /*dcb0*/  LDL.LU R2, [R1+0xe4] ;  /* 0x0000e40001027983 */ /* 0x000ee80000300800 */
[----:B--2---:R0:W-:Y:S04]  /*dcc0*/  STL [R1+0x3250], R23 ;  /* 0x0032501701007387 */ /* 0x0041e80000100800 */
[----:B0-----:R-:W2:Y:S04]  /*dcd0*/  LDL.LU R23, [R1+0x104] ;  /* 0x0001040001177983 */ /* 0x001ea80000300800 */
[----:B------:R-:W2:Y:S04]  /*dce0*/  LDL.LU R27, [R1+0xd4] ;  /* 0x0000d400011b7983 */ /* 0x000ea80000300800 */
[----:B------:R-:W2:Y:S01]  /*dcf0*/  LDL R5, [R1+0xe78] ;  /* 0x000e780001057983 */ /* 0x000ea20000100800 */
[----:B------:R-:W-:-:S02]  /*dd00*/  IADD3 R4, P1, PT, R0, R29, RZ ;  /* 0x0000001d00047210 */ /* 0x000fc40007f3e0ff */
[----:B------:R-:W-:Y:S01]  /*dd10*/  PRMT R22, RZ, 0x7610, R22 ;  /* 0x00007610ff167816 */ /* 0x000fe20000000016 */
[----:B------:R0:W-:Y:S04]  /*dd20*/  STS.U16 [R26+UR5+0x1400], R3 ;  /* 0x001400031a007988 */ /* 0x0001e80008000405 */
[----:B------:R-:W3:Y:S04]  /*dd30*/  LDL R0, [R1+0xe98] ;  /* 0x000e980001007983 */ /* 0x000ee80000100800 */
[----:B0-----:R-:W3:Y:S01]  /*dd40*/  LDL R3, [R1+0xee4] ;  /* 0x000ee40001037983 */ /* 0x001ee20000100800 */
[----:B--2---:R-:W-:-:S05]  /*dd50*/  IMAD.X R5, R5, 0x1, R28, P1 ;  /* 0x0000000105057824 */ /* 0x004fca00008e061c */
[----:B------:R-:W2:Y:S04]  /*dd60*/  @!P0 LDG.E.U16 R22, desc[UR8][R4.64] ;  /* 0x0000000804168981 */ /* 0x000ea8000c1e1500 */
[----:B------:R0:W-:Y:S04]  /*dd70*/  STS.U16 [R26+UR5+0x3400], R23 ;  /* 0x003400171a007988 */ /* 0x0001e80008000405 */
[----:B--2---:R1:W-:Y:S01]  /*dd80*/  STL [R1+0x3254], R22 ;  /* 0x0032541601007387 */ /* 0x0043e20000100800 */
[----:B----4-:R-:W-:-:S03]  /*dd90*/  IADD3 R4, P1, PT, R24, R29, RZ ;  /* 0x0000001d18047210 */ /* 0x010fc60007f3e0ff */
[----:B0-----:R-:W2:Y:S04]  /*dda0*/  LDL R23, [R1+0xedc] ;  /* 0x000edc0001177983 */ /* 0x001ea80000100800 */
[----:B-1----:R-:W4:Y:S01]  /*ddb0*/  LDL R22, [R1+0xea0] ;  /* 0x000ea00001167983 */ /* 0x002f220000100800 */
[----:B------:R-:W-:-:S03]  /*ddc0*/  PRMT R21, RZ, 0x7610, R21 ;  /* 0x00007610ff157816 */ /* 0x000fc60000000015 */
[----:B------:R-:W2:Y:S01]  /*ddd0*/  LDL.LU R24, [R1+0xc0] ;  /* 0x0000c00001187983 */ /* 0x000ea20000300800 */
[----:B------:R-:W-:Y:S01]  /*dde0*/  PRMT R20, RZ, 0x7610, R20 ;  /* 0x00007610ff147816 */ /* 0x000fe20000000014 */
[----:B----4-:R-:W-:Y:S02]  /*ddf0*/  IMAD.X R5, R22, 0x1, R28, P1 ;  /* 0x0000000116057824 */ /* 0x010fe400008e061c */
[----:B------:R-:W4:Y:S04]  /*de00*/  LDL R22, [R1+0xe90] ;  /* 0x000e900001167983 */ /* 0x000f280000100800 */
[----:B------:R3:W4:Y:S02]  /*de10*/  @!P0 LDG.E.U16 R21, desc[UR8][R4.64] ;  /* 0x0000000804158981 */ /* 0x000724000c1e1500 */
[----:B---3--:R-:W-:-:S05]  /*de20*/  IADD3 R4, P1, PT, R3, R29, RZ ;  /* 0x0000001d03047210 */ /* 0x008fca0007f3e0ff */
[----:B------:R-:W-:-:S05]  /*de30*/  IMAD.X R5, R0, 0x1, R28, P1 ;  /* 0x0000000100057824 */ /* 0x000fca00008e061c */
[----:B------:R2:W3:Y:S01]  /*de40*/  @!P0 LDG.E.U16 R20, desc[UR8][R4.64] ;  /* 0x0000000804148981 */ /* 0x0004e2000c1e1500 */
[----:B------:R-:W-:Y:S02]  /*de50*/  PRMT R19, RZ, 0x7610, R19 ;  /* 0x00007610ff137816 */ /* 0x000fe40000000013 */
[----:B--2---:R-:W-:Y:S01]  /*de60*/  IADD3 R4, P1, PT, R23, R29, RZ ;  /* 0x0000001d17047210 */ /* 0x004fe20007f3e0ff */
[----:B------:R0:W-:Y:S04]  /*de70*/  STS.U16 [R26+UR5+0x5400], R25 ;  /* 0x005400191a007988 */ /* 0x0001e80008000405 */
[----:B------:R1:W-:Y:S01]  /*de80*/  STS.U16 [R26+UR5+0x7400], R2 ;  /* 0x007400021a007988 */ /* 0x0003e20008000405 */
[----:B----4-:R-:W-:-:S05]  /*de90*/  IMAD.X R5, R22, 0x1, R28, P1 ;  /* 0x0000000116057824 */ /* 0x010fca00008e061c */
[----:B------:R-:W2:Y:S04]  /*dea0*/  @!P0 LDG.E.U16 R19, desc[UR8][R4.64] ;  /* 0x0000000804138981 */ /* 0x000ea8000c1e1500 */
[----:B------:R-:W-:Y:S04]  /*deb0*/  STL [R1+0x3258], R21 ;  /* 0x0032581501007387 */ /* 0x000fe80000100800 */
[----:B0-----:R-:W4:Y:S04]  /*dec0*/  LDL.LU R25, [R1+0x9c] ;  /* 0x00009c0001197983 */ /* 0x001f280000300800 */
[----:B------:R-:W4:Y:S04]  /*ded0*/  LDL R3, [R1+0xf04] ;  /* 0x000f040001037983 */ /* 0x000f280000100800 */
[----:B------:R-:W4:Y:S04]  /*dee0*/  LDL R0, [R1+0xeb8] ;  /* 0x000eb80001007983 */ /* 0x000f280000100800 */
[----:B---3--:R0:W-:Y:S04]  /*def0*/  STL [R1+0x325c], R20 ;  /* 0x00325c1401007387 */ /* 0x0081e80000100800 */
[----:B-1----:R-:W3:Y:S04]  /*df00*/  LDL.LU R2, [R1+0x88] ;  /* 0x0000880001027983 */ /* 0x002ee80000300800 */
[----:B------:R-:W3:Y:S04]  /*df10*/  LDL R22, [R1+0xeb0] ;  /* 0x000eb00001167983 */ /* 0x000ee80000100800 */
[----:B0-----:R-:W3:Y:S04]  /*df20*/  LDL R20, [R1+0xefc] ;  /* 0x000efc0001147983 */ /* 0x001ee80000100800 */
[----:B------:R0:W-:Y:S01]  /*df30*/  STS.U16 [R26+UR5+0x9400], R27 ;  /* 0x0094001b1a007988 */ /* 0x0001e20008000405 */
[----:B------:R-:W-:-:S02]  /*df40*/  PRMT R18, RZ, 0x7610, R18 ;  /* 0x00007610ff127816 */ /* 0x000fc40000000012 */
[----:B------:R-:W-:Y:S01]  /*df50*/  PRMT R17, RZ, 0x7610, R17 ;  /* 0x00007610ff117816 */ /* 0x000fe20000000011 */
[----:B--2---:R1:W-:Y:S04]  /*df60*/  STL [R1+0x3260], R19 ;  /* 0x0032601301007387 */ /* 0x0043e80000100800 */
[----:B------:R-:W2:Y:S04]  /*df70*/  LDL R21, [R1+0xef4] ;  /* 0x000ef40001157983 */ /* 0x000ea80000100800 */
[----:B0-----:R-:W2:Y:S01]  /*df80*/  LDL.LU R27, [R1+0x11c] ;  /* 0x00011c00011b7983 */ /* 0x001ea20000300800 */
[----:B----4-:R-:W-:-:S03]  /*df90*/  IADD3 R4, P1, PT, R3, R29, RZ ;  /* 0x0000001d03047210 */ /* 0x010fc60007f3e0ff */
[----:B------:R-:W4:Y:S02]  /*dfa0*/  LDL R3, [R1+0xea8] ;  /* 0x000ea80001037983 */ /* 0x000f240000100800 */
[----:B------:R-:W-:Y:S01]  /*dfb0*/  IMAD.X R5, R0, 0x1, R28, P1 ;  /* 0x0000000100057824 */ /* 0x000fe200008e061c */
[----:B------:R-:W-:Y:S01]  /*dfc0*/  PRMT R16, RZ, 0x7610, R16 ;  /* 0x00007610ff107816 */ /* 0x000fe20000000010 */
[----:B------:R-:W4:Y:S04]  /*dfd0*/  LDL.LU R0, [R1+0x118] ;  /* 0x0001180001007983 */ /* 0x000f280000300800 */
[----:B------:R3:W4:Y:S02]  /*dfe0*/  @!P0 LDG.E.U16 R18, desc[UR8][R4.64] ;  /* 0x0000000804128981 */ /* 0x000724000c1e1500 */
[----:B---3--:R-:W-:-:S05]  /*dff0*/  IADD3 R4, P1, PT, R20, R29, RZ ;  /* 0x0000001d14047210 */ /* 0x008fca0007f3e0ff */
[----:B------:R-:W-:-:S05]  /*e000*/  IMAD.X R5, R22, 0x1, R28, P1 ;  /* 0x0000000116057824 */ /* 0x000fca00008e061c */
[----:B------:R2:W3:Y:S02]  /*e010*/  @!P0 LDG.E.U16 R17, desc[UR8][R4.64] ;  /* 0x0000000804118981 */ /* 0x0004e4000c1e1500 */
[----:B--2---:R-:W-:-:S05]  /*e020*/  IADD3 R4, P1, PT, R21, R29, RZ ;  /* 0x0000001d15047210 */ /* 0x004fca0007f3e0ff */
[----:B----4-:R-:W-:-:S05]  /*e030*/  IMAD.X R5, R3, 0x1, R28, P1 ;  /* 0x0000000103057824 */ /* 0x010fca00008e061c */
[----:B------:R-:W2:Y:S04]  /*e040*/  @!P0 LDG.E.U16 R16, desc[UR8][R4.64] ;  /* 0x0000000804108981 */ /* 0x000ea8000c1e1500 */
[----:B------:R0:W-:Y:S04]  /*e050*/  STL [R1+0x3264], R18 ;  /* 0x0032641201007387 */ /* 0x0001e80000100800 */
[----:B------:R-:W4:Y:S04]  /*e060*/  LDL R20, [R1+0xf20] ;  /* 0x000f200001147983 */ /* 0x000f280000100800 */
[----:B-1----:R-:W4:Y:S04]  /*e070*/  LDL R19, [R1+0xed0] ;  /* 0x000ed00001137983 */ /* 0x002f280000100800 */
[----:B---3--:R1:W-:Y:S04]  /*e080*/  STL [R1+0x3268], R17 ;  /* 0x0032681101007387 */ /* 0x0083e80000100800 */
[----:B0-----:R-:W3:Y:S04]  /*e090*/  LDL R18, [R1+0xf10] ;  /* 0x000f100001127983 */ /* 0x001ee80000100800 */
[----:B-1----:R-:W3:Y:S04]  /*e0a0*/  LDL R17, [R1+0xec8] ;  /* 0x000ec80001117983 */ /* 0x002ee80000100800 */
[----:B------:R-:W-:Y:S04]  /*e0b0*/  STS.U16 [R26+UR5+0xb400], R24 ;  /* 0x00b400181a007988 */ /* 0x000fe80008000405 */
[----:B------:R-:W-:Y:S04]  /*e0c0*/  STS.U16 [R26+UR5+0xd400], R25 ;  /* 0x00d400191a007988 */ /* 0x000fe80008000405 */
[----:B------:R0:W-:Y:S01]  /*e0d0*/  STS.U16 [R26+UR5+0xf400], R2 ;  /* 0x00f400021a007988 */ /* 0x0001e20008000405 */
[----:B------:R-:W-:-:S03]  /*e0e0*/  PRMT R15, RZ, 0x7610, R15 ;  /* 0x00007610ff0f7816 */ /* 0x000fc6000000000f */
[----:B--2---:R1:W-:Y:S04]  /*e0f0*/  STL [R1+0x326c], R16 ;  /* 0x00326c1001007387 */ /* 0x0043e80000100800 */
[----:B0-----:R-:W2:Y:S04]  /*e100*/  LDL R2, [R1+0xf08] ;  /* 0x000f080001027983 */ /* 0x001ea80000100800 */
[----:B-1----:R-:W2:Y:S01]  /*e110*/  LDL R16, [R1+0xec0] ;  /* 0x000ec00001107983 */ /* 0x002ea20000100800 */
[----:B----4-:R-:W-:Y:S02]  /*e120*/  IADD3 R4, P1, PT, R20, R29, RZ ;  /* 0x0000001d14047210 */ /* 0x010fe40007f3e0ff */
[----:B------:R-:W-:-:S02]  /*e130*/  PRMT R14, RZ, 0x7610, R14 ;  /* 0x00007610ff0e7816 */ /* 0x000fc4000000000e */
[----:B------:R-:W-:Y:S01]  /*e140*/  PRMT R13, RZ, 0x7610, R13 ;  /* 0x00007610ff0d7816 */ /* 0x000fe2000000000d */
[----:B------:R-:W-:Y:S01]  /*e150*/  IMAD.X R5, R19, 0x1, R28, P1 ;  /* 0x0000000113057824 */ /* 0x000fe200008e061c */
[----:B------:R-:W0:Y:S04]  /*e160*/  S2R R3, SR_TID.X ;  /* 0x0000000000037919 */ /* 0x000e280000002100 */
[----:B------:R3:W4:Y:S04]  /*e170*/  @!P0 LDG.E.U16 R15, desc[UR8][R4.64] ;  /* 0x00000008040f8981 */ /* 0x000728000c1e1500 */
[----:B------:R-:W4:Y:S01]  /*e180*/  LDL.LU R23, [R1+0x108] ;  /* 0x0001080001177983 */ /* 0x000f220000300800 */
[----:B---3--:R-:W-:-:S05]  /*e190*/  IADD3 R4, P1, PT, R18, R29, RZ ;  /* 0x0000001d12047210 */ /* 0x008fca0007f3e0ff */
[----:B------:R-:W-:-:S05]  /*e1a0*/  IMAD.X R5, R17, 0x1, R28, P1 ;  /* 0x0000000111057824 */ /* 0x000fca00008e061c */
[----:B------:R2:W3:Y:S01]  /*e1b0*/  @!P0 LDG.E.U16 R14, desc[UR8][R4.64] ;  /* 0x00000008040e8981 */ /* 0x0004e2000c1e1500 */
[----:B0-----:R-:W-:-:S05]  /*e1c0*/  LOP3.LUT R3, R3, 0x1ff, RZ, 0xc0, !PT ;  /* 0x000001ff03037812 */ /* 0x001fca00078ec0ff */
[----:B------:R-:W-:Y:S01]  /*e1d0*/  IMAD.SHL.U32 R3, R3, 0x2, RZ ;  /* 0x0000000203037824 */ /* 0x000fe200078e00ff */
[----:B--2---:R-:W-:-:S05]  /*e1e0*/  IADD3 R4, P1, PT, R2, R29, RZ ;  /* 0x0000001d02047210 */ /* 0x004fca0007f3e0ff */
[----:B------:R-:W-:-:S05]  /*e1f0*/  IMAD.X R5, R16, 0x1, R28, P1 ;  /* 0x0000000110057824 */ /* 0x000fca00008e061c */
[----:B------:R-:W2:Y:S01]  /*e200*/  @!P0 LDG.E.U16 R13, desc[UR8][R4.64] ;  /* 0x00000008040d8981 */ /* 0x000ea2000c1e1500 */
[----:B------:R-:W-:-:S03]  /*e210*/  LOP3.LUT R3, R3, 0x60, RZ, 0x3c, !PT ;  /* 0x0000006003037812 */ /* 0x000fc600078e3cff */
[----:B----4-:R-:W-:Y:S04]  /*e220*/  STL [R1+0x3270], R15 ;  /* 0x0032700f01007387 */ /* 0x010fe80000100800 */
[----:B------:R-:W4:Y:S04]  /*e230*/  LDL.LU R24, [R1+0xfc] ;  /* 0x0000fc0001187983 */ /* 0x000f280000300800 */
[----:B------:R-:W-:Y:S04]  /*e240*/  STS.U16 [R3+UR5+0x1800], R27 ;  /* 0x0018001b03007988 */ /* 0x000fe80008000405 */
[----:B------:R-:W4:Y:S04]  /*e250*/  LDL.LU R25, [R1+0xec] ;  /* 0x0000ec0001197983 */ /* 0x000f280000300800 */
[----:B------:R0:W-:Y:S04]  /*e260*/  STS.U16 [R3+UR5+0x3800], R0 ;  /* 0x0038000003007988 */ /* 0x0001e80008000405 */
[----:B---3--:R1:W-:Y:S04]  /*e270*/  STL [R1+0x3274], R14 ;  /* 0x0032740e01007387 */ /* 0x0083e80000100800 */
[----:B0-----:R-:W3:Y:S04]  /*e280*/  LDL R0, [R1+0xf30] ;  /* 0x000f300001007983 */ /* 0x001ee80000100800 */
[----:B------:R-:W4:Y:S04]  /*e290*/  LDL.LU R26, [R1+0xdc] ;  /* 0x0000dc00011a7983 */ /* 0x000f280000300800 */
[----:B------:R-:W4:Y:S04]  /*e2a0*/  LDL R2, [R1+0xee8] ;  /* 0x000ee80001027983 */ /* 0x000f280000100800 */
[----:B------:R-:W4:Y:S04]  /*e2b0*/  LDL R21, [R1+0xf2c] ;  /* 0x000f2c0001157983 */ /* 0x000f280000100800 */
[----:B------:R-:W4:Y:S04]  /*e2c0*/  LDL R20, [R1+0xee0] ;  /* 0x000ee00001147983 */ /* 0x000f280000100800 */
[----:B------:R-:W4:Y:S04]  /*e2d0*/  LDL R19, [R1+0xf1c] ;  /* 0x000f1c0001137983 */ /* 0x000f280000100800 */
[----:B------:R-:W4:Y:S04]  /*e2e0*/  LDL R18, [R1+0xed8] ;  /* 0x000ed80001127983 */ /* 0x000f280000100800 */
[----:B------:R-:W4:Y:S04]  /*e2f0*/  LDL R17, [R1+0xf38] ;  /* 0x000f380001117983 */ /* 0x000f280000100800 */
[----:B------:R-:W4:Y:S04]  /*e300*/  LDL R16, [R1+0xf00] ;  /* 0x000f000001107983 */ /* 0x000f280000100800 */
[----:B------:R-:W4:Y:S04]  /*e310*/  LDL.LU R27, [R1+0xd0] ;  /* 0x0000d000011b7983 */ /* 0x000f280000300800 */
[----:B------:R-:W4:Y:S04]  /*e320*/  LDL R15, [R1+0xf28] ;  /* 0x000f2800010f7983 */ /* 0x000f280000100800 */
[----:B--2---:R0:W-:Y:S04]  /*e330*/  STL [R1+0x3278], R13 ;  /* 0x0032780d01007387 */ /* 0x0041e80000100800 */
[----:B-1----:R-:W2:Y:S01]  /*e340*/  LDL R14, [R1+0xef8] ;  /* 0x000ef800010e7983 */ /* 0x002ea20000100800 */
[----:B------:R-:W-:-:S02]  /*e350*/  PRMT R12, RZ, 0x7610, R12 ;  /* 0x00007610ff0c7816 */ /* 0x000fc4000000000c */
[----:B------:R-:W-:Y:S02]  /*e360*/  PRMT R11, RZ, 0x7610, R11 ;  /* 0x00007610ff0b7816 */ /* 0x000fe4000000000b */
[-C--:B---3--:R-:W-:Y:S02]  /*e370*/  IADD3 R4, P1, PT, R0, R29.reuse, RZ ;  /* 0x0000001d00047210 */ /* 0x088fe40007f3e0ff */
[----:B------:R-:W-:Y:S01]  /*e380*/  PRMT R10, RZ, 0x7610, R10 ;  /* 0x00007610ff0a7816 */ /* 0x000fe2000000000a */
[----:B------:R-:W3:Y:S02]  /*e390*/  LDL.LU R0, [R1+0xbc] ;  /* 0x0000bc0001007983 */ /* 0x000ee40000300800 */
[----:B----4-:R-:W-:Y:S01]  /*e3a0*/  IMAD.X R5, R2, 0x1, R28, P1 ;  /* 0x0000000102057824 */ /* 0x010fe200008e061c */
[----:B------:R-:W-:Y:S01]  /*e3b0*/  PRMT R9, RZ, 0x7610, R9 ;  /* 0x00007610ff097816 */ /* 0x000fe20000000009 */
[----:B------:R-:W4:Y:S04]  /*e3c0*/  LDL R2, [R1+0xf18] ;  /* 0x000f180001027983 */ /* 0x000f280000100800 */
[----:B------:R1:W4:Y:S02]  /*e3d0*/  @!P0 LDG.E.U16 R12, desc[UR8][R4.64] ;  /* 0x00000008040c8981 */ /* 0x000324000c1e1500 */
[----:B-1----:R-:W-:-:S05]  /*e3e0*/  IADD3 R4, P1, PT, R21, R29, RZ ;  /* 0x0000001d15047210 */ /* 0x002fca0007f3e0ff */
[----:B------:R-:W-:-:S05]  /*e3f0*/  IMAD.X R5, R20, 0x1, R28, P1 ;  /* 0x0000000114057824 */ /* 0x000fca00008e061c */
[----:B------:R1:W4:Y:S02]  /*e400*/  @!P0 LDG.E.U16 R11, desc[UR8][R4.64] ;  /* 0x00000008040b8981 */ /* 0x000324000c1e1500 */
[----:B-1----:R-:W-:-:S05]  /*e410*/  IADD3 R4, P1, PT, R19, R29, RZ ;  /* 0x0000001d13047210 */ /* 0x002fca0007f3e0ff */
[----:B------:R-:W-:-:S05]  /*e420*/  IMAD.X R5, R18, 0x1, R28, P1 ;  /* 0x0000000112057824 */ /* 0x000fca00008e061c */
[----:B------:R1:W4:Y:S02]  /*e430*/  @!P0 LDG.E.U16 R10, desc[UR8][R4.64] ;  /* 0x00000008040a8981 */ /* 0x000324000c1e1500 */
[----:B-1----:R-:W-:-:S05]  /*e440*/  IADD3 R4, P1, PT, R17, R29, RZ ;  /* 0x0000001d11047210 */ /* 0x002fca0007f3e0ff */
[----:B------:R-:W-:-:S05]  /*e450*/  IMAD.X R5, R16, 0x1, R28, P1 ;  /* 0x0000000110057824 */ /* 0x000fca00008e061c */
[----:B------:R1:W4:Y:S01]  /*e460*/  @!P0 LDG.E.U16 R9, desc[UR8][R4.64] ;  /* 0x0000000804098981 */ /* 0x000322000c1e1500 */
[----:B------:R-:W-:Y:S02]  /*e470*/  PRMT R8, RZ, 0x7610, R8 ;  /* 0x00007610ff087816 */ /* 0x000fe40000000008 */
[----:B-1----:R-:W-:-:S05]  /*e480*/  IADD3 R4, P1, PT, R15, R29, RZ ;  /* 0x0000001d0f047210 */ /* 0x002fca0007f3e0ff */
[----:B--2---:R-:W-:-:S05]  /*e490*/  IMAD.X R5, R14, 0x1, R28, P1 ;  /* 0x000000010e057824 */ /* 0x004fca00008e061c */
[----:B------:R-:W2:Y:S04]  /*e4a0*/  @!P0 LDG.E.U16 R8, desc[UR8][R4.64] ;  /* 0x0000000804088981 */ /* 0x000ea8000c1e1500 */
[----:B------:R-:W-:Y:S04]  /*e4b0*/  STS.U16 [R3+UR5+0x5800], R23 ;  /* 0x0058001703007988 */ /* 0x000fe80008000405 */
[----:B------:R-:W-:Y:S04]  /*e4c0*/  STS.U16 [R3+UR5+0x7800], R24 ;  /* 0x0078001803007988 */ /* 0x000fe80008000405 */
[----:B------:R-:W-:Y:S04]  /*e4d0*/  STS.U16 [R3+UR5+0x9800], R25 ;  /* 0x0098001903007988 */ /* 0x000fe80008000405 */
[----:B------:R-:W-:Y:S04]  /*e4e0*/  STS.U16 [R3+UR5+0xb800], R26 ;  /* 0x00b8001a03007988 */ /* 0x000fe80008000405 */
[----:B------:R-:W-:Y:S04]  /*e4f0*/  STS.U16 [R3+UR5+0xd800], R27 ;  /* 0x00d8001b03007988 */ /* 0x000fe80008000405 */
[----:B---3--:R-:W-:Y:S04]  /*e500*/  STS.U16 [R3+UR5+0xf800], R0 ;  /* 0x00f8000003007988 */ /* 0x008fe80008000405 */
[----:B----4-:R-:W-:Y:S04]  /*e510*/  STL [R1+0x327c], R12 ;  /* 0x00327c0c01007387 */ /* 0x010fe80000100800 */
[----:B------:R-:W-:Y:S04]  /*e520*/  STL [R1+0x3280], R11 ;  /* 0x0032800b01007387 */ /* 0x000fe80000100800 */
[----:B------:R-:W-:Y:S04]  /*e530*/  STL [R1+0x3284], R10 ;  /* 0x0032840a01007387 */ /* 0x000fe80000100800 */
[----:B------:R-:W-:Y:S04]  /*e540*/  STL [R1+0x3288], R9 ;  /* 0x0032880901007387 */ /* 0x000fe80000100800 */
[----:B0-----:R-:W3:Y:S04]  /*e550*/  LDL.LU R13, [R1+0x204] ;  /* 0x00020400010d7983 */ /* 0x001ee80000300800 */
[----:B--2---:R0:W-:Y:S04]  /*e560*/  STL [R1+0x328c], R8 ;  /* 0x00328c0801007387 */ /* 0x0041e80000100800 */
[----:B0-----:R-:W2:Y:S04]  /*e570*/  LDL R8, [R1+0xef0] ;  /* 0x000ef00001087983 */ /* 0x001ea80000100800 */
[----:B------:R-:W4:Y:S04]  /*e580*/  LDL.LU R0, [R1+0x200] ;  /* 0x0002000001007983 */ /* 0x000f280000300800 */
[----:B------:R-:W3:Y:S04]  /*e590*/  LDL R10, [R1+0xf34] ;  /* 0x000f3400010a7983 */ /* 0x000ee80000100800 */
[----:B------:R-:W3:Y:S01]  /*e5a0*/  LDL R9, [R1+0xf14] ;  /* 0x000f140001097983 */ /* 0x000ee20000100800 */
[----:B------:R-:W-:-:S02]  /*e5b0*/  IADD3 R4, P1, PT, R2, R29, RZ ;  /* 0x0000001d02047210 */ /* 0x000fc40007f3e0ff */
[----:B------:R-:W-:Y:S02]  /*e5c0*/  PRMT R7, RZ, 0x7610, R7 ;  /* 0x00007610ff077816 */ /* 0x000fe40000000007 */
[----:B------:R-:W-:Y:S01]  /*e5d0*/  PRMT R6, RZ, 0x7610, R6 ;  /* 0x00007610ff067816 */ /* 0x000fe20000000006 */
[----:B------:R-:W0:Y:S01]  /*e5e0*/  S2R R3, SR_TID.X ;  /* 0x0000000000037919 */ /* 0x000e220000002100 */
[----:B------:R-:W4:Y:S04]  /*e5f0*/  LDL.LU R14, [R1+0x114] ;  /* 0x00011400010e7983 */ /* 0x000f280000300800 */
[----:B------:R-:W4:Y:S04]  /*e600*/  LDL.LU R15, [R1+0x10c] ;  /* 0x00010c00010f7983 */ /* 0x000f280000300800 */
[----:B------:R-:W4:Y:S04]  /*e610*/  LDL.LU R16, [R1+0xf8] ;  /* 0x0000f80001107983 */ /* 0x000f280000300800 */
[----:B------:R-:W4:Y:S04]  /*e620*/  LDL.LU R18, [R1+0xe8] ;  /* 0x0000e80001127983 */ /* 0x000f280000300800 */
[----:B------:R-:W4:Y:S04]  /*e630*/  LDL.LU R19, [R1+0xd8] ;  /* 0x0000d80001137983 */ /* 0x000f280000300800 */
[----:B------:R-:W4:Y:S04]  /*e640*/  LDL.LU R20, [R1+0xc8] ;  /* 0x0000c80001147983 */ /* 0x000f280000300800 */
[----:B------:R-:W4:Y:S04]  /*e650*/  LDL.LU R21, [R1+0xc4] ;  /* 0x0000c40001157983 */ /* 0x000f280000300800 */
[----:B------:R-:W4:Y:S01]  /*e660*/  LDL.LU R22, [R1+0xb8] ;  /* 0x0000b80001167983 */ /* 0x000f220000300800 */
[----:B--2---:R-:W-:-:S03]  /*e670*/  IMAD.X R5, R8, 0x1, R28, P1 ;  /* 0x0000000108057824 */ /* 0x004fc600008e061c */
[----:B------:R-:W2:Y:S04]  /*e680*/  LDL.LU R23, [R1+0xb4] ;  /* 0x0000b40001177983 */ /* 0x000ea80000300800 */
[----:B------:R3:W2:Y:S01]  /*e690*/  @!P0 LDG.E.U16 R7, desc[UR8][R4.64] ;  /* 0x0000000804078981 */ /* 0x0006a2000c1e1500 */
[----:B0-----:R-:W-:-:S03]  /*e6a0*/  LOP3.LUT R3, R3, 0x1ff, RZ, 0xc0, !PT ;  /* 0x000001ff03037812 */ /* 0x001fc600078ec0ff */
[----:B------:R-:W4:Y:S04]  /*e6b0*/  LDL.LU R24, [R1+0xb0] ;  /* 0x0000b00001187983 */ /* 0x000f280000300800 */
[----:B------:R-:W4:Y:S01]  /*e6c0*/  LDL.LU R25, [R1+0xa8] ;  /* 0x0000a80001197983 */ /* 0x000f220000300800 */
[----:B---3--:R-:W-:-:S03]  /*e6d0*/  IADD3 R4, P1, PT, R10, R29, RZ ;  /* 0x0000001d0a047210 */ /* 0x008fc60007f3e0ff */
[----:B------:R-:W3:Y:S02]  /*e6e0*/  LDL.LU R26, [R1+0xa4] ;  /* 0x0000a400011a7983 */ /* 0x000ee40000300800 */
[----:B------:R-:W-:Y:S02]  /*e6f0*/  IMAD.X R5, R9, 0x1, R28, P1 ;  /* 0x0000000109057824 */ /* 0x000fe400008e061c */
[----:B------:R-:W3:Y:S04]  /*e700*/  LDL.LU R27, [R1+0xa0] ;  /* 0x0000a000011b7983 */ /* 0x000ee80000300800 */
[----:B------:R-:W3:Y:S01]  /*e710*/  @!P0 LDG.E.U16 R6, desc[UR8][R4.64] ;  /* 0x0000000804068981 */ /* 0x000ee2000c1e1500 */
[----:B------:R-:W-:-:S03]  /*e720*/  IMAD.SHL.U32 R17, R3, 0x2, RZ ;  /* 0x0000000203117824 */ /* 0x000fc600078e00ff */
[----:B------:R-:W4:Y:S04]  /*e730*/  LDL.LU R2, [R1+0x98] ;  /* 0x0000980001027983 */ /* 0x000f280000300800 */
[----:B------:R-:W4:Y:S04]  /*e740*/  LDL.LU R3, [R1+0x94] ;  /* 0x0000940001037983 */ /* 0x000f280000300800 */
[----:B--2---:R-:W-:Y:S04]  /*e750*/  STL [R1+0x3290], R7 ;  /* 0x0032900701007387 */ /* 0x004fe80000100800 */
[----:B------:R-:W-:Y:S04]  /*e760*/  STL [R1+0xf9c], R29 ;  /* 0x000f9c1d01007387 */ /* 0x000fe80000100800 */
[----:B------:R-:W-:Y:S04]  /*e770*/  STL [R1+0xfa0], R28 ;  /* 0x000fa01c01007387 */ /* 0x000fe80000100800 */
[----:B---3--:R0:W-:Y:S04]  /*e780*/  STL [R1+0x3294], R6 ;  /* 0x0032940601007387 */ /* 0x0081e80000100800 */
[----:B0-----:R-:W2:Y:S04]  /*e790*/  LDL.LU R6, [R1+0x7c] ;  /* 0x00007c0001067983 */ /* 0x001ea80000300800 */
[----:B--2---:R0:W-:Y:S04]  /*e7a0*/  STL [R1+0x3298], R6 ;  /* 0x0032980601007387 */ /* 0x0041e80000100800 */
[----:B0-----:R-:W2:Y:S04]  /*e7b0*/  LDL.LU R6, [R1+0x80] ;  /* 0x0000800001067983 */ /* 0x001ea80000300800 */
[----:B--2---:R0:W-:Y:S04]  /*e7c0*/  STL [R1+0x329c], R6 ;  /* 0x00329c0601007387 */ /* 0x0041e80000100800 */
[----:B0-----:R-:W2:Y:S01]  /*e7d0*/  LDL.LU R6, [R1+0x84] ;  /* 0x0000840001067983 */ /* 0x001ea20000300800 */
[----:B------:R-:W-:-:S05]  /*e7e0*/  LOP3.LUT R8, R17, 0x70, RZ, 0x3c, !PT ;  /* 0x0000007011087812 */ /* 0x000fca00078e3cff */
[----:B------:R-:W-:Y:S04]  /*e7f0*/  STS.U16 [R8+UR5+0x1c00], R13 ;  /* 0x001c000d08007988 */ /* 0x000fe80008000405 */
[----:B----4-:R0:W-:Y:S02]  /*e800*/  STS.U16 [R8+UR5+0x3c00], R0 ;  /* 0x003c000008007988 */ /* 0x0101e40008000405 */
[----:B0-----:R-:W0:Y:S02]  /*e810*/  S2R R0, SR_TID.X ;  /* 0x0000000000007919 */ /* 0x001e240000002100 */
[----:B------:R-:W-:Y:S04]  /*e820*/  STS.U16 [R8+UR5+0x5c00], R14 ;  /* 0x005c000e08007988 */ /* 0x000fe80008000405 */
[----:B------:R-:W-:Y:S04]  /*e830*/  STS.U16 [R8+UR5+0x7c00], R15 ;  /* 0x007c000f08007988 */ /* 0x000fe80008000405 */
[----:B--2---:R1:W-:Y:S04]  /*e840*/  STL [R1+0x32a0], R6 ;  /* 0x0032a00601007387 */ /* 0x0043e80000100800 */
[----:B-1----:R-:W2:Y:S01]  /*e850*/  LDL.LU R6, [R1+0x90] ;  /* 0x0000900001067983 */ /* 0x002ea20000300800 */
[----:B0-----:R-:W-:-:S03]  /*e860*/  LOP3.LUT R0, R0, 0x1c0, RZ, 0xc0, !PT ;  /* 0x000001c000007812 */ /* 0x001fc600078ec0ff */
[----:B------:R-:W-:Y:S04]  /*e870*/  STS.U16 [R8+UR5+0x9c00], R16 ;  /* 0x009c001008007988 */ /* 0x000fe80008000405 */
[----:B------:R-:W-:Y:S04]  /*e880*/  STS.U16 [R8+UR5+0xbc00], R18 ;  /* 0x00bc001208007988 */ /* 0x000fe80008000405 */
[----:B------:R-:W-:Y:S04]  /*e890*/  STS.U16 [R8+UR5+0xdc00], R19 ;  /* 0x00dc001308007988 */ /* 0x000fe80008000405 */
[----:B------:R0:W-:Y:S04]  /*e8a0*/  STS.U16 [R8+UR5+0xfc00], R20 ;  /* 0x00fc001408007988 */ /* 0x0001e80008000405 */
[----:B------:R-:W3:Y:S01]  /*e8b0*/  LDL.LU R7, [R1+0x78] ;  /* 0x0000780001077983 */ /* 0x000ee20000300800 */
[----:B------:R-:W-:-:S03]  /*e8c0*/  SHF.R.U32.HI R0, RZ, 0x2, R0 ;  /* 0x00000002ff007819 */ /* 0x000fc60000011600 */
[----:B0-----:R-:W4:Y:S04]  /*e8d0*/  LDL.LU R8, [R1+0x70] ;  /* 0x0000700001087983 */ /* 0x001f280000300800 */
[----:B------:R-:W3:Y:S04]  /*e8e0*/  LDL.LU R9, [R1+0x6c] ;  /* 0x00006c0001097983 */ /* 0x000ee80000300800 */
[----:B------:R-:W3:Y:S04]  /*e8f0*/  LDL.LU R10, [R1+0x68] ;  /* 0x00006800010a7983 */ /* 0x000ee80000300800 */
[----:B------:R-:W3:Y:S01]  /*e900*/  LDL.LU R11, [R1+0x64] ;  /* 0x00006400010b7983 */ /* 0x000ee20000300800 */
[----:B------:R-:W-:-:S03]  /*e910*/  LOP3.LUT R0, R17, R0, RZ, 0x3c, !PT ;  /* 0x0000000011007212 */ /* 0x000fc600078e3cff */
        /* <DEDUP_REMOVED lines=8> */
[----:B------:R0:W-:Y:S04]  /*e9a0*/  STS.U16 [R0+UR5+0x1fc00], R21 ;  /* 0x01fc001500007988 */ /* 0x0001e80008000405 */
[----:B------:R-:W3:Y:S04]  /*e9b0*/  LDL.LU R20, [R1+0x3c] ;  /* 0x00003c0001147983 */ /* 0x000ee80000300800 */
[----:B------:R1:W-:Y:S04]  /*e9c0*/  STS.U16 [R0+UR5+0x10000], R22 ;  /* 0x0100001600007988 */ /* 0x0003e80008000405 */
[----:B0-----:R-:W3:Y:S04]  /*e9d0*/  LDL.LU R21, [R1+0x38] ;  /* 0x0000380001157983 */ /* 0x001ee80000300800 */
[----:B------:R0:W-:Y:S04]  /*e9e0*/  STS.U16 [R0+UR5+0x10400], R23 ;  /* 0x0104001700007988 */ /* 0x0001e80008000405 */
[----:B-1----:R-:W3:Y:S04]  /*e9f0*/  LDL.LU R22, [R1+0x34] ;  /* 0x0000340001167983 */ /* 0x002ee80000300800 */
        /* <DEDUP_REMOVED lines=12> */
[----:B0-----:R-:W3:Y:S04]  /*eac0*/  LDL.LU R3, [R1+0x18] ;  /* 0x0000180001037983 */ /* 0x001ee80000300800 */
[----:B------:R-:W3:Y:S04]  /*ead0*/  LDL.LU R4, [R1+0x14] ;  /* 0x0000140001047983 */ /* 0x000ee80000300800 */
[----:B------:R-:W3:Y:S04]  /*eae0*/  LDL.LU R5, [R1+0x10] ;  /* 0x0000100001057983 */ /* 0x000ee80000300800 */
[----:B------:R-:W3:Y:S04]  /*eaf0*/  LDL.LU R28, [R1+0xc] ;  /* 0x00000c00011c7983 */ /* 0x000ee80000300800 */
[----:B------:R-:W3:Y:S04]  /*eb00*/  LDL.LU R29, [R1+0x8] ;  /* 0x00000800011d7983 */ /* 0x000ee80000300800 */
[----:B--2---:R0:W-:Y:S04]  /*eb10*/  STS.U16 [R0+UR5+0x12000], R6 ;  /* 0x0120000600007988 */ /* 0x0041e80008000405 */
[----:B0-----:R-:W2:Y:S04]  /*eb20*/  LDL.LU R6, [R1+0x32a0] ;  /* 0x0032a00001067983 */ /* 0x001ea80000300800 */
[----:B--2---:R0:W-:Y:S04]  /*eb30*/  STS.U16 [R0+UR5+0x12400], R6 ;  /* 0x0124000600007988 */ /* 0x0041e80008000405 */
[----:B0-----:R-:W2:Y:S04]  /*eb40*/  LDL.LU R6, [R1+0x329c] ;  /* 0x00329c0001067983 */ /* 0x001ea80000300800 */
[----:B--2---:R0:W-:Y:S04]  /*eb50*/  STS.U16 [R0+UR5+0x12800], R6 ;  /* 0x0128000600007988 */ /* 0x0041e80008000405 */
[----:B0-----:R-:W2:Y:S04]  /*eb60*/  LDL.LU R6, [R1+0x3298] ;  /* 0x0032980001067983 */ /* 0x001ea80000300800 */
[----:B--2---:R0:W-:Y:S04]  /*eb70*/  STS.U16 [R0+UR5+0x12c00], R6 ;  /* 0x012c000600007988 */ /* 0x0041e80008000405 */
[----:B---3--:R1:W-:Y:S04]  /*eb80*/  STS.U16 [R0+UR5+0x13000], R7 ;  /* 0x0130000700007988 */ /* 0x0083e80008000405 */
[----:B----4-:R2:W-:Y:S04]  /*eb90*/  STS.U16 [R0+UR5+0x13400], R8 ;  /* 0x0134000800007988 */ /* 0x0105e80008000405 */
[----:B0-----:R-:W3:Y:S04]  /*eba0*/  LDL.LU R6, [R1+0x3294] ;  /* 0x0032940001067983 */ /* 0x001ee80000300800 */
[----:B-1----:R-:W4:Y:S04]  /*ebb0*/  LDL.LU R7, [R1+0x3290] ;  /* 0x0032900001077983 */ /* 0x002f280000300800 */
[----:B--2---:R-:W2:Y:S04]  /*ebc0*/  LDL.LU R8, [R1+0x328c] ;  /* 0x00328c0001087983 */ /* 0x004ea80000300800 */
[----:B------:R0:W-:Y:S04]  /*ebd0*/  STS.U16 [R0+UR5+0x13800], R9 ;  /* 0x0138000900007988 */ /* 0x0001e80008000405 */
[----:B------:R1:W-:Y:S04]  /*ebe0*/  STS.U16 [R0+UR5+0x13c00], R10 ;  /* 0x013c000a00007988 */ /* 0x0003e80008000405 */
[----:B------:R1:W-:Y:S04]  /*ebf0*/  STS.U16 [R0+UR5+0x14000], R11 ;  /* 0x0140000b00007988 */ /* 0x0003e80008000405 */
[----:B0-----:R-:W2:Y:S04]  /*ec00*/  LDL.LU R9, [R1+0x3288] ;  /* 0x0032880001097983 */ /* 0x001ea80000300800 */
[----:B-1----:R-:W2:Y:S04]  /*ec10*/  LDL.LU R10, [R1+0x3284] ;  /* 0x00328400010a7983 */ /* 0x002ea80000300800 */
[----:B------:R-:W2:Y:S04]  /*ec20*/  LDL.LU R11, [R1+0x3280] ;  /* 0x00328000010b7983 */ /* 0x000ea80000300800 */
        /* <DEDUP_REMOVED lines=36> */
[----:B------:R-:W-:Y:S04]  /*ee70*/  STS.U16 [R0+UR5+0x18c00], R4 ;  /* 0x018c000400007988 */ /* 0x000fe80008000405 */
[----:B------:R-:W-:Y:S04]  /*ee80*/  STS.U16 [R0+UR5+0x19000], R5 ;  /* 0x0190000500007988 */ /* 0x000fe80008000405 */
[----:B------:R-:W-:Y:S04]  /*ee90*/  STS.U16 [R0+UR5+0x19400], R28 ;  /* 0x0194001c00007988 */ /* 0x000fe80008000405 */
[----:B------:R-:W-:Y:S04]  /*eea0*/  STS.U16 [R0+UR5+0x19800], R29 ;  /* 0x0198001d00007988 */ /* 0x000fe80008000405 */
[----:B--2---:R0:W-:Y:S04]  /*eeb0*/  STS.U16 [R0+UR5+0x19c00], R3 ;  /* 0x019c000300007988 */ /* 0x0041e80008000405 */
[----:B------:R-:W-:Y:S04]  /*eec0*/  STS.U16 [R0+UR5+0x1a000], R2 ;  /* 0x01a0000200007988 */ /* 0x000fe80008000405 */
[----:B------:R1:W-:Y:S04]  /*eed0*/  STS.U16 [R0+UR5+0x1a400], R27 ;  /* 0x01a4001b00007988 */ /* 0x0003e80008000405 */
[----:B0-----:R-:W2:Y:S04]  /*eee0*/  LDL R3, [R1+0xd30] ;  /* 0x000d300001037983 */ /* 0x001ea80000100800 */
[----:B-1----:R-:W2:Y:S04]  /*eef0*/  LDL R27, [R1+0x128] ;  /* 0x00012800011b7983 */ /* 0x002ea80000100800 */
[----:B------:R-:W-:Y:S04]  /*ef00*/  STS.U16 [R0+UR5+0x1a800], R26 ;  /* 0x01a8001a00007988 */ /* 0x000fe80008000405 */
        /* <DEDUP_REMOVED lines=18> */
[----:B----4-:R-:W-:Y:S04]  /*f030*/  STS.U16 [R0+UR5+0x1f400], R7 ;  /* 0x01f4000700007988 */ /* 0x010fe80008000405 */
[----:B---3--:R-:W-:Y:S01]  /*f040*/  STS.U16 [R0+UR5+0x1f800], R6 ;  /* 0x01f8000600007988 */ /* 0x008fe20008000405 */
[----:B------:R-:W-:Y:S06]  /*f050*/  BAR.SYNC.DEFER_BLOCKING 0x0 ;  /* 0x0000000000007b1d */ /* 0x000fec0000010000 */
[----:B--2---:R-:W0:Y:S04]  /*f060*/  LDSM.16.MT88.4 R12, [R27] ;  /* 0x000000001b0c783b */ /* 0x004e280000004200 */
[----:B------:R-:W1:Y:S04]  /*f070*/  LDSM.16.MT88.4 R4, [R27+0x80] ;  /* 0x000080001b04783b */ /* 0x000e680000004200 */
[----:B------:R-:W-:Y:S04]  /*f080*/  LDSM.16.MT88.4 R16, [R27+0x280] ;  /* 0x000280001b10783b */ /* 0x000fe80000004200 */
[----:B------:R-:W-:Y:S04]  /*f090*/  LDSM.16.MT88.4 R20, [R27+0x300] ;  /* 0x000300001b14783b */ /* 0x000fe80000004200 */
[----:B0-----:R-:W-:Y:S01]  /*f0a0*/  STL.64 [R1+0x10], R12 ;  /* 0x0000100c01007387 */ /* 0x001fe20000100a00 */
[----:B------:R-:W-:-:S02]  /*f0b0*/  IMAD.MOV.U32 R11, RZ, RZ, R12 ;  /* 0x000000ffff0b7224 */ /* 0x000fc400078e000c */
[----:B------:R-:W-:Y:S01]  /*f0c0*/  IMAD.MOV.U32 R10, RZ, RZ, R13 ;  /* 0x000000ffff0a7224 */ /* 0x000fe200078e000d */
[----:B------:R-:W-:Y:S01]  /*f0d0*/  STL.64 [R1+0x18], R14 ;  /* 0x0000180e01007387 */ /* 0x000fe20000100a00 */
[----:B------:R-:W-:Y:S02]  /*f0e0*/  IMAD.MOV.U32 R9, RZ, RZ, R14 ;  /* 0x000000ffff097224 */ /* 0x000fe400078e000e */
[----:B------:R-:W-:Y:S02]  /*f0f0*/  IMAD.MOV.U32 R8, RZ, RZ, R15 ;  /* 0x000000ffff087224 */ /* 0x000fe400078e000f */
[----:B------:R-:W0:Y:S01]  /*f100*/  LDSM.16.M88.4 R12, [R3+UR5+0x10000] ;  /* 0x01000005030c783b */ /* 0x000e220008000200 */
[----:B-1----:R-:W-:Y:S02]  /*f110*/  IMAD.MOV.U32 R29, RZ, RZ, R4 ;  /* 0x000000ffff1d7224 */ /* 0x002fe400078e0004 */
[----:B------:R-:W-:Y:S02]  /*f120*/  IMAD.MOV.U32 R28, RZ, RZ, R5 ;  /* 0x000000ffff1c7224 */ /* 0x000fe400078e0005 */
[----:B------:R-:W-:-:S02]  /*f130*/  IMAD.MOV.U32 R2, RZ, RZ, R6 ;  /* 0x000000ffff027224 */ /* 0x000fc400078e0006 */
[----:B------:R-:W-:Y:S01]  /*f140*/  IMAD.MOV.U32 R0, RZ, RZ, R7 ;  /* 0x000000ffff007224 */ /* 0x000fe200078e0007 */
[----:B0-----:R-:W-:Y:S04]  /*f150*/  STL.64 [R1+0x110], R12 ;  /* 0x0001100c01007387 */ /* 0x001fe80000100a00 */
[----:B------:R-:W-:Y:S04]  /*f160*/  STL.64 [R1+0x118], R14 ;  /* 0x0001180e01007387 */ /* 0x000fe80000100a00 */
[----:B------:R-:W-:Y:S04]  /*f170*/  STL.64 [R1], R4 ;  /* 0x0000000401007387 */ /* 0x000fe80000100a00 */
[----:B------:R-:W-:Y:S04]  /*f180*/  STL.64 [R1+0x8], R6 ;  /* 0x0000080601007387 */ /* 0x000fe80000100a00 */
[----:B------:R-:W0:Y:S04]  /*f190*/  LDSM.16.MT88.4 R4, [R27+0x100] ;  /* 0x000100001b04783b */ /* 0x000e280000004200 */
[----:B------:R-:W-:Y:S04]  /*f1a0*/  LDSM.16.MT88.4 R12, [R27+0x200] ;  /* 0x000200001b0c783b */ /* 0x000fe80000004200 */
[----:B0-----:R-:W-:Y:S04]  /*f1b0*/  STL.64 [R1+0x3200], R6 ;  /* 0x0032000601007387 */ /* 0x001fe80000100a00 */
[----:B------:R0:W-:Y:S04]  /*f1c0*/  STL.64 [R1+0x31f8], R4 ;  /* 0x0031f80401007387 */ /* 0x0001e80000100a00 */
[----:B0-----:R-:W2:Y:S04]  /*f1d0*/  LDL.LU.64 R4, [R1+0x6b0] ;  /* 0x0006b00001047983 */ /* 0x001ea80000300a00 */
[----:B------:R-:W3:Y:S04]  /*f1e0*/  LDL.LU.64 R6, [R1+0x6b8] ;  /* 0x0006b80001067983 */ /* 0x000ee80000300a00 */
[----:B---3--:R0:W-:Y:S04]  /*f1f0*/  STL.64 [R1+0x3210], R6 ;  /* 0x0032100601007387 */ /* 0x0081e80000100a00 */
[----:B--2---:R1:W-:Y:S01]  /*f200*/  STL.64 [R1+0x3208], R4 ;  /* 0x0032080401007387 */ /* 0x0043e20000100a00 */
[----:B0-----:R-:W-:-:S02]  /*f210*/  IMAD.MOV.U32 R6, RZ, RZ, R9 ;  /* 0x000000ffff067224 */ /* 0x001fc400078e0009 */
[----:B------:R-:W-:Y:S02]  /*f220*/  IMAD.MOV.U32 R7, RZ, RZ, R8 ;  /* 0x000000ffff077224 */ /* 0x000fe400078e0008 */
[----:B-1----:R-:W-:Y:S02]  /*f230*/  IMAD.MOV.U32 R4, RZ, RZ, R11 ;  /* 0x000000ffff047224 */ /* 0x002fe400078e000b */
[----:B------:R-:W-:Y:S02]  /*f240*/  IMAD.MOV.U32 R5, RZ, RZ, R10 ;  /* 0x000000ffff057224 */ /* 0x000fe400078e000a */
[----:B------:R-:W0:Y:S04]  /*f250*/  LDSM.16.MT88.4 R8, [R27+0x180] ;  /* 0x000180001b08783b */ /* 0x000e280000004200 */
[----:B------:R-:W-:Y:S04]  /*f260*/  STL.64 [R1+0x3230], R6 ;  /* 0x0032300601007387 */ /* 0x000fe80000100a00 */
[----:B------:R-:W1:Y:S04]  /*f270*/  LDSM.16.MT88.4 R24, [R27+0x380] ;  /* 0x000380001b18783b */ /* 0x000e680000004200 */
[----:B------:R-:W-:Y:S04]  /*f280*/  STL.64 [R1+0x3228], R4 ;  /* 0x0032280401007387 */ /* 0x000fe80000100a00 */
[----:B------:R-:W2:Y:S04]  /*f290*/  LDSM.16.M88.4 R4, [R3+UR5+0x11000] ;  /* 0x011000050304783b */ /* 0x000ea80008000200 */
[----:B0-----:R-:W-:Y:S04]  /*f2a0*/  STL.64 [R1+0x3220], R10 ;  /* 0x0032200a01007387 */ /* 0x001fe80000100a00 */
[----:B------:R0:W-:Y:S04]  /*f2b0*/  STL.64 [R1+0x3218], R8 ;  /* 0x0032180801007387 */ /* 0x0001e80000100a00 */
[----:B0-----:R-:W3:Y:S04]  /*f2c0*/  LDL.LU.64 R8, [R1+0x8a0] ;  /* 0x0008a00001087983 */ /* 0x001ee80000300a00 */
[----:B------:R-:W3:Y:S04]  /*f2d0*/  LDL.LU.64 R10, [R1+0x8a8] ;  /* 0x0008a800010a7983 */ /* 0x000ee80000300a00 */
[----:B------:R-:W-:Y:S04]  /*f2e0*/  STL.64 [R1+0x31f0], R14 ;  /* 0x0031f00e01007387 */ /* 0x000fe80000100a00 */
[----:B------:R0:W-:Y:S04]  /*f2f0*/  STL.64 [R1+0x31e8], R12 ;  /* 0x0031e80c01007387 */ /* 0x0001e80000100a00 */
[----:B0-----:R-:W3:Y:S04]  /*f300*/  LDL.LU.64 R12, [R1+0x110] ;  /* 0x00011000010c7983 */ /* 0x001ee80000300a00 */
[----:B------:R-:W-:Y:S04]  /*f310*/  STL.64 [R1+0x31e0], R18 ;  /* 0x0031e01201007387 */ /* 0x000fe80000100a00 */
[----:B------:R0:W-:Y:S04]  /*f320*/  STL.64 [R1+0x31d8], R16 ;  /* 0x0031d81001007387 */ /* 0x0001e80000100a00 */
[----:B0-----:R-:W4:Y:S04]  /*f330*/  LDL.LU.64 R16, [R1+0x460] ;  /* 0x0004600001107983 */ /* 0x001f280000300a00 */
[----:B------:R-:W4:Y:S04]  /*f340*/  LDL.LU.64 R18, [R1+0x468] ;  /* 0x0004680001127983 */ /* 0x000f280000300a00 */
[----:B-1----:R-:W-:Y:S04]  /*f350*/  STL.64 [R1+0x31d0], R26 ;  /* 0x0031d01a01007387 */ /* 0x002fe80000100a00 */
[----:B------:R-:W-:Y:S04]  /*f360*/  STL.64 [R1+0x31c8], R24 ;  /* 0x0031c81801007387 */ /* 0x000fe80000100a00 */
[----:B--2---:R-:W-:Y:S04]  /*f370*/  STL.64 [R1+0x100], R4 ;  /* 0x0001000401007387 */ /* 0x004fe80000100a00 */
[----:B------:R-:W-:Y:S04]  /*f380*/  STL.64 [R1+0x108], R6 ;  /* 0x0001080601007387 */ /* 0x000fe80000100a00 */
[----:B------:R-:W0:Y:S04]  /*f390*/  LDSM.16.M88.4 R4, [R3+UR5+0x12000] ;  /* 0x012000050304783b */ /* 0x000e280008000200 */
[----:B0-----:R-:W-:Y:S04]  /*f3a0*/  STL.64 [R1+0xf0], R4 ;  /* 0x0000f00401007387 */ /* 0x001fe80000100a00 */
[----:B------:R-:W-:Y:S04]  /*f3b0*/  STL.64 [R1+0xf8], R6 ;  /* 0x0000f80601007387 */ /* 0x000fe80000100a00 */
[----:B------:R-:W0:Y:S04]  /*f3c0*/  LDSM.16.M88.4 R4, [R3+UR5+0x13000] ;  /* 0x013000050304783b */ /* 0x000e280008000200 */
[----:B0-----:R-:W-:Y:S04]  /*f3d0*/  STL.64 [R1+0xe0], R4 ;  /* 0x0000e00401007387 */ /* 0x001fe80000100a00 */
[----:B------:R0:W-:Y:S04]  /*f3e0*/  STL.64 [R1+0xe8], R6 ;  /* 0x0000e80601007387 */ /* 0x0001e80000100a00 */
[----:B0-----:R-:W3:Y:S04]  /*f3f0*/  LDL.LU.64 R6, [R1+0x3230] ;  /* 0x0032300001067983 */ /* 0x001ee80000300a00 */
[----:B------:R-:W3:Y:S04]  /*f400*/  LDL.LU.64 R4, [R1+0x3228] ;  /* 0x0032280001047983 */ /* 0x000ee80000300a00 */
[----:B------:R-:W-:Y:S01]  /*f410*/  STL [R1+0x3060], R3 ;  /* 0x0030600301007387 */ /* 0x000fe20000100800 */
[----:B---3--:R-:W-:Y:S03]  /*f420*/  HMMA.16816.F32 R4, R4, R12, R8 ;  /* 0x0000000c0404723c */ /* 0x008fe60000001808 */
[----:B------:R-:W2:Y:S04]  /*f430*/  LDL.LU.64 R10, [R1+0x3220] ;  /* 0x00322000010a7983 */ /* 0x000ea80000300a00 */
[----:B------:R-:W2:-:S12]  /*f440*/  LDL.LU.64 R8, [R1+0x3218] ;  /* 0x0032180001087983 */ /* 0x000e980000300a00 */
[----:B------:R-:W-:Y:S04]  /*f450*/  STL.64 [R1+0x3b0], R4 ;  /* 0x0003b00401007387 */ /* 0x000fe80000100a00 */
[----:B------:R0:W-:Y:S04]  /*f460*/  STL.64 [R1+0x3b8], R6 ;  /* 0x0003b80601007387 */ /* 0x0001e80000100a00 */
[----:B0-----:R-:W3:Y:S04]  /*f470*/  LDL.LU.64 R6, [R1+0x3210] ;  /* 0x0032100001067983 */ /* 0x001ee80000300a00 */
[----:B------:R-:W3:Y:S01]  /*f480*/  LDL.LU.64 R4, [R1+0x3208] ;  /* 0x0032080001047983 */ /* 0x000ee20000300a00 */
[----:B------:R-:W-:-:S02]  /*f490*/  IMAD.MOV.U32 R24, RZ, RZ, R29 ;  /* 0x000000ffff187224 */ /* 0x000fc400078e001d */
[----:B------:R-:W-:Y:S02]  /*f4a0*/  IMAD.MOV.U32 R25, RZ, RZ, R28 ;  /* 0x000000ffff197224 */ /* 0x000fe400078e001c */
[----:B------:R-:W-:Y:S02]  /*f4b0*/  IMAD.MOV.U32 R26, RZ, RZ, R2 ;  /* 0x000000ffff1a7224 */ /* 0x000fe400078e0002 */
[----:B------:R-:W-:-:S07]  /*f4c0*/  IMAD.MOV.U32 R27, RZ, RZ, R0 ;  /* 0x000000ffff1b7224 */ /* 0x000fce00078e0000 */
[----:B---3--:R-:W-:Y:S01]  /*f4d0*/  HMMA.16816.F32 R24, R24, R12, R4 ;  /* 0x0000000c1818723c */ /* 0x008fe20000001804 */
[----:B------:R-:W4:Y:S04]  /*f4e0*/  LDL.LU.64 R6, [R1+0x3200] ;  /* 0x0032000001067983 */ /* 0x000f280000300a00 */
[----:B------:R-:W4:Y:S01]  /*f4f0*/  LDL.LU.64 R4, [R1+0x31f8] ;  /* 0x0031f80001047983 */ /* 0x000f220000300a00 */
[----:B------:R-:W-:Y:S02]  /*f500*/  IMAD.MOV.U32 R2, RZ, RZ, R12 ;  /* 0x000000ffff027224 */ /* 0x000fe400078e000c */
[----:B------:R-:W-:-:S11]  /*f510*/  IMAD.MOV.U32 R0, RZ, RZ, R13 ;  /* 0x000000ffff007224 */ /* 0x000fd600078e000d */
[----:B------:R-:W-:Y:S04]  /*f520*/  STL.64 [R1+0x330], R24 ;  /* 0x0003301801007387 */ /* 0x000fe80000100a00 */
[----:B------:R-:W-:Y:S01]  /*f530*/  STL.64 [R1+0x338], R26 ;  /* 0x0003381a01007387 */ /* 0x000fe20000100a00 */
[----:B----4-:R-:W-:-:S15]  /*f540*/  HMMA.16816.F32 R16, R4, R12, R16 ;  /* 0x0000000c0410723c */ /* 0x010fde0000001810 */
[----:B------:R-:W-:-:S04]  /*f550*/  NOP ;  /* 0x0000000000007918 */ /* 0x000fc80000000000 */
[----:B------:R0:W-:Y:S04]  /*f560*/  STL.64 [R1+0x450], R16 ;  /* 0x0004501001007387 */ /* 0x0001e80000100a00 */
[----:B------:R1:W-:Y:S04]  /*f570*/  STL.64 [R1+0x458], R18 ;  /* 0x0004581201007387 */ /* 0x0003e80000100a00 */
[----:B------:R-:W2:Y:S04]  /*f580*/  LDL.LU.64 R12, [R1+0x320] ;  /* 0x00032000010c7983 */ /* 0x000ea80000300a00 */
[----:B------:R-:W2:Y:S04]  /*f590*/  LDL.LU.64 R14, [R1+0x328] ;  /* 0x00032800010e7983 */ /* 0x000ea80000300a00 */
[----:B0-----:R-:W3:Y:S04]  /*f5a0*/  LDL.LU.64 R16, [R1+0x2a0] ;  /* 0x0002a00001107983 */ /* 0x001ee80000300a00 */
[----:B-1----:R-:W3:Y:S04]  /*f5b0*/  LDL.LU.64 R18, [R1+0x2a8] ;  /* 0x0002a80001127983 */ /* 0x002ee80000300a00 */
[----:B------:R-:W4:Y:S04]  /*f5c0*/  LDL.LU.64 R24, [R1+0x1d0] ;  /* 0x0001d00001187983 */ /* 0x000f280000300a00 */
[----:B------:R-:W4:Y:S04]  /*f5d0*/  LDL.LU.64 R26, [R1+0x1d8] ;  /* 0x0001d800011a7983 */ /* 0x000f280000300a00 */
[----:B------:R0:W-:Y:S04]  /*f5e0*/  STL.64 [R1+0x3190], R6 ;  /* 0x0031900601007387 */ /* 0x0001e80000100a00 */
[----:B------:R1:W-:Y:S04]  /*f5f0*/  STL.64 [R1+0x3188], R4 ;  /* 0x0031880401007387 */ /* 0x0003e80000100a00 */
[----:B0-----:R-:W2:Y:S04]  /*f600*/  LDL.64 R6, [R1+0x8] ;  /* 0x0000080001067983 */ /* 0x001ea80000100a00 */
[----:B-1----:R-:W3:Y:S04]  /*f610*/  LDL.64 R4, [R1] ;  /* 0x0000000001047983 */ /* 0x002ee80000100a00 */
[----:B--2---:R0:W-:Y:S04]  /*f620*/  STL.64 [R1+0x31a0], R6 ;  /* 0x0031a00601007387 */ /* 0x0041e80000100a00 */
[----:B---3--:R1:W-:Y:S04]  /*f630*/  STL.64 [R1+0x3198], R4 ;  /* 0x0031980401007387 */ /* 0x0083e80000100a00 */
[----:B0-----:R-:W2:Y:S04]  /*f640*/  LDL.64 R6, [R1+0x18] ;  /* 0x0000180001067983 */ /* 0x001ea80000100a00 */
[----:B-1----:R-:W3:Y:S04]  /*f650*/  LDL.64 R4, [R1+0x10] ;  /* 0x0000100001047983 */ /* 0x002ee80000100a00 */
[----:B--2---:R-:W-:Y:S04]  /*f660*/  STL.64 [R1+0x31b0], R6 ;  /* 0x0031b00601007387 */ /* 0x004fe80000100a00 */
[----:B---3--:R0:W-:Y:S02]  /*f670*/  STL.64 [R1+0x31a8], R4 ;  /* 0x0031a80401007387 */ /* 0x0081e40000100a00 */
[----:B0-----:R-:W-:-:S02]  /*f680*/  IMAD.MOV.U32 R4, RZ, RZ, R2 ;  /* 0x000000ffff047224 */ /* 0x001fc400078e0002 */
[----:B------:R-:W-:-:S07]  /*f690*/  IMAD.MOV.U32 R5, RZ, RZ, R0 ;  /* 0x000000ffff057224 */ /* 0x000fce00078e0000 */
[----:B------:R-:W-:-:S15]  /*f6a0*/  HMMA.16816.F32 R12, R8, R4, R12 ;  /* 0x00000004080c723c */ /* 0x000fde000000180c */
[----:B------:R-:W-:-:S04]  /*f6b0*/  NOP ;  /* 0x0000000000007918 */ /* 0x000fc80000000000 */
[----:B------:R-:W-:Y:S04]  /*f6c0*/  STL.64 [R1+0x3d0], R12 ;  /* 0x0003d00c01007387 */ /* 0x000fe80000100a00 */
[----:B------:R0:W-:Y:S04]  /*f6d0*/  STL.64 [R1+0x3d8], R14 ;  /* 0x0003d80e01007387 */ /* 0x0001e80000100a00 */
[----:B0-----:R-:W2:Y:S04]  /*f6e0*/  LDL.LU.64 R14, [R1+0x31f0] ;  /* 0x0031f000010e7983 */ /* 0x001ea80000300a00 */
[----:B------:R-:W2:Y:S04]  /*f6f0*/  LDL.LU.64 R12, [R1+0x31e8] ;  /* 0x0031e800010c7983 */ /* 0x000ea80000300a00 */
[----:B------:R-:W-:Y:S04]  /*f700*/  STL.64 [R1+0x3180], R10 ;  /* 0x0031800a01007387 */ /* 0x000fe80000100a00 */
[----:B------:R0:W-:Y:S04]  /*f710*/  STL.64 [R1+0x3178], R8 ;  /* 0x0031780801007387 */ /* 0x0001e80000100a00 */
[----:B0-----:R-:W3:Y:S04]  /*f720*/  LDL.LU.64 R8, [R1+0x240] ;  /* 0x0002400001087983 */ /* 0x001ee80000300a00 */
[----:B------:R-:W3:Y:S01]  /*f730*/  LDL.LU.64 R10, [R1+0x248] ;  /* 0x00024800010a7983 */ /* 0x000ee20000300a00 */
[----:B--2---:R-:W-:-:S15]  /*f740*/  HMMA.16816.F32 R16, R12, R4, R16 ;  /* 0x000000040c10723c */ /* 0x004fde0000001810 */
[----:B------:R-:W-:-:S04]  /*f750*/  NOP ;  /* 0x0000000000007918 */ /* 0x000fc80000000000 */
[----:B------:R-:W-:Y:S04]  /*f760*/  STL.64 [R1+0x540], R16 ;  /* 0x0005401001007387 */ /* 0x000fe80000100a00 */
[----:B------:R0:W-:Y:S04]  /*f770*/  STL.64 [R1+0x548], R18 ;  /* 0x0005481201007387 */ /* 0x0001e80000100a00 */
[----:B0-----:R-:W3:Y:S04]  /*f780*/  LDL.LU.64 R18, [R1+0x31e0] ;  /* 0x0031e00001127983 */ /* 0x001ee80000300a00 */
[----:B------:R-:W3:Y:S01]  /*f790*/  LDL.LU.64 R16, [R1+0x31d8] ;  /* 0x0031d80001107983 */ /* 0x000ee20000300a00 */
[-C--:B----4-:R-:W-:Y:S03]  /*f7a0*/  HMMA.16816.F32 R24, R20, R4.reuse, R24 ;  /* 0x000000041418723c */ /* 0x090fe60000001818 */
[----:B------:R-:W-:Y:S04]  /*f7b0*/  STL.64 [R1+0x31c0], R14 ;  /* 0x0031c00e01007387 */ /* 0x000fe80000100a00 */
[----:B------:R0:W-:Y:S04]  /*f7c0*/  STL.64 [R1+0x31b8], R12 ;  /* 0x0031b80c01007387 */ /* 0x0001e80000100a00 */
[----:B0-----:R-:W2:Y:S04]  /*f7d0*/  LDL.LU.64 R12, [R1+0x170] ;  /* 0x00017000010c7983 */ /* 0x001ea80000300a00 */
[----:B------:R-:W2:Y:S01]  /*f7e0*/  LDL.LU.64 R14, [R1+0x178] ;  /* 0x00017800010e7983 */ /* 0x000ea20000300a00 */
[----:B---3--:R-:W-:-:S15]  /*f7f0*/  HMMA.16816.F32 R8, R16, R4, R8 ;  /* 0x000000041008723c */ /* 0x008fde0000001808 */
[----:B------:R-:W-:-:S04]  /*f800*/  NOP ;  /* 0x0000000000007918 */ /* 0x000fc80000000000 */
[----:B------:R0:W-:Y:S04]  /*f810*/  STL.64 [R1+0x610], R8 ;  /* 0x0006100801007387 */ /* 0x0001e80000100a00 */
[----:B------:R1:W-:Y:S04]  /*f820*/  STL.64 [R1+0x618], R10 ;  /* 0x0006180a01007387 */ /* 0x0003e80000100a00 */
[----:B0-----:R-:W3:Y:S04]  /*f830*/  LDL.LU.64 R8, [R1+0x560] ;  /* 0x0005600001087983 */ /* 0x001ee80000300a00 */
[----:B-1----:R-:W3:Y:S04]  /*f840*/  LDL.LU.64 R10, [R1+0x568] ;  /* 0x00056800010a7983 */ /* 0x002ee80000300a00 */
[----:B------:R-:W-:Y:S04]  /*f850*/  STL.64 [R1+0x3170], R18 ;  /* 0x0031701201007387 */ /* 0x000fe80000100a00 */
[----:B------:R0:W-:Y:S04]  /*f860*/  STL.64 [R1+0x3168], R16 ;  /* 0x0031681001007387 */ /* 0x0001e80000100a00 */
[----:B0-----:R-:W4:Y:S04]  /*f870*/  LDL.LU.64 R16, [R1+0x100] ;  /* 0x0001000001107983 */ /* 0x001f280000300a00 */
[----:B------:R-:W-:Y:S04]  /*f880*/  STL.64 [R1+0x700], R24 ;  /* 0x0007001801007387 */ /* 0x000fe80000100a00 */
[----:B------:R0:W-:Y:S04]  /*f890*/  STL.64 [R1+0x708], R26 ;  /* 0x0007081a01007387 */ /* 0x0001e80000100a00 */
[----:B0-----:R-:W2:Y:S04]  /*f8a0*/  LDL.LU.64 R26, [R1+0x31d0] ;  /* 0x0031d000011a7983 */ /* 0x001ea80000300a00 */
[----:B------:R-:W2:Y:S04]  /*f8b0*/  LDL.LU.64 R24, [R1+0x31c8] ;  /* 0x0031c80001187983 */ /* 0x000ea80000300a00 */
[----:B------:R-:W-:Y:S04]  /*f8c0*/  STL.64 [R1+0x3160], R22 ;  /* 0x0031601601007387 */ /* 0x000fe80000100a00 */
[----:B------:R0:W-:Y:S04]  /*f8d0*/  STL.64 [R1+0x3158], R20 ;  /* 0x0031581401007387 */ /* 0x0001e80000100a00 */
[----:B0-----:R-:W4:Y:S04]  /*f8e0*/  LDL.LU.64 R20, [R1+0x930] ;  /* 0x0009300001147983 */ /* 0x001f280000300a00 */
[----:B------:R-:W4:Y:S01]  /*f8f0*/  LDL.LU.64 R22, [R1+0x938] ;  /* 0x0009380001167983 */ /* 0x000f220000300a00 */
[----:B--2---:R-:W-:Y:S03]  /*f900*/  HMMA.16816.F32 R4, R24, R4, R12 ;  /* 0x000000041804723c */ /* 0x004fe6000000180c */
[----:B------:R-:W2:Y:S04]  /*f910*/  LDL.LU.64 R14, [R1+0x31c0] ;  /* 0x0031c000010e7983 */ /* 0x000ea80000300a00 */
[----:B------:R-:W2:-:S12]  /*f920*/  LDL.LU.64 R12, [R1+0x31b8] ;  /* 0x0031b800010c7983 */ /* 0x000e980000300a00 */
[----:B------:R-:W-:Y:S04]  /*f930*/  STL.64 [R1+0x8f0], R4 ;  /* 0x0008f00401007387 */ /* 0x000fe80000100a00 */
[----:B------:R0:W-:Y:S04]  /*f940*/  STL.64 [R1+0x8f8], R6 ;  /* 0x0008f80601007387 */ /* 0x0001e80000100a00 */
[----:B0-----:R-:W4:Y:S04]  /*f950*/  LDL.LU.64 R6, [R1+0x31b0] ;  /* 0x0031b00001067983 */ /* 0x001f280000300a00 */
[----:B------:R-:W4:Y:S04]  /*f960*/  LDL.LU.64 R4, [R1+0x31a8] ;  /* 0x0031a80001047983 */ /* 0x000f280000300a00 */
[----:B------:R-:W-:Y:S04]  /*f970*/  STL.64 [R1+0x3150], R26 ;  /* 0x0031501a01007387 */ /* 0x000fe80000100a00 */
[----:B------:R0:W-:Y:S04]  /*f980*/  STL.64 [R1+0x3148], R24 ;  /* 0x0031481801007387 */ /* 0x0001e80000100a00 */
[----:B0-----:R-:W2:Y:S04]  /*f990*/  LDL.LU.64 R24, [R1+0x740] ;  /* 0x0007400001187983 */ /* 0x001ea80000300a00 */
[----:B------:R-:W2:Y:S01]  /*f9a0*/  LDL.LU.64 R26, [R1+0x748] ;  /* 0x00074800011a7983 */ /* 0x000ea20000300a00 */
[----:B----4-:R-:W-:Y:S01]  /*f9b0*/  HMMA.16816.F32 R20, R4, R16, R20 ;  /* 0x000000100414723c */ /* 0x010fe20000001814 */
[----:B------:R-:W-:-:S15]  /*f9c0*/  IMAD.MOV.U32 R3, RZ, RZ, R7 ;  /* 0x000000ffff037224 */ /* 0x000fde00078e0007 */
[----:B------:R-:W-:-:S03]  /*f9d0*/  NOP ;  /* 0x0000000000007918 */ /* 0x000fc60000000000 */
[----:B------:R0:W-:Y:S04]  /*f9e0*/  STL.64 [R1+0x3a0], R20 ;  /* 0x0003a01401007387 */ /* 0x0001e80000100a00 */
[----:B------:R1:W-:Y:S01]  /*f9f0*/  STL.64 [R1+0x3a8], R22 ;  /* 0x0003a81601007387 */ /* 0x0003e20000100a00 */
[----:B0-----:R-:W-:Y:S02]  /*fa00*/  IMAD.MOV.U32 R20, RZ, RZ, R6 ;  /* 0x000000ffff147224 */ /* 0x001fe400078e0006 */
[----:B------:R-:W-:Y:S01]  /*fa10*/  IMAD.MOV.U32 R21, RZ, RZ, R5 ;  /* 0x000000ffff157224 */ /* 0x000fe200078e0005 */
[----:B------:R-:W2:Y:S01]  /*fa20*/  LDL.LU.64 R6, [R1+0x31a0] ;  /* 0x0031a00001067983 */ /* 0x000ea20000300a00 */
[----:B-1----:R-:W-:-:S03]  /*fa30*/  IMAD.MOV.U32 R22, RZ, RZ, R4 ;  /* 0x000000ffff167224 */ /* 0x002fc600078e0004 */
[----:B------:R-:W2:Y:S02]  /*fa40*/  LDL.LU.64 R4, [R1+0x3198] ;  /* 0x0031980001047983 */ /* 0x000ea40000300a00 */
[----:B--2---:R-:W-:Y:S01]  /*fa50*/  HMMA.16816.F32 R24, R4, R16, R24 ;  /* 0x000000100418723c */ /* 0x004fe20000001818 */
[----:B------:R-:W-:-:S15]  /*fa60*/  IMAD.MOV.U32 R23, RZ, RZ, R7 ;  /* 0x000000ffff177224 */ /* 0x000fde00078e0007 */
[----:B------:R-:W-:-:S03]  /*fa70*/  NOP ;  /* 0x0000000000007918 */ /* 0x000fc60000000000 */
[----:B------:R0:W-:Y:S04]  /*fa80*/  STL.64 [R1+0x320], R24 ;  /* 0x0003201801007387 */ /* 0x0001e80000100a00 */
[----:B------:R1:W-:Y:S01]  /*fa90*/  STL.64 [R1+0x328], R26 ;  /* 0x0003281a01007387 */ /* 0x0003e20000100a00 */
[----:B0-----:R-:W-:Y:S02]  /*faa0*/  IMAD.MOV.U32 R24, RZ, RZ, R6 ;  /* 0x000000ffff187224 */ /* 0x001fe400078e0006 */
[----:B------:R-:W-:Y:S01]  /*fab0*/  IMAD.MOV.U32 R25, RZ, RZ, R5 ;  /* 0x000000ffff197224 */ /* 0x000fe200078e0005 */
[----:B------:R-:W3:Y:S01]  /*fac0*/  LDL.LU.64 R6, [R1+0x3190] ;  /* 0x0031900001067983 */ /* 0x000ee20000300a00 */
[----:B-1----:R-:W-:-:S03]  /*fad0*/  IMAD.MOV.U32 R26, RZ, RZ, R4 ;  /* 0x000000ffff1a7224 */ /* 0x002fc600078e0004 */
[----:B------:R-:W3:Y:S01]  /*fae0*/  LDL.LU.64 R4, [R1+0x3188] ;  /* 0x0031880001047983 */ /* 0x000ee20000300a00 */
[----:B------:R-:W-:Y:S02]  /*faf0*/  IMAD.MOV.U32 R2, RZ, RZ, R16 ;  /* 0x000000ffff027224 */ /* 0x000fe400078e0010 */
[----:B------:R-:W-:Y:S01]  /*fb00*/  IMAD.MOV.U32 R0, RZ, RZ, R17 ;  /* 0x000000ffff007224 */ /* 0x000fe200078e0011 */
[----:B---3--:R-:W-:-:S15]  /*fb10*/  HMMA.16816.F32 R8, R4, R16, R8 ;  /* 0x000000100408723c */ /* 0x008fde0000001808 */
[----:B------:R-:W-:-:S04]  /*fb20*/  NOP ;  /* 0x0000000000007918 */ /* 0x000fc80000000000 */
[----:B------:R-:W-:Y:S04]  /*fb30*/  STL.64 [R1+0x440], R8 ;  /* 0x0004400801007387 */ /* 0x000fe80000100a00 */
[----:B------:R0:W-:Y:S04]  /*fb40*/  STL.64 [R1+0x448], R10 ;  /* 0x0004480a01007387 */ /* 0x0001e80000100a00 */
[----:B0-----:R-:W2:Y:S04]  /*fb50*/  LDL.LU.64 R10, [R1+0x3180] ;  /* 0x00318000010a7983 */ /* 0x001ea80000300a00 */
[----:B------:R-:W2:Y:S04]  /*fb60*/  LDL.LU.64 R8, [R1+0x3178] ;  /* 0x0031780001087983 */ /* 0x000ea80000300a00 */
[----:B------:R-:W2:Y:S04]  /*fb70*/  LDL.LU.64 R16, [R1+0x350] ;  /* 0x0003500001107983 */ /* 0x000ea80000300a00 */
[----:B------:R-:W2:Y:S04]  /*fb80*/  LDL.LU.64 R18, [R1+0x358] ;  /* 0x0003580001127983 */ /* 0x000ea80000300a00 */
[----:B------:R0:W-:Y:S04]  /*fb90*/  STL.64 [R1+0x30f0], R6 ;  /* 0x0030f00601007387 */ /* 0x0001e80000100a00 */
[----:B------:R1:W-:Y:S01]  /*fba0*/  STL.64 [R1+0x30e8], R4 ;  /* 0x0030e80401007387 */ /* 0x0003e20000100a00 */
[----:B0-----:R-:W-:-:S02]  /*fbb0*/  IMAD.MOV.U32 R6, RZ, RZ, R24 ;  /* 0x000000ffff067224 */ /* 0x001fc400078e0018 */
[----:B------:R-:W-:Y:S02]  /*fbc0*/  IMAD.MOV.U32 R7, RZ, RZ, R23 ;  /* 0x000000ffff077224 */ /* 0x000fe400078e0017 */
[----:B-1----:R-:W-:Y:S02]  /*fbd0*/  IMAD.MOV.U32 R4, RZ, RZ, R26 ;  /* 0x000000ffff047224 */ /* 0x002fe400078e001a */
[----:B------:R-:W-:Y:S01]  /*fbe0*/  IMAD.MOV.U32 R5, RZ, RZ, R25 ;  /* 0x000000ffff057224 */ /* 0x000fe200078e0019 */
[----:B------:R0:W-:Y:S04]  /*fbf0*/  STL.64 [R1+0x3110], R6 ;  /* 0x0031100601007387 */ /* 0x0001e80000100a00 */
[----:B------:R1:W-:Y:S01]  /*fc00*/  STL.64 [R1+0x3108], R4 ;  /* 0x0031080401007387 */ /* 0x0003e20000100a00 */
[----:B0-----:R-:W-:-:S02]  /*fc10*/  IMAD.MOV.U32 R6, RZ, RZ, R20 ;  /* 0x000000ffff067224 */ /* 0x001fc400078e0014 */
[----:B------:R-:W-:Y:S02]  /*fc20*/  IMAD.MOV.U32 R7, RZ, RZ, R3 ;  /* 0x000000ffff077224 */ /* 0x000fe400078e0003 */
[----:B-1----:R-:W-:Y:S02]  /*fc30*/  IMAD.MOV.U32 R4, RZ, RZ, R22 ;  /* 0x000000ffff047224 */ /* 0x002fe400078e0016 */
[----:B------:R-:W-:Y:S01]  /*fc40*/  IMAD.MOV.U32 R5, RZ, RZ, R21 ;  /* 0x000000ffff057224 */ /* 0x000fe200078e0015 */
[----:B------:R-:W-:Y:S04]  /*fc50*/  STL.64 [R1+0x3130], R6 ;  /* 0x0031300601007387 */ /* 0x000fe80000100a00 */
[----:B------:R0:W-:Y:S02]  /*fc60*/  STL.64 [R1+0x3128], R4 ;  /* 0x0031280401007387 */ /* 0x0001e40000100a00 */
[----:B0-----:R-:W-:-:S02]  /*fc70*/  IMAD.MOV.U32 R4, RZ, RZ, R2 ;  /* 0x000000ffff047224 */ /* 0x001fc400078e0002 */
[----:B------:R-:W-:-:S07]  /*fc80*/  IMAD.MOV.U32 R5, RZ, RZ, R0 ;  /* 0x000000ffff057224 */ /* 0x000fce00078e0000 */
[----:B--2---:R-:W-:Y:S01]  /*fc90*/  HMMA.16816.F32 R20, R8, R4, R16 ;  /* 0x000000040814723c */ /* 0x004fe20000001810 */
[----:B------:R-:W2:Y:S04]  /*fca0*/  LDL.LU.64 R16, [R1+0x2c0] ;  /* 0x0002c00001107983 */ /* 0x000ea80000300a00 */
[----:B------:R-:W2:-:S14]  /*fcb0*/  LDL.LU.64 R18, [R1+0x2c8] ;  /* 0x0002c80001127983 */ /* 0x000e9c0000300a00 */
[----:B------:R0:W-:Y:S04]  /*fcc0*/  STL.64 [R1+0x460], R20 ;  /* 0x0004601401007387 */ /* 0x0001e80000100a00 */
[----:B------:R1:W-:Y:S04]  /*fcd0*/  STL.64 [R1+0x468], R22 ;  /* 0x0004681601007387 */ /* 0x0003e80000100a00 */
[----:B0-----:R-:W3:Y:S04]  /*fce0*/  LDL.LU.64 R20, [R1+0x250] ;  /* 0x0002500001147983 */ /* 0x001ee80000300a00 */
[----:B-1----:R-:W3:Y:S04]  /*fcf0*/  LDL.LU.64 R22, [R1+0x258] ;  /* 0x0002580001167983 */ /* 0x002ee80000300a00 */
[----:B------:R-:W4:Y:S04]  /*fd00*/  LDL.LU.64 R24, [R1+0x210] ;  /* 0x0002100001187983 */ /* 0x000f280000300a00 */
[----:B------:R-:W4:Y:S04]  /*fd10*/  LDL.LU.64 R26, [R1+0x218] ;  /* 0x00021800011a7983 */ /* 0x000f280000300a00 */
[----:B------:R-:W-:Y:S04]  /*fd20*/  STL.64 [R1+0x30e0], R10 ;  /* 0x0030e00a01007387 */ /* 0x000fe80000100a00 */
[----:B------:R0:W-:Y:S04]  /*fd30*/  STL.64 [R1+0x30d8], R8 ;  /* 0x0030d80801007387 */ /* 0x0001e80000100a00 */
[----:B0-----:R-:W2:Y:S04]  /*fd40*/  LDL.LU.64 R8, [R1+0x570] ;  /* 0x0005700001087983 */ /* 0x001ea80000300a00 */
[----:B------:R-:W2:Y:S04]  /*fd50*/  LDL.LU.64 R10, [R1+0x578] ;  /* 0x00057800010a7983 */ /* 0x000ea80000300a00 */
[----:B--2---:R-:W-:Y:S04]  /*fd60*/  STL.64 [R1+0x3100], R10 ;  /* 0x0031000a01007387 */ /* 0x004fe80000100a00 */
[----:B------:R0:W-:Y:S04]  /*fd70*/  STL.64 [R1+0x30f8], R8 ;  /* 0x0030f80801007387 */ /* 0x0001e80000100a00 */
[----:B0-----:R-:W2:Y:S04]  /*fd80*/  LDL.LU.64 R8, [R1+0x7f0] ;  /* 0x0007f00001087983 */ /* 0x001ea80000300a00 */
[----:B------:R-:W2:Y:S01]  /*fd90*/  LDL.LU.64 R10, [R1+0x7f8] ;  /* 0x0007f800010a7983 */ /* 0x000ea20000300a00 */
[-C--:B------:R-:W-:Y:S03]  /*fda0*/  HMMA.16816.F32 R16, R12, R4.reuse, R16 ;  /* 0x000000040c10723c */ /* 0x080fe60000001810 */
[----:B--2---:R-:W-:Y:S04]  /*fdb0*/  STL.64 [R1+0x3120], R10 ;  /* 0x0031200a01007387 */ /* 0x004fe80000100a00 */
[----:B------:R0:W-:Y:S04]  /*fdc0*/  STL.64 [R1+0x3118], R8 ;  /* 0x0031180801007387 */ /* 0x0001e80000100a00 */
[----:B0-----:R-:W2:Y:S04]  /*fdd0*/  LDL.LU.64 R8, [R1+0x970] ;  /* 0x0009700001087983 */ /* 0x001ea80000300a00 */
[----:B------:R-:W2:Y:S04]  /*fde0*/  LDL.LU.64 R10, [R1+0x978] ;  /* 0x00097800010a7983 */ /* 0x000ea80000300a00 */
[----:B--2---:R-:W-:Y:S04]  /*fdf0*/  STL.64 [R1+0x3140], R10 ;  /* 0x0031400a01007387 */ /* 0x004fe80000100a00 */
[----:B------:R0:W-:Y:S04]  /*fe00*/  STL.64 [R1+0x3138], R8 ;  /* 0x0031380801007387 */ /* 0x0001e80000100a00 */
[----:B0-----:R-:W2:Y:S04]  /*fe10*/  LDL.LU.64 R8, [R1+0x180] ;  /* 0x0001800001087983 */ /* 0x001ea80000300a00 */
[----:B------:R-:W2:Y:S04]  /*fe20*/  LDL.LU.64 R10, [R1+0x188] ;  /* 0x00018800010a7983 */ /* 0x000ea80000300a00 */
[----:B------:R-:W-:Y:S04]  /*fe30*/  STL.64 [R1+0x550], R16 ;  /* 0x0005501001007387 */ /* 0x000fe80000100a00 */
[----:B------:R0:W-:Y:S04]  /*fe40*/  STL.64 [R1+0x558], R18 ;  /* 0x0005581201007387 */ /* 0x0001e80000100a00 */
[----:B0-----:R-:W3:Y:S04]  /*fe50*/  LDL.LU.64 R18, [R1+0x3170] ;  /* 0x0031700001127983 */ /* 0x001ee80000300a00 */
[----:B------:R-:W3:Y:S02]  /*fe60*/  LDL.LU.64 R16, [R1+0x3168] ;  /* 0x0031680001107983 */ /* 0x000ee40000300a00 */
[----:B---3--:R-:W-:-:S15]  /*fe70*/  HMMA.16816.F32 R20, R16, R4, R20 ;  /* 0x000000041014723c */ /* 0x008fde0000001814 */
[----:B------:R-:W-:-:S04]  /*fe80*/  NOP ;  /* 0x0000000000007918 */ /* 0x000fc80000000000 */
[----:B------:R-:W-:Y:S04]  /*fe90*/  STL.64 [R1+0x650], R20 ;  /* 0x0006501401007387 */ /* 0x000fe80000100a00 */
[----:B------:R0:W-:Y:S04]  /*fea0*/  STL.64 [R1+0x658], R22 ;  /* 0x0006581601007387 */ /* 0x0001e80000100a00 */
[----:B0-----:R-:W4:Y:S04]  /*feb0*/  LDL.LU.64 R22, [R1+0x3160] ;  /* 0x0031600001167983 */ /* 0x001f280000300a00 */
[----:B------:R-:W4:Y:S02]  /*fec0*/  LDL.LU.64 R20, [R1+0x3158] ;  /* 0x0031580001147983 */ /* 0x000f240000300a00 */
[----:B----4-:R-:W-:-:S15]  /*fed0*/  HMMA.16816.F32 R24, R20, R4, R24 ;  /* 0x000000041418723c */ /* 0x010fde0000001818 */
[----:B------:R-:W-:-:S04]  /*fee0*/  NOP ;  /* 0x0000000000007918 */ /* 0x000fc80000000000 */
[----:B------:R-:W-:Y:S04]  /*fef0*/  STL.64 [R1+0x710], R24 ;  /* 0x0007101801007387 */ /* 0x000fe80000100a00 */
[----:B------:R0:W-:Y:S04]  /*ff00*/  STL.64 [R1+0x718], R26 ;  /* 0x0007181a01007387 */ /* 0x0001e80000100a00 */
[----:B0-----:R-:W2:Y:S04]  /*ff10*/  LDL.LU.64 R26, [R1+0x3150] ;  /* 0x00315000011a7983 */ /* 0x001ea80000300a00 */
[----:B------:R-:W2:Y:S04]  /*ff20*/  LDL.LU.64 R24, [R1+0x3148] ;  /* 0x0031480001187983 */ /* 0x000ea80000300a00 */
[----:B------:R-:W-:Y:S04]  /*ff30*/  STL.64 [R1+0x30d0], R22 ;  /* 0x0030d01601007387 */ /* 0x000fe80000100a00 */
[----:B------:R0:W-:Y:S04]  /*ff40*/  STL.64 [R1+0x30c8], R20 ;  /* 0x0030c81401007387 */ /* 0x0001e80000100a00 */
[----:B0-----:R-:W3:Y:S01]  /*ff50*/  LDL.LU.64 R20, [R1+0xf0] ;  /* 0x0000f00001147983 */ /* 0x001ee20000300a00 */
[----:B--2---:R-:W-:Y:S03]  /*ff60*/  HMMA.16816.F32 R4, R24, R4, R8 ;  /* 0x000000041804723c */ /* 0x004fe60000001808 */
[----:B------:R-:W3:Y:S04]  /*ff70*/  LDL.LU.64 R10, [R1+0x3140] ;  /* 0x00314000010a7983 */ /* 0x000ee80000300a00 */
[----:B------:R-:W3:-:S12]  /*ff80*/  LDL.LU.64 R8, [R1+0x3138] ;  /* 0x0031380001087983 */ /* 0x000ed80000300a00 */
[----:B------:R-:W-:Y:S04]  /*ff90*/  STL.64 [R1+0x8e0], R4 ;  /* 0x0008e00401007387 */ /* 0x000fe80000100a00 */
[----:B------:R0:W-:Y:S04]  /*ffa0*/  STL.64 [R1+0x8e8], R6 ;  /* 0x0008e80601007387 */ /* 0x0001e80000100a00 */
[----:B0-----:R-:W3:Y:S04]  /*ffb0*/  LDL.LU.64 R6, [R1+0x3130] ;  /* 0x0031300001067983 */ /* 0x001ee80000300a00 */
[----:B------:R-:W3:Y:S04]  /*ffc0*/  LDL.LU.64 R4, [R1+0x3128] ;  /* 0x0031280001047983 */ /* 0x000ee80000300a00 */
[----:B------:R-:W-:Y:S04]  /*ffd0*/  STL.64 [R1+0x30c0], R26 ;  /* 0x0030c01a01007387 */ /* 0x000fe80000100a00 */
[----:B------:R0:W-:Y:S04]  /*ffe0*/  STL.64 [R1+0x30b8], R24 ;  /* 0x0030b81801007387 */ /* 0x0001e80000100a00 */
[----:B0-----:R-:W2:Y:S04]  /*fff0*/  LDL.LU.64 R24, [R1+0x2e0] ;  /* 0x0002e00001187983 */ /* 0x001ea80000300a00 */
[----:B------:R-:W2:Y:S01]  /*10000*/  LDL.LU.64 R26, [R1+0x2e8] ;  /* 0x0002e800011a7983 */ /* 0x000ea20000300a00 */
[----:B---3--:R-:W-:Y:S03]  /*10010*/  HMMA.16816.F32 R4, R4, R20, R8 ;  /* 0x000000140404723c */ /* 0x008fe60000001808 */
[----:B------:R-:W3:Y:S04]  /*10020*/  LDL.LU.64 R10, [R1+0x3120] ;  /* 0x00312000010a7983 */ /* 0x000ee80000300a00 */
[----:B------:R-:W3:-:S12]  /*10030*/  LDL.LU.64 R8, [R1+0x3118] ;  /* 0x0031180001087983 */ /* 0x000ed80000300a00 */
[----:B------:R-:W-:Y:S04]  /*10040*/  STL.64 [R1+0x390], R4 ;  /* 0x0003900401007387 */ /* 0x000fe80000100a00 */
[----:B------:R0:W-:Y:S04]  /*10050*/  STL.64 [R1+0x398], R6 ;  /* 0x0003980601007387 */ /* 0x0001e80000100a00 */
[----:B0-----:R-:W3:Y:S04]  /*10060*/  LDL.LU.64 R6, [R1+0x3110] ;  /* 0x0031100001067983 */ /* 0x001ee80000300a00 */
[----:B------:R-:W3:Y:S02]  /*10070*/  LDL.LU.64 R4, [R1+0x3108] ;  /* 0x0031080001047983 */ /* 0x000ee40000300a00 */
[----:B---3--:R-:W-:Y:S02]  /*10080*/  HMMA.16816.F32 R4, R4, R20, R8 ;  /* 0x000000140404723c */ /* 0x008fe40000001808 */
[----:B------:R-:W3:Y:S04]  /*10090*/  LDL.LU.64 R10, [R1+0x3100] ;  /* 0x00310000010a7983 */ /* 0x000ee80000300a00 */
[----:B------:R-:W3:-:S13]  /*100a0*/  LDL.LU.64 R8, [R1+0x30f8] ;  /* 0x0030f80001087983 */ /* 0x000eda0000300a00 */
        /* <DEDUP_REMOVED lines=8> */
[----:B0-----:R-:W3:Y:S04]  /*10130*/  LDL.LU.64 R10, [R1+0x30e0] ;  /* 0x0030e000010a7983 */ /* 0x001ee80000300a00 */
[----:B------:R-:W4:Y:S04]  /*10140*/  LDL.LU.64 R8, [R1+0x30d8] ;  /* 0x0030d80001087983 */ /* 0x000f280000300a00 */
[----:B------:R-:W-:Y:S04]  /*10150*/  STL.64 [R1+0x3078], R6 ;  /* 0x0030780601007387 */ /* 0x000fe80000100a00 */
[----:B------:R0:W-:Y:S04]  /*10160*/  STL.64 [R1+0x3070], R4 ;  /* 0x0030700401007387 */ /* 0x0001e80000100a00 */
[----:B0-----:R-:W4:Y:S04]  /*10170*/  LDL.LU.64 R4, [R1+0x370] ;  /* 0x0003700001047983 */ /* 0x001f280000300a00 */
[----:B------:R-:W4:Y:S01]  /*10180*/  LDL.LU.64 R6, [R1+0x378] ;  /* 0x0003780001067983 */ /* 0x000f220000300a00 */
[----:B------:R-:W-:-:S02]  /*10190*/  IMAD.MOV.U32 R2, RZ, RZ, R20 ;  /* 0x000000ffff027224 */ /* 0x000fc400078e0014 */
[----:B------:R-:W-:Y:S01]  /*101a0*/  IMAD.MOV.U32 R0, RZ, RZ, R21 ;  /* 0x000000ffff007224 */ /* 0x000fe200078e0015 */
[----:B---3--:R-:W-:Y:S04]  /*101b0*/  STL [R1+0x306c], R10 ;  /* 0x00306c0a01007387 */ /* 0x008fe80000100800 */
[----:B------:R-:W-:Y:S01]  /*101c0*/  STL [R1+0x3068], R11 ;  /* 0x0030680b01007387 */ /* 0x000fe20000100800 */
[----:B----4-:R-:W-:-:S15]  /*101d0*/  HMMA.16816.F32 R4, R8, R20, R4 ;  /* 0x000000140804723c */ /* 0x010fde0000001804 */
[----:B------:R-:W-:-:S04]  /*101e0*/  NOP ;  /* 0x0000000000007918 */ /* 0x000fc80000000000 */
[----:B------:R-:W-:Y:S04]  /*101f0*/  STL.64 [R1+0x480], R4 ;  /* 0x0004800401007387 */ /* 0x000fe80000100a00 */
[----:B------:R2:W-:Y:S02]  /*10200*/  STL.64 [R1+0x488], R6 ;  /* 0x0004880601007387 */ /* 0x0005e40000100a00 */
[----:B--2---:R-:W-:Y:S02]  /*10210*/  HMMA.16816.F32 R4, R12, R20, R24 ;  /* 0x000000140c04723c */ /* 0x004fe40000001818 */
[----:B------:R0:W-:-:S15]  /*10220*/  STL.64 [R1+0x3090], R8 ;  /* 0x0030900801007387 */ /* 0x0001de0000100a00 */
[----:B------:R-:W-:Y:S02]  /*10230*/  NOP ;  /* 0x0000000000007918 */ /* 0x000fe40000000000 */
[----:B------:R1:W-:Y:S04]  /*10240*/  STL.64 [R1+0x560], R4 ;  /* 0x0005600401007387 */ /* 0x0003e80000100a00 */
[----:B------:R2:W-:Y:S04]  /*10250*/  STL.64 [R1+0x568], R6 ;  /* 0x0005680601007387 */ /* 0x0005e80000100a00 */
[----:B------:R-:W3:Y:S04]  /*10260*/  LDL.LU.64 R20, [R1+0x270] ;  /* 0x0002700001147983 */ /* 0x000ee80000300a00 */
[----:B------:R-:W3:Y:S04]  /*10270*/  LDL.LU.64 R22, [R1+0x278] ;  /* 0x0002780001167983 */ /* 0x000ee80000300a00 */
[----:B0-----:R-:W4:Y:S04]  /*10280*/  LDL.LU.64 R8, [R1+0x9c0] ;  /* 0x0009c00001087983 */ /* 0x001f280000300a00 */
[----:B------:R-:W2:Y:S04]  /*10290*/  LDL.LU.64 R10, [R1+0x9c8] ;  /* 0x0009c800010a7983 */ /* 0x000ea80000300a00 */
[----:B--2---:R-:W-:Y:S04]  /*102a0*/  STL.64 [R1+0x30a0], R10 ;  /* 0x0030a00a01007387 */ /* 0x004fe80000100a00 */
[----:B----4-:R0:W-:Y:S04]  /*102b0*/  STL.64 [R1+0x3098], R8 ;  /* 0x0030980801007387 */ /* 0x0101e80000100a00 */
[----:B------:R-:W2:Y:S04]  /*102c0*/  LDL.LU.64 R24, [R1+0x220] ;  /* 0x0002200001187983 */ /* 0x000ea80000300a00 */
[----:B------:R-:W2:Y:S04]  /*102d0*/  LDL.LU.64 R26, [R1+0x228] ;  /* 0x00022800011a7983 */ /* 0x000ea80000300a00 */
[----:B-1----:R-:W4:Y:S04]  /*102e0*/  LDL.LU.64 R4, [R1+0x800] ;  /* 0x0008000001047983 */ /* 0x002f280000300a00 */
[----:B------:R-:W2:Y:S01]  /*102f0*/  LDL.LU.64 R6, [R1+0x808] ;  /* 0x0008080001067983 */ /* 0x000ea20000300a00 */
[----:B0-----:R-:W-:-:S02]  /*10300*/  IMAD.MOV.U32 R8, RZ, RZ, R2 ;  /* 0x000000ffff087224 */ /* 0x001fc400078e0002 */
[----:B------:R-:W-:-:S07]  /*10310*/  IMAD.MOV.U32 R9, RZ, RZ, R0 ;  /* 0x000000ffff097224 */ /* 0x000fce00078e0000 */
[-C--:B---3--:R-:W-:Y:S01]  /*10320*/  HMMA.16816.F32 R20, R16, R8.reuse, R20 ;  /* 0x000000081014723c */ /* 0x088fe20000001814 */
[----:B--2---:R0:W-:Y:S04]  /*10330*/  STL.64 [R1+0x3088], R6 ;  /* 0x0030880601007387 */ /* 0x0041e80000100a00 */
[----:B----4-:R1:W-:Y:S04]  /*10340*/  STL.64 [R1+0x3080], R4 ;  /* 0x0030800401007387 */ /* 0x0103e80000100a00 */
[----:B0-----:R-:W2:Y:S04]  /*10350*/  LDL.64 R6, [R1+0x18] ;  /* 0x0000180001067983 */ /* 0x001ea80000100a00 */
[----:B-1----:R-:W3:Y:S04]  /*10360*/  LDL.64 R4, [R1+0x10] ;  /* 0x0000100001047983 */ /* 0x002ee80000100a00 */
[----:B--2---:R-:W-:Y:S04]  /*10370*/  STL.64 [R1+0x30b0], R6 ;  /* 0x0030b00601007387 */ /* 0x004fe80000100a00 */
[----:B---3--:R0:W-:Y:S04]  /*10380*/  STL.64 [R1+0x30a8], R4 ;  /* 0x0030a80401007387 */ /* 0x0081e80000100a00 */
[----:B0-----:R-:W2:Y:S04]  /*10390*/  LDL.LU.64 R4, [R1+0x190] ;  /* 0x0001900001047983 */ /* 0x001ea80000300a00 */
[----:B------:R-:W2:Y:S04]  /*103a0*/  LDL.LU.64 R6, [R1+0x198] ;  /* 0x0001980001067983 */ /* 0x000ea80000300a00 */
[----:B------:R0:W-:Y:S04]  /*103b0*/  STL.64 [R1+0x3058], R14 ;  /* 0x0030580e01007387 */ /* 0x0001e80000100a00 */
[----:B------:R1:W-:Y:S04]  /*103c0*/  STL.64 [R1+0x3050], R12 ;  /* 0x0030500c01007387 */ /* 0x0003e80000100a00 */
[----:B0-----:R-:W3:Y:S04]  /*103d0*/  LDL.64 R14, [R1+0x8] ;  /* 0x00000800010e7983 */ /* 0x001ee80000100a00 */
[----:B-1----:R-:W3:Y:S04]  /*103e0*/  LDL.64 R12, [R1] ;  /* 0x00000000010c7983 */ /* 0x002ee80000100a00 */
[----:B------:R-:W-:Y:S04]  /*103f0*/  STL.64 [R1+0x660], R20 ;  /* 0x0006601401007387 */ /* 0x000fe80000100a00 */
[----:B------:R0:W-:Y:S04]  /*10400*/  STL.64 [R1+0x668], R22 ;  /* 0x0006681601007387 */ /* 0x0001e80000100a00 */
[----:B0-----:R-:W4:Y:S04]  /*10410*/  LDL.LU.64 R22, [R1+0x30d0] ;  /* 0x0030d00001167983 */ /* 0x001f280000300a00 */
[----:B------:R-:W4:Y:S04]  /*10420*/  LDL.LU.64 R20, [R1+0x30c8] ;  /* 0x0030c80001147983 */ /* 0x000f280000300a00 */
[----:B------:R-:W-:Y:S04]  /*10430*/  STL.64 [R1+0x3048], R18 ;  /* 0x0030481201007387 */ /* 0x000fe80000100a00 */
[----:B------:R0:W-:Y:S04]  /*10440*/  STL.64 [R1+0x3040], R16 ;  /* 0x0030401001007387 */ /* 0x0001e80000100a00 */
[----:B0-----:R-:W2:Y:S01]  /*10450*/  LDL.LU.64 R16, [R1+0xe0] ;  /* 0x0000e00001107983 */ /* 0x001ea20000300a00 */
        /* <DEDUP_REMOVED lines=15> */
[----:B0-----:R-:W2:Y:S04]  /*10550*/  LDL.LU.64 R10, [R1+0x30a0] ;  /* 0x0030a000010a7983 */ /* 0x001ea80000300a00 */
[----:B------:R-:W2:Y:S04]  /*10560*/  LDL.LU.64 R8, [R1+0x3098] ;  /* 0x0030980001087983 */ /* 0x000ea80000300a00 */
[----:B------:R-:W-:Y:S01]  /*10570*/  STL [R1+0x3064], R27 ;  /* 0x0030641b01007387 */ /* 0x000fe20000100800 */
[----:B--2---:R-:W-:-:S15]  /*10580*/  HMMA.16816.F32 R8, R4, R16, R8 ;  /* 0x000000100408723c */ /* 0x004fde0000001808 */
[----:B------:R-:W-:-:S04]  /*10590*/  NOP ;  /* 0x0000000000007918 */ /* 0x000fc80000000000 */
[----:B------:R0:W-:Y:S04]  /*105a0*/  STL.64 [R1+0x380], R8 ;  /* 0x0003800801007387 */ /* 0x0001e80000100a00 */
[----:B------:R1:W-:Y:S04]  /*105b0*/  STL.64 [R1+0x388], R10 ;  /* 0x0003880a01007387 */ /* 0x0003e80000100a00 */
[----:B0-----:R-:W2:Y:S01]  /*105c0*/  LDL.LU.64 R8, [R1+0x3090] ;  /* 0x0030900001087983 */ /* 0x001ea20000300a00 */
[----:B-1----:R-:W-:-:S03]  /*105d0*/  IMAD.MOV.U32 R10, RZ, RZ, R4 ;  /* 0x000000ffff0a7224 */ /* 0x002fc600078e0004 */
[----:B------:R-:W3:Y:S01]  /*105e0*/  LDL.LU.64 R6, [R1+0x3088] ;  /* 0x0030880001067983 */ /* 0x000ee20000300a00 */
[----:B------:R-:W-:-:S03]  /*105f0*/  IMAD.MOV.U32 R11, RZ, RZ, R5 ;  /* 0x000000ffff0b7224 */ /* 0x000fc600078e0005 */
[----:B------:R-:W3:Y:S02]  /*10600*/  LDL.LU.64 R4, [R1+0x3080] ;  /* 0x0030800001047983 */ /* 0x000ee40000300a00 */
[----:B---3--:R-:W-:-:S15]  /*10610*/  HMMA.16816.F32 R4, R12, R16, R4 ;  /* 0x000000100c04723c */ /* 0x008fde0000001804 */
[----:B------:R-:W-:-:S04]  /*10620*/  NOP ;  /* 0x0000000000007918 */ /* 0x000fc80000000000 */
[----:B------:R-:W-:Y:S04]  /*10630*/  STL.64 [R1+0x300], R4 ;  /* 0x0003000401007387 */ /* 0x000fe80000100a00 */
[----:B------:R0:W-:Y:S04]  /*10640*/  STL.64 [R1+0x308], R6 ;  /* 0x0003080601007387 */ /* 0x0001e80000100a00 */
[----:B0-----:R-:W4:Y:S04]  /*10650*/  LDL.LU.64 R6, [R1+0x3078] ;  /* 0x0030780001067983 */ /* 0x001f280000300a00 */
[----:B------:R-:W4:Y:S01]  /*10660*/  LDL.LU.64 R4, [R1+0x3070] ;  /* 0x0030700001047983 */ /* 0x000f220000300a00 */
[----:B------:R-:W-:-:S02]  /*10670*/  IMAD.MOV.U32 R29, RZ, RZ, R12 ;  /* 0x000000ffff1d7224 */ /* 0x000fc400078e000c */
[----:B------:R-:W-:Y:S02]  /*10680*/  IMAD.MOV.U32 R28, RZ, RZ, R13 ;  /* 0x000000ffff1c7224 */ /* 0x000fe400078e000d */
[----:B------:R-:W-:Y:S01]  /*10690*/  IMAD.MOV.U32 R2, RZ, RZ, R14 ;  /* 0x000000ffff027224 */ /* 0x000fe200078e000e */
[----:B------:R-:W2:Y:S01]  /*106a0*/  LDL.LU.64 R12, [R1+0x4a0] ;  /* 0x0004a000010c7983 */ /* 0x000ea20000300a00 */
[----:B------:R-:W-:-:S03]  /*106b0*/  IMAD.MOV.U32 R0, RZ, RZ, R15 ;  /* 0x000000ffff007224 */ /* 0x000fc600078e000f */
[----:B------:R-:W2:Y:S01]  /*106c0*/  LDL.LU.64 R14, [R1+0x4a8] ;  /* 0x0004a800010e7983 */ /* 0x000ea20000300a00 */
[----:B------:R-:W-:Y:S02]  /*106d0*/  IMAD.MOV.U32 R27, RZ, RZ, R16 ;  /* 0x000000ffff1b7224 */ /* 0x000fe400078e0010 */
[----:B------:R-:W-:Y:S01]  /*106e0*/  IMAD.MOV.U32 R3, RZ, RZ, R17 ;  /* 0x000000ffff037224 */ /* 0x000fe200078e0011 */
[----:B----4-:R-:W-:-:S15]  /*106f0*/  HMMA.16816.F32 R20, R4, R16, R20 ;  /* 0x000000100414723c */ /* 0x010fde0000001814 */
[----:B------:R-:W-:-:S04]  /*10700*/  NOP ;  /* 0x0000000000007918 */ /* 0x000fc80000000000 */
[----:B------:R0:W-:Y:S04]  /*10710*/  STL.64 [R1+0x420], R20 ;  /* 0x0004201401007387 */ /* 0x0001e80000100a00 */
[----:B------:R1:W-:Y:S04]  /*10720*/  STL.64 [R1+0x428], R22 ;  /* 0x0004281601007387 */ /* 0x0003e80000100a00 */
[----:B------:R-:W3:Y:S04]  /*10730*/  LDL.LU.64 R16, [R1+0x2f0] ;  /* 0x0002f00001107983 */ /* 0x000ee80000300a00 */
[----:B------:R-:W3:Y:S04]  /*10740*/  LDL.LU.64 R18, [R1+0x2f8] ;  /* 0x0002f80001127983 */ /* 0x000ee80000300a00 */
[----:B0-----:R-:W4:Y:S04]  /*10750*/  LDL.LU.64 R20, [R1+0x280] ;  /* 0x0002800001147983 */ /* 0x001f280000300a00 */
[----:B-1----:R-:W4:Y:S04]  /*10760*/  LDL.LU.64 R22, [R1+0x288] ;  /* 0x0002880001167983 */ /* 0x002f280000300a00 */
[----:B------:R-:W-:Y:S04]  /*10770*/  STL.64 [R1+0x3008], R6 ;  /* 0x0030080601007387 */ /* 0x000fe80000100a00 */
[----:B------:R0:W-:Y:S02]  /*10780*/  STL.64 [R1+0x3000], R4 ;  /* 0x0030000401007387 */ /* 0x0001e40000100a00 */
[----:B0-----:R-:W-:-:S02]  /*10790*/  IMAD.MOV.U32 R4, RZ, RZ, R10 ;  /* 0x000000ffff047224 */ /* 0x001fc400078e000a */
[----:B------:R-:W2:Y:S01]  /*107a0*/  LDL.LU R10, [R1+0x306c] ;  /* 0x00306c00010a7983 */ /* 0x000ea20000300800 */
[----:B------:R-:W-:-:S03]  /*107b0*/  IMAD.MOV.U32 R5, RZ, RZ, R11 ;  /* 0x000000ffff057224 */ /* 0x000fc600078e000b */
[----:B------:R-:W2:Y:S04]  /*107c0*/  LDL.LU R11, [R1+0x3068] ;  /* 0x00306800010b7983 */ /* 0x000ea80000300800 */
[----:B------:R-:W2:Y:S04]  /*107d0*/  LDL R6, [R1+0x18] ;  /* 0x0000180001067983 */ /* 0x000ea80000100800 */
[----:B------:R-:W2:Y:S04]  /*107e0*/  LDL R7, [R1+0x1c] ;  /* 0x00001c0001077983 */ /* 0x000ea80000100800 */
[----:B--2---:R-:W-:Y:S04]  /*107f0*/  STL.64 [R1+0x3028], R6 ;  /* 0x0030280601007387 */ /* 0x004fe80000100a00 */
[----:B------:R0:W-:Y:S02]  /*10800*/  STL.64 [R1+0x3020], R4 ;  /* 0x0030200401007387 */ /* 0x0001e40000100a00 */
[----:B0-----:R-:W-:-:S02]  /*10810*/  IMAD.MOV.U32 R4, RZ, RZ, R27 ;  /* 0x000000ffff047224 */ /* 0x001fc400078e001b */
[----:B------:R-:W-:Y:S01]  /*10820*/  IMAD.MOV.U32 R5, RZ, RZ, R3 ;  /* 0x000000ffff057224 */ /* 0x000fe200078e0003 */
[----:B------:R-:W2:Y:S04]  /*10830*/  LDL.LU R27, [R1+0x3064] ;  /* 0x00306400011b7983 */ /* 0x000ea80000300800 */
[----:B------:R-:W2:Y:S02]  /*10840*/  LDL.LU R3, [R1+0x3060] ;  /* 0x0030600001037983 */ /* 0x000ea40000300800 */
[----:B------:R-:W-:-:S15]  /*10850*/  HMMA.16816.F32 R12, R8, R4, R12 ;  /* 0x00000004080c723c */ /* 0x000fde000000180c */
[----:B------:R-:W-:-:S04]  /*10860*/  NOP ;  /* 0x0000000000007918 */ /* 0x000fc80000000000 */
        /* <DEDUP_REMOVED lines=8> */
[----:B---3--:R-:W-:-:S15]  /*108f0*/  HMMA.16816.F32 R16, R12, R4, R16 ;  /* 0x000000040c10723c */ /* 0x008fde0000001810 */
[----:B------:R-:W-:-:S04]  /*10900*/  NOP ;  /* 0x0000000000007918 */ /* 0x000fc80000000000 */
[----:B------:R-:W-:Y:S04]  /*10910*/  STL.64 [R1+0x570], R16 ;  /* 0x0005701001007387 */ /* 0x000fe80000100a00 */
[----:B------:R0:W-:Y:S04]  /*10920*/  STL.64 [R1+0x578], R18 ;  /* 0x0005781201007387 */ /* 0x0001e80000100a00 */
[----:B0-----:R-:W4:Y:S04]  /*10930*/  LDL.LU.64 R18, [R1+0x3048] ;  /* 0x0030480001127983 */ /* 0x001f280000300a00 */
[----:B------:R-:W4:Y:S04]  /*10940*/  LDL.LU.64 R16, [R1+0x3040] ;  /* 0x0030400001107983 */ /* 0x000f280000300a00 */
[----:B------:R-:W-:Y:S04]  /*10950*/  STL.64 [R1+0x2ff8], R14 ;  /* 0x002ff80e01007387 */ /* 0x000fe80000100a00 */
[----:B------:R0:W-:Y:S04]  /*10960*/  STL.64 [R1+0x2ff0], R12 ;  /* 0x002ff00c01007387 */ /* 0x0001e80000100a00 */
[----:B0-----:R-:W3:Y:S04]  /*10970*/  LDL.LU.64 R12, [R1+0x1b0] ;  /* 0x0001b000010c7983 */ /* 0x001ee80000300a00 */
[----:B------:R-:W3:Y:S01]  /*10980*/  LDL.LU.64 R14, [R1+0x1b8] ;  /* 0x0001b800010e7983 */ /* 0x000ee20000300a00 */
        /* <DEDUP_REMOVED lines=10> */
[-C--:B--2---:R-:W-:Y:S08]  /*10a30*/  HMMA.16816.F32 R8, R20, R4.reuse, R8 ;  /* 0x000000041408723c */ /* 0x084ff00000001808 */
[----:B---3--:R-:W-:Y:S01]  /*10a40*/  HMMA.16816.F32 R4, R24, R4, R12 ;  /* 0x000000041804723c */ /* 0x008fe2000000180c */
[----:B------:R-:W-:Y:S10]  /*10a50*/  LDSM.16.M88.4 R12, [R3+UR5+0x14000] ;  /* 0x01400005030c783b */ /* 0x000ff40008000200 */
[----:B------:R0:W-:Y:S04]  /*10a60*/  STL.64 [R1+0x760], R8 ;  /* 0x0007600801007387 */ /* 0x0001e80000100a00 */
[----:B------:R1:W-:Y:S04]  /*10a70*/  STL.64 [R1+0x768], R10 ;  /* 0x0007680a01007387 */ /* 0x0003e80000100a00 */
[----:B0-----:R-:W2:Y:S04]  /*10a80*/  LDL.LU.64 R8, [R1+0xa40] ;  /* 0x000a400001087983 */ /* 0x001ea80000300a00 */
[----:B-1----:R-:W2:Y:S04]  /*10a90*/  LDL.LU.64 R10, [R1+0xa48] ;  /* 0x000a4800010a7983 */ /* 0x002ea80000300a00 */
[----:B------:R-:W-:Y:S04]  /*10aa0*/  STL.64 [R1+0x2fd8], R22 ;  /* 0x002fd81601007387 */ /* 0x000fe80000100a00 */
[----:B------:R-:W-:Y:S04]  /*10ab0*/  STL.64 [R1+0x2fd0], R20 ;  /* 0x002fd01401007387 */ /* 0x000fe80000100a00 */
[----:B------:R-:W-:Y:S04]  /*10ac0*/  STL.64 [R1+0x2fc8], R26 ;  /* 0x002fc81a01007387 */ /* 0x000fe80000100a00 */
[----:B------:R0:W-:Y:S04]  /*10ad0*/  STL.64 [R1+0x2fc0], R24 ;  /* 0x002fc01801007387 */ /* 0x0001e80000100a00 */
[----:B------:R-:W-:Y:S04]  /*10ae0*/  STL.64 [R1+0x860], R4 ;  /* 0x0008600401007387 */ /* 0x000fe80000100a00 */
[----:B------:R-:W-:Y:S04]  /*10af0*/  STL.64 [R1+0x868], R6 ;  /* 0x0008680601007387 */ /* 0x000fe80000100a00 */
[----:B------:R-:W1:Y:S04]  /*10b00*/  LDSM.16.M88.4 R4, [R3+UR5+0x15000] ;  /* 0x015000050304783b */ /* 0x000e680008000200 */
[----:B0-----:R-:W3:Y:S04]  /*10b10*/  LDL.LU.64 R24, [R1+0x8b0] ;  /* 0x0008b00001187983 */ /* 0x001ee80000300a00 */
[----:B------:R-:W3:Y:S04]  /*10b20*/  LDL.LU.64 R26, [R1+0x8b8] ;  /* 0x0008b800011a7983 */ /* 0x000ee80000300a00 */
[----:B-1----:R-:W-:Y:S04]  /*10b30*/  STL.64 [R1+0xc0], R4 ;  /* 0x0000c00401007387 */ /* 0x002fe80000100a00 */
[----:B------:R-:W-:Y:S04]  /*10b40*/  STL.64 [R1+0xc8], R6 ;  /* 0x0000c80601007387 */ /* 0x000fe80000100a00 */
[----:B------:R-:W0:Y:S04]  /*10b50*/  LDSM.16.M88.4 R4, [R3+UR5+0x16000] ;  /* 0x016000050304783b */ /* 0x000e280008000200 */
[----:B0-----:R-:W-:Y:S04]  /*10b60*/  STL.64 [R1+0xb0], R4 ;  /* 0x0000b00401007387 */ /* 0x001fe80000100a00 */
[----:B------:R-:W-:Y:S04]  /*10b70*/  STL.64 [R1+0xb8], R6 ;  /* 0x0000b80601007387 */ /* 0x000fe80000100a00 */
[----:B------:R-:W0:Y:S04]  /*10b80*/  LDSM.16.M88.4 R4, [R3+UR5+0x17000] ;  /* 0x017000050304783b */ /* 0x000e280008000200 */
[----:B0-----:R-:W-:Y:S04]  /*10b90*/  STL.64 [R1+0xa0], R4 ;  /* 0x0000a00401007387 */ /* 0x001fe80000100a00 */
[----:B------:R0:W-:Y:S04]  /*10ba0*/  STL.64 [R1+0xa8], R6 ;  /* 0x0000a80601007387 */ /* 0x0001e80000100a00 */
[----:B0-----:R-:W2:Y:S04]  /*10bb0*/  LDL.LU.64 R6, [R1+0x3028] ;  /* 0x0030280001067983 */ /* 0x001ea80000300a00 */
[----:B------:R-:W2:Y:S04]  /*10bc0*/  LDL.LU.64 R4, [R1+0x3020] ;  /* 0x0030200001047983 */ /* 0x000ea80000300a00 */
[----:B------:R-:W-:Y:S04]  /*10bd0*/  STL.64 [R1+0xd0], R12 ;  /* 0x0000d00c01007387 */ /* 0x000fe80000100a00 */
[----:B------:R-:W-:Y:S04]  /*10be0*/  STL.64 [R1+0xd8], R14 ;  /* 0x0000d80e01007387 */ /* 0x000fe80000100a00 */
[----:B------:R-:W-:Y:S01]  /*10bf0*/  STL [R1+0x2e58], R3 ;  /* 0x002e580301007387 */ /* 0x000fe20000100800 */
[----:B--2---:R-:W-:Y:S03]  /*10c00*/  HMMA.16816.F32 R4, R4, R12, R8 ;  /* 0x0000000c0404723c */ /* 0x004fe60000001808 */
[----:B------:R-:W2:Y:S04]  /*10c10*/  LDL.LU.64 R10, [R1+0x3018] ;  /* 0x00301800010a7983 */ /* 0x000ea80000300a00 */
[----:B------:R-:W2:-:S12]  /*10c20*/  LDL.LU.64 R8, [R1+0x3010] ;  /* 0x0030100001087983 */ /* 0x000e980000300a00 */
[----:B------:R-:W-:Y:S04]  /*10c30*/  STL.64 [R1+0x370], R4 ;  /* 0x0003700401007387 */ /* 0x000fe80000100a00 */
[----:B------:R0:W-:Y:S04]  /*10c40*/  STL.64 [R1+0x378], R6 ;  /* 0x0003780601007387 */ /* 0x0001e80000100a00 */
[----:B0-----:R-:W4:Y:S04]  /*10c50*/  LDL.LU.64 R6, [R1+0x3008] ;  /* 0x0030080001067983 */ /* 0x001f280000300a00 */
[----:B------:R-:W4:Y:S01]  /*10c60*/  LDL.LU.64 R4, [R1+0x3000] ;  /* 0x0030000001047983 */ /* 0x000f220000300a00 */
[----:B------:R-:W-:-:S02]  /*10c70*/  IMAD.MOV.U32 R20, RZ, RZ, R29 ;  /* 0x000000ffff147224 */ /* 0x000fc400078e001d */
[----:B------:R-:W-:Y:S02]  /*10c80*/  IMAD.MOV.U32 R21, RZ, RZ, R28 ;  /* 0x000000ffff157224 */ /* 0x000fe400078e001c */
[----:B------:R-:W-:Y:S02]  /*10c90*/  IMAD.MOV.U32 R22, RZ, RZ, R2 ;  /* 0x000000ffff167224 */ /* 0x000fe400078e0002 */
[----:B------:R-:W-:-:S07]  /*10ca0*/  IMAD.MOV.U32 R23, RZ, RZ, R0 ;  /* 0x000000ffff177224 */ /* 0x000fce00078e0000 */
[----:B---3--:R-:W-:Y:S01]  /*10cb0*/  HMMA.16816.F32 R20, R20, R12, R24 ;  /* 0x0000000c1414723c */ /* 0x008fe20000001818 */
[----:B------:R-:W-:Y:S02]  /*10cc0*/  IMAD.MOV.U32 R2, RZ, RZ, R12 ;  /* 0x000000ffff027224 */ /* 0x000fe400078e000c */
[----:B------:R-:W-:-:S15]  /*10cd0*/  IMAD.MOV.U32 R0, RZ, RZ, R13 ;  /* 0x000000ffff007224 */ /* 0x000fde00078e000d */
[----:B------:R-:W-:Y:S01]  /*10ce0*/  NOP ;  /* 0x0000000000007918 */ /* 0x000fe20000000000 */
        /* <DEDUP_REMOVED lines=12> */
[----:B------:R-:W2:Y:S04]  /*10db0*/  LDL.LU.64 R24, [R1+0x260] ;  /* 0x0002600001187983 */ /* 0x000ea80000300a00 */
[----:B------:R-:W2:Y:S04]  /*10dc0*/  LDL.LU.64 R26, [R1+0x268] ;  /* 0x00026800011a7983 */ /* 0x000ea80000300a00 */
        /* <DEDUP_REMOVED lines=12> */
[----:B------:R-:W-:Y:S01]  /*10e90*/  HMMA.16816.F32 R4, R8, R4, R12 ;  /* 0x000000040804723c */ /* 0x000fe2000000180c */
[----:B------:R-:W2:Y:S04]  /*10ea0*/  LDL.LU.64 R14, [R1+0x2ff8] ;  /* 0x002ff800010e7983 */ /* 0x000ea80000300a00 */
[----:B------:R-:W2:-:S14]  /*10eb0*/  LDL.LU.64 R12, [R1+0x2ff0] ;  /* 0x002ff000010c7983 */ /* 0x000e9c0000300a00 */
[----:B------:R0:W-:Y:S04]  /*10ec0*/  STL.64 [R1+0x4c0], R4 ;  /* 0x0004c00401007387 */ /* 0x0001e80000100a00 */
[----:B------:R1:W-:Y:S04]  /*10ed0*/  STL.64 [R1+0x4c8], R6 ;  /* 0x0004c80601007387 */ /* 0x0003e80000100a00 */
[----:B0-----:R-:W3:Y:S04]  /*10ee0*/  LDL.LU.64 R4, [R1+0x1c0] ;  /* 0x0001c00001047983 */ /* 0x001ee80000300a00 */
[----:B-1----:R-:W3:Y:S04]  /*10ef0*/  LDL.LU.64 R6, [R1+0x1c8] ;  /* 0x0001c80001067983 */ /* 0x002ee80000300a00 */
[----:B------:R-:W-:Y:S04]  /*10f00*/  STL.64 [R1+0x2f78], R10 ;  /* 0x002f780a01007387 */ /* 0x000fe80000100a00 */
[----:B------:R0:W-:Y:S04]  /*10f10*/  STL.64 [R1+0x2f70], R8 ;  /* 0x002f700801007387 */ /* 0x0001e80000100a00 */
[----:B0-----:R-:W2:Y:S02]  /*10f20*/  LDL.LU.64 R8, [R1+0xd0] ;  /* 0x0000d00001087983 */ /* 0x001ea40000300a00 */
[----:B--2---:R-:W-:-:S15]  /*10f30*/  HMMA.16816.F32 R16, R12, R8, R16 ;  /* 0x000000080c10723c */ /* 0x004fde0000001810 */
[----:B------:R-:W-:-:S04]  /*10f40*/  NOP ;  /* 0x0000000000007918 */ /* 0x000fc80000000000 */
        /* <DEDUP_REMOVED lines=8> */
[----:B----4-:R-:W-:-:S15]  /*10fd0*/  HMMA.16816.F32 R20, R16, R8, R20 ;  /* 0x000000081014723c */ /* 0x010fde0000001814 */
[----:B------:R-:W-:-:S04]  /*10fe0*/  NOP ;  /* 0x0000000000007918 */ /* 0x000fc80000000000 */
        /* <DEDUP_REMOVED lines=11> */
[----:B0-----:R-:W3:Y:S04]  /*110a0*/  LDL.LU.64 R26, [R1+0x2fc8] ;  /* 0x002fc800011a7983 */ /* 0x001ee80000300a00 */
[----:B------:R-:W3:Y:S01]  /*110b0*/  LDL.LU.64 R24, [R1+0x2fc0] ;  /* 0x002fc00001187983 */ /* 0x000ee20000300a00 */
[----:B------:R-:W-:-:S02]  /*110c0*/  IMAD.MOV.U32 R2, RZ, RZ, R8 ;  /* 0x000000ffff027224 */ /* 0x000fc400078e0008 */
[----:B------:R-:W-:Y:S02]  /*110d0*/  IMAD.MOV.U32 R0, RZ, RZ, R9 ;  /* 0x000000ffff007224 */ /* 0x000fe400078e0009 */
[----:B------:R-:W4:Y:S04]  /*110e0*/  LDL.LU.64 R8, [R1+0x830] ;  /* 0x0008300001087983 */ /* 0x000f280000300a00 */
[----:B------:R-:W4:Y:S04]  /*110f0*/  LDL.LU.64 R10, [R1+0x838] ;  /* 0x00083800010a7983 */ /* 0x000f280000300a00 */
[----:B------:R-:W-:Y:S04]  /*11100*/  STL.64 [R1+0x2f58], R22 ;  /* 0x002f581601007387 */ /* 0x000fe80000100a00 */
[----:B------:R0:W-:Y:S02]  /*11110*/  STL.64 [R1+0x2f50], R20 ;  /* 0x002f501401007387 */ /* 0x0001e40000100a00 */
[----:B0-----:R-:W-:-:S02]  /*11120*/  IMAD.MOV.U32 R20, RZ, RZ, R2 ;  /* 0x000000ffff147224 */ /* 0x001fc400078e0002 */
[----:B------:R-:W-:-:S07]  /*11130*/  IMAD.MOV.U32 R21, RZ, RZ, R0 ;  /* 0x000000ffff157224 */ /* 0x000fce00078e0000 */
[----:B---3--:R-:W-:Y:S01]  /*11140*/  HMMA.16816.F32 R20, R24, R20, R4 ;  /* 0x000000141814723c */ /* 0x008fe20000001804 */
        /* <DEDUP_REMOVED lines=8> */
[----:B0-----:R-:W3:Y:S04]  /*111d0*/  LDL.LU.64 R24, [R1+0x9b0] ;  /* 0x0009b00001187983 */ /* 0x001ee80000300a00 */
[----:B------:R-:W3:Y:S01]  /*111e0*/  LDL.LU.64 R26, [R1+0x9b8] ;  /* 0x0009b800011a7983 */ /* 0x000ee20000300a00 */
[----:B--2---:R-:W-:Y:S01]  /*111f0*/  HMMA.16816.F32 R12, R4, R16, R12 ;  /* 0x00000010040c723c */ /* 0x004fe2000000180c */
[----:B------:R-:W-:-:S02]  /*11200*/  IMAD.MOV.U32 R2, RZ, RZ, R6 ;  /* 0x000000ffff027224 */ /* 0x000fc400078e0006 */
[----:B------:R-:W-:Y:S02]  /*11210*/  IMAD.MOV.U32 R0, RZ, RZ, R7 ;  /* 0x000000ffff007224 */ /* 0x000fe400078e0007 */
[----:B------:R-:W-:Y:S02]  /*11220*/  IMAD.MOV.U32 R28, RZ, RZ, R4 ;  /* 0x000000ffff1c7224 */ /* 0x000fe400078e0004 */
[----:B------:R-:W-:-:S12]  /*11230*/  IMAD.MOV.U32 R3, RZ, RZ, R5 ;  /* 0x000000ffff037224 */ /* 0x000fd800078e0005 */
[----:B------:R-:W-:Y:S04]  /*11240*/  STL.64 [R1+0x360], R12 ;  /* 0x0003600c01007387 */ /* 0x000fe80000100a00 */
[----:B------:R0:W-:Y:S04]  /*11250*/  STL.64 [R1+0x368], R14 ;  /* 0x0003680e01007387 */ /* 0x0001e80000100a00 */
[----:B0-----:R-:W2:Y:S04]  /*11260*/  LDL.LU.64 R14, [R1+0x2fa8] ;  /* 0x002fa800010e7983 */ /* 0x001ea80000300a00 */
[----:B------:R-:W2:Y:S04]  /*11270*/  LDL.LU.64 R12, [R1+0x2fa0] ;  /* 0x002fa000010c7983 */ /* 0x000ea80000300a00 */
[----:B------:R-:W3:Y:S04]  /*11280*/  LDL.LU.64 R6, [R1+0x2f98] ;  /* 0x002f980001067983 */ /* 0x000ee80000300a00 */
[----:B------:R-:W3:Y:S02]  /*11290*/  LDL.LU.64 R4, [R1+0x2f90] ;  /* 0x002f900001047983 */ /* 0x000ee40000300a00 */
[----:B---3--:R-:W-:Y:S01]  /*112a0*/  HMMA.16816.F32 R24, R4, R16, R24 ;  /* 0x000000100418723c */ /* 0x008fe20000001818 */
[----:B------:R-:W-:-:S02]  /*112b0*/  IMAD.MOV.U32 R19, RZ, RZ, R6 ;  /* 0x000000ffff137224 */ /* 0x000fc400078e0006 */
[----:B------:R-:W-:-:S15]  /*112c0*/  IMAD.MOV.U32 R18, RZ, RZ, R7 ;  /* 0x000000ffff127224 */ /* 0x000fde00078e0007 */
[----:B------:R-:W-:Y:S01]  /*112d0*/  NOP ;  /* 0x0000000000007918 */ /* 0x000fe20000000000 */
[----:B------:R0:W-:Y:S04]  /*112e0*/  STL.64 [R1+0x2e0], R24 ;  /* 0x0002e01801007387 */ /* 0x0001e80000100a00 */
[----:B------:R-:W-:Y:S04]  /*112f0*/  STL.64 [R1+0x2e8], R26 ;  /* 0x0002e81a01007387 */ /* 0x000fe80000100a00 */
[----:B------:R-:W4:Y:S01]  /*11300*/  LDL.LU.64 R6, [R1+0x2f88] ;  /* 0x002f880001067983 */ /* 0x000f220000300a00 */
[----:B0-----:R-:W-:Y:S02]  /*11310*/  IMAD.MOV.U32 R25, RZ, RZ, R4 ;  /* 0x000000ffff197224 */ /* 0x001fe400078e0004 */
[----:B------:R-:W-:-:S02]  /*11320*/  IMAD.MOV.U32 R24, RZ, RZ, R5 ;  /* 0x000000ffff187224 */ /* 0x000fc400078e0005 */
[----:B------:R-:W4:Y:S02]  /*11330*/  LDL.LU.64 R4, [R1+0x2f80] ;  /* 0x002f800001047983 */ /* 0x000f240000300a00 */
[----:B----4-:R-:W-:-:S15]  /*11340*/  HMMA.16816.F32 R8, R4, R16, R8 ;  /* 0x000000100408723c */ /* 0x010fde0000001808 */
[----:B------:R-:W-:-:S04]  /*11350*/  NOP ;  /* 0x0000000000007918 */ /* 0x000fc80000000000 */
[----:B------:R-:W-:Y:S04]  /*11360*/  STL.64 [R1+0x400], R8 ;  /* 0x0004000801007387 */ /* 0x000fe80000100a00 */
[----:B------:R0:W-:Y:S04]  /*11370*/  STL.64 [R1+0x408], R10 ;  /* 0x0004080a01007387 */ /* 0x0001e80000100a00 */
[----:B0-----:R-:W3:Y:S04]  /*11380*/  LDL.LU.64 R10, [R1+0x2f78] ;  /* 0x002f7800010a7983 */ /* 0x001ee80000300a00 */
[----:B------:R-:W3:Y:S04]  /*11390*/  LDL.LU.64 R8, [R1+0x2f70] ;  /* 0x002f700001087983 */ /* 0x000ee80000300a00 */
        /* <DEDUP_REMOVED lines=8> */
[----:B---3--:R-:W-:Y:S01]  /*11420*/  HMMA.16816.F32 R4, R8, R16, R20 ;  /* 0x000000100804723c */ /* 0x008fe20000001814 */
[----:B------:R-:W-:-:S02]  /*11430*/  IMAD.MOV.U32 R21, RZ, RZ, R16 ;  /* 0x000000ffff157224 */ /* 0x000fc400078e0010 */
[----:B------:R-:W-:-:S15]  /*11440*/  IMAD.MOV.U32 R20, RZ, RZ, R17 ;  /* 0x000000ffff147224 */ /* 0x000fde00078e0011 */
[----:B------:R-:W-:Y:S01]  /*11450*/  NOP ;  /* 0x0000000000007918 */ /* 0x000fe20000000000 */
[----:B------:R0:W-:Y:S04]  /*11460*/  STL.64 [R1+0x4e0], R4 ;  /* 0x0004e00401007387 */ /* 0x0001e80000100a00 */
[----:B------:R1:W-:Y:S04]  /*11470*/  STL.64 [R1+0x4e8], R6 ;  /* 0x0004e80601007387 */ /* 0x0003e80000100a00 */
[----:B------:R-:W2:Y:S04]  /*11480*/  LDL.LU.64 R16, [R1+0x520] ;  /* 0x0005200001107983 */ /* 0x000ea80000300a00 */
[----:B------:R-:W2:Y:S04]  /*11490*/  LDL.LU.64 R18, [R1+0x528] ;  /* 0x0005280001127983 */ /* 0x000ea80000300a00 */
[----:B0-----:R-:W3:Y:S04]  /*114a0*/  LDL.LU.64 R4, [R1+0xae0] ;  /* 0x000ae00001047983 */ /* 0x001ee80000300a00 */
[----:B-1----:R-:W4:Y:S04]  /*114b0*/  LDL.LU.64 R6, [R1+0xae8] ;  /* 0x000ae80001067983 */ /* 0x002f280000300a00 */
[----:B----4-:R-:W-:Y:S04]  /*114c0*/  STL.64 [R1+0x2f28], R6 ;  /* 0x002f280601007387 */ /* 0x010fe80000100a00 */
[----:B---3--:R0:W-:Y:S02]  /*114d0*/  STL.64 [R1+0x2f20], R4 ;  /* 0x002f200401007387 */ /* 0x0081e40000100a00 */
[----:B0-----:R-:W-:-:S02]  /*114e0*/  IMAD.MOV.U32 R4, RZ, RZ, R21 ;  /* 0x000000ffff047224 */ /* 0x001fc400078e0015 */
[----:B------:R-:W-:Y:S02]  /*114f0*/  IMAD.MOV.U32 R5, RZ, RZ, R20 ;  /* 0x000000ffff057224 */ /* 0x000fe400078e0014 */
[----:B------:R-:W3:Y:S04]  /*11500*/  LDL.LU.64 R20, [R1+0x340] ;  /* 0x0003400001147983 */ /* 0x000ee80000300a00 */
[----:B------:R-:W3:Y:S04]  /*11510*/  LDL.LU.64 R22, [R1+0x348] ;  /* 0x0003480001167983 */ /* 0x000ee80000300a00 */
[----:B------:R-:W4:Y:S04]  /*11520*/  LDL.LU.64 R24, [R1+0x290] ;  /* 0x0002900001187983 */ /* 0x000f280000300a00 */
[----:B------:R-:W4:Y:S04]  /*11530*/  LDL.LU.64 R26, [R1+0x298] ;  /* 0x00029800011a7983 */ /* 0x000f280000300a00 */
[----:B------:R-:W-:Y:S04]  /*11540*/  STL.64 [R1+0x2ee8], R10 ;  /* 0x002ee80a01007387 */ /* 0x000fe80000100a00 */
[----:B------:R0:W-:Y:S04]  /*11550*/  STL.64 [R1+0x2ee0], R8 ;  /* 0x002ee00801007387 */ /* 0x0001e80000100a00 */
[----:B0-----:R-:W3:Y:S04]  /*11560*/  LDL.LU.64 R8, [R1+0x880] ;  /* 0x0008800001087983 */ /* 0x001ee80000300a00 */
[----:B------:R-:W3:Y:S01]  /*11570*/  LDL.LU.64 R10, [R1+0x888] ;  /* 0x00088800010a7983 */ /* 0x000ee20000300a00 */
[-C--:B--2---:R-:W-:Y:S03]  /*11580*/  HMMA.16816.F32 R16, R12, R4.reuse, R16 ;  /* 0x000000040c10723c */ /* 0x084fe60000001810 */
[----:B---3--:R-:W-:Y:S04]  /*11590*/  STL.64 [R1+0x2f08], R10 ;  /* 0x002f080a01007387 */ /* 0x008fe80000100a00 */
[----:B------:R0:W-:Y:S04]  /*115a0*/  STL.64 [R1+0x2f00], R8 ;  /* 0x002f000801007387 */ /* 0x0001e80000100a00 */
[----:B0-----:R-:W2:Y:S04]  /*115b0*/  LDL.LU.64 R8, [R1+0x9f0] ;  /* 0x0009f00001087983 */ /* 0x001ea80000300a00 */
[----:B------:R-:W3:Y:S04]  /*115c0*/  LDL.LU.64 R10, [R1+0x9f8] ;  /* 0x0009f800010a7983 */ /* 0x000ee80000300a00 */
[----:B---3--:R-:W-:Y:S04]  /*115d0*/  STL.64 [R1+0x2f38], R10 ;  /* 0x002f380a01007387 */ /* 0x008fe80000100a00 */
[----:B--2---:R0:W-:Y:S04]  /*115e0*/  STL.64 [R1+0x2f30], R8 ;  /* 0x002f300801007387 */ /* 0x0041e80000100a00 */
[----:B0-----:R-:W2:Y:S04]  /*115f0*/  LDL.LU.64 R8, [R1+0x1e0] ;  /* 0x0001e00001087983 */ /* 0x001ea80000300a00 */
[----:B------:R-:W2:Y:S04]  /*11600*/  LDL.LU.64 R10, [R1+0x1e8] ;  /* 0x0001e800010a7983 */ /* 0x000ea80000300a00 */
[----:B------:R-:W-:Y:S04]  /*11610*/  STL.64 [R1+0x5b0], R16 ;  /* 0x0005b01001007387 */ /* 0x000fe80000100a00 */
[----:B------:R0:W-:Y:S04]  /*11620*/  STL.64 [R1+0x5b8], R18 ;  /* 0x0005b81201007387 */ /* 0x0001e80000100a00 */
[----:B0-----:R-:W3:Y:S04]  /*11630*/  LDL.LU.64 R18, [R1+0x2f68] ;  /* 0x002f680001127983 */ /* 0x001ee80000300a00 */
[----:B------:R-:W3:Y:S04]  /*11640*/  LDL.LU.64 R16, [R1+0x2f60] ;  /* 0x002f600001107983 */ /* 0x000ee80000300a00 */
[----:B------:R-:W-:Y:S04]  /*11650*/  STL.64 [R1+0x2ed8], R14 ;  /* 0x002ed80e01007387 */ /* 0x000fe80000100a00 */
[----:B------:R-:W-:Y:S01]  /*11660*/  STL.64 [R1+0x2ed0], R12 ;  /* 0x002ed00c01007387 */ /* 0x000fe20000100a00 */
        /* <DEDUP_REMOVED lines=27> */
[----:B------:R-:W2:Y:S04]  /*11820*/  LDL.LU.64 R6, [R1+0x2f18] ;  /* 0x002f180001067983 */ /* 0x000ea80000300a00 */
[----:B------:R-:W2:-:S14]  /*11830*/  LDL.LU.64 R4, [R1+0x2f10] ;  /* 0x002f100001047983 */ /* 0x000e9c0000300a00 */
[----:B------:R0:W-:Y:S04]  /*11840*/  STL.64 [R1+0x350], R12 ;  /* 0x0003500c01007387 */ /* 0x0001e80000100a00 */
[----:B------:R1:W-:Y:S04]  /*11850*/  STL.64 [R1+0x358], R14 ;  /* 0x0003580e01007387 */ /* 0x0003e80000100a00 */
[----:B0-----:R-:W3:Y:S04]  /*11860*/  LDL.LU.64 R12, [R1+0x6e0] ;  /* 0x0006e000010c7983 */ /* 0x001ee80000300a00 */
[----:B-1----:R-:W3:Y:S01]  /*11870*/  LDL.LU.64 R14, [R1+0x6e8] ;  /* 0x0006e800010e7983 */ /* 0x002ee20000300a00 */
[----:B--2---:R-:W-:Y:S03]  /*11880*/  HMMA.16816.F32 R4, R4, R20, R8 ;  /* 0x000000140404723c */ /* 0x004fe60000001808 */
[----:B------:R-:W2:Y:S04]  /*11890*/  LDL.LU.64 R10, [R1+0x2f08] ;  /* 0x002f0800010a7983 */ /* 0x000ea80000300a00 */
[----:B------:R-:W2:-:S12]  /*118a0*/  LDL.LU.64 R8, [R1+0x2f00] ;  /* 0x002f000001087983 */ /* 0x000e980000300a00 */
[----:B------:R-:W-:Y:S04]  /*118b0*/  STL.64 [R1+0x2d0], R4 ;  /* 0x0002d00401007387 */ /* 0x000fe80000100a00 */
[----:B------:R0:W-:Y:S04]  /*118c0*/  STL.64 [R1+0x2d8], R6 ;  /* 0x0002d80601007387 */ /* 0x0001e80000100a00 */
[----:B0-----:R-:W2:Y:S04]  /*118d0*/  LDL.LU.64 R6, [R1+0x2ef8] ;  /* 0x002ef80001067983 */ /* 0x001ea80000300a00 */
[----:B------:R-:W2:Y:S01]  /*118e0*/  LDL.LU.64 R4, [R1+0x2ef0] ;  /* 0x002ef00001047983 */ /* 0x000ea20000300a00 */
[----:B------:R-:W-:-:S02]  /*118f0*/  IMAD.MOV.U32 R2, RZ, RZ, R20 ;  /* 0x000000ffff027224 */ /* 0x000fc400078e0014 */
[----:B------:R-:W-:Y:S01]  /*11900*/  IMAD.MOV.U32 R0, RZ, RZ, R21 ;  /* 0x000000ffff007224 */ /* 0x000fe200078e0015 */
[----:B--2---:R-:W-:-:S15]  /*11910*/  HMMA.16816.F32 R8, R4, R20, R8 ;  /* 0x000000140408723c */ /* 0x004fde0000001808 */
[----:B------:R-:W-:-:S04]  /*11920*/  NOP ;  /* 0x0000000000007918 */ /* 0x000fc80000000000 */
[----:B------:R-:W-:Y:S04]  /*11930*/  STL.64 [R1+0x3f0], R8 ;  /* 0x0003f00801007387 */ /* 0x000fe80000100a00 */
[----:B------:R0:W-:Y:S04]  /*11940*/  STL.64 [R1+0x3f8], R10 ;  /* 0x0003f80a01007387 */ /* 0x0001e80000100a00 */
[----:B0-----:R-:W3:Y:S04]  /*11950*/  LDL.LU.64 R10, [R1+0x2ee8] ;  /* 0x002ee800010a7983 */ /* 0x001ee80000300a00 */
[----:B------:R-:W3:Y:S04]  /*11960*/  LDL.LU.64 R8, [R1+0x2ee0] ;  /* 0x002ee00001087983 */ /* 0x000ee80000300a00 */
[----:B------:R-:W2:Y:S04]  /*11970*/  LDL.LU.64 R20, [R1+0x470] ;  /* 0x0004700001147983 */ /* 0x000ea80000300a00 */
[----:B------:R-:W2:Y:S04]  /*11980*/  LDL.LU.64 R22, [R1+0x478] ;  /* 0x0004780001167983 */ /* 0x000ea80000300a00 */
[----:B------:R0:W-:Y:S04]  /*11990*/  STL.64 [R1+0x2e78], R6 ;  /* 0x002e780601007387 */ /* 0x0001e80000100a00 */
[----:B------:R1:W-:Y:S04]  /*119a0*/  STL.64 [R1+0x2e70], R4 ;  /* 0x002e700401007387 */ /* 0x0003e80000100a00 */
[----:B0-----:R-:W4:Y:S04]  /*119b0*/  LDL.64 R6, [R1+0x8] ;  /* 0x0000080001067983 */ /* 0x001f280000100a00 */
[----:B-1----:R-:W2:Y:S04]  /*119c0*/  LDL.64 R4, [R1] ;  /* 0x0000000001047983 */ /* 0x002ea80000100a00 */
[----:B----4-:R0:W-:Y:S04]  /*119d0*/  STL.64 [R1+0x2e98], R6 ;  /* 0x002e980601007387 */ /* 0x0101e80000100a00 */
[----:B--2---:R1:W-:Y:S04]  /*119e0*/  STL.64 [R1+0x2e90], R4 ;  /* 0x002e900401007387 */ /* 0x0043e80000100a00 */
[----:B0-----:R-:W2:Y:S04]  /*119f0*/  LDL.64 R6, [R1+0x18] ;  /* 0x0000180001067983 */ /* 0x001ea80000100a00 */
[----:B-1----:R-:W4:Y:S04]  /*11a00*/  LDL.64 R4, [R1+0x10] ;  /* 0x0000100001047983 */ /* 0x002f280000100a00 */
[----:B--2---:R-:W-:Y:S04]  /*11a10*/  STL.64 [R1+0x2ea8], R6 ;  /* 0x002ea80601007387 */ /* 0x004fe80000100a00 */
[----:B----4-:R0:W-:Y:S02]  /*11a20*/  STL.64 [R1+0x2ea0], R4 ;  /* 0x002ea00401007387 */ /* 0x0101e40000100a00 */
[----:B0-----:R-:W-:-:S02]  /*11a30*/  IMAD.MOV.U32 R4, RZ, RZ, R2 ;  /* 0x000000ffff047224 */ /* 0x001fc400078e0002 */
[----:B------:R-:W-:-:S07]  /*11a40*/  IMAD.MOV.U32 R5, RZ, RZ, R0 ;  /* 0x000000ffff057224 */ /* 0x000fce00078e0000 */
[----:B---3--:R-:W-:-:S15]  /*11a50*/  HMMA.16816.F32 R12, R8, R4, R12 ;  /* 0x00000004080c723c */ /* 0x008fde000000180c */
[----:B------:R-:W-:-:S04]  /*11a60*/  NOP ;  /* 0x0000000000007918 */ /* 0x000fc80000000000 */
[----:B------:R-:W-:Y:S04]  /*11a70*/  STL.64 [R1+0x500], R12 ;  /* 0x0005000c01007387 */ /* 0x000fe80000100a00 */
[----:B------:R0:W-:Y:S04]  /*11a80*/  STL.64 [R1+0x508], R14 ;  /* 0x0005080e01007387 */ /* 0x0001e80000100a00 */
[----:B0-----:R-:W2:Y:S04]  /*11a90*/  LDL.LU.64 R14, [R1+0x2ed8] ;  /* 0x002ed800010e7983 */ /* 0x001ea80000300a00 */
[----:B------:R-:W2:Y:S04]  /*11aa0*/  LDL.LU.64 R12, [R1+0x2ed0] ;  /* 0x002ed000010c7983 */ /* 0x000ea80000300a00 */
[----:B------:R-:W-:Y:S04]  /*11ab0*/  STL [R1+0x2e5c], R11 ;  /* 0x002e5c0b01007387 */ /* 0x000fe80000100800 */
[----:B------:R-:W-:Y:S04]  /*11ac0*/  STL [R1+0x2e88], R10 ;  /* 0x002e880a01007387 */ /* 0x000fe80000100800 */
[----:B------:R0:W-:Y:S04]  /*11ad0*/  STL.64 [R1+0x2e80], R8 ;  /* 0x002e800801007387 */ /* 0x0001e80000100a00 */
[----:B0-----:R-:W2:Y:S04]  /*11ae0*/  LDL.LU.64 R8, [R1+0x5a0] ;  /* 0x0005a00001087983 */ /* 0x001ea80000300a00 */
[----:B------:R-:W2:Y:S02]  /*11af0*/  LDL.LU.64 R10, [R1+0x5a8] ;  /* 0x0005a800010a7983 */ /* 0x000ea40000300a00 */
[----:B--2---:R-:W-:-:S15]  /*11b00*/  HMMA.16816.F32 R8, R12, R4, R8 ;  /* 0x000000040c08723c */ /* 0x004fde0000001808 */
[----:B------:R-:W-:-:S04]  /*11b10*/  NOP ;  /* 0x0000000000007918 */ /* 0x000fc80000000000 */
[----:B------:R0:W-:Y:S04]  /*11b20*/  STL.64 [R1+0x5d0], R8 ;  /* 0x0005d00801007387 */ /* 0x0001e80000100a00 */
[----:B------:R1:W-:Y:S04]  /*11b30*/  STL.64 [R1+0x5d8], R10 ;  /* 0x0005d80a01007387 */ /* 0x0003e80000100a00 */
[----:B0-----:R-:W2:Y:S04]  /*11b40*/  LDL.LU.64 R8, [R1+0xa60] ;  /* 0x000a600001087983 */ /* 0x001ea80000300a00 */
[----:B-1----:R-:W3:Y:S01]  /*11b50*/  LDL.LU.64 R10, [R1+0xa68] ;  /* 0x000a6800010a7983 */ /* 0x002ee20000300a00 */
[-C--:B------:R-:W-:Y:S03]  /*11b60*/  HMMA.16816.F32 R20, R16, R4.reuse, R20 ;  /* 0x000000041014723c */ /* 0x080fe60000001814 */
        /* <DEDUP_REMOVED lines=9> */
[----:B------:R0:W-:Y:S04]  /*11c00*/  STL.64 [R1+0x6b8], R22 ;  /* 0x0006b81601007387 */ /* 0x0001e80000100a00 */
[----:B0-----:R-:W3:Y:S04]  /*11c10*/  LDL.LU.64 R22, [R1+0x2ec8] ;  /* 0x002ec80001167983 */ /* 0x001ee80000300a00 */
[----:B------:R-:W3:Y:S02]  /*11c20*/  LDL.LU.64 R20, [R1+0x2ec0] ;  /* 0x002ec00001147983 */ /* 0x000ee40000300a00 */
[-C--:B---3--:R-:W-:Y:S08]  /*11c30*/  HMMA.16816.F32 R12, R20, R4.reuse, R12 ;  /* 0x00000004140c723c */ /* 0x088ff0000000180c */
[----:B--2---:R-:W-:Y:S11]  /*11c40*/  HMMA.16816.F32 R4, R24, R4, R8 ;  /* 0x000000041804723c */ /* 0x004ff60000001808 */
[----:B------:R0:W-:Y:S04]  /*11c50*/  STL.64 [R1+0x7b0], R12 ;  /* 0x0007b00c01007387 */ /* 0x0001e80000100a00 */
[----:B------:R1:W-:Y:S04]  /*11c60*/  STL.64 [R1+0x7b8], R14 ;  /* 0x0007b80e01007387 */ /* 0x0003e80000100a00 */
[----:B0-----:R-:W2:Y:S04]  /*11c70*/  LDL.LU.64 R12, [R1+0x990] ;  /* 0x00099000010c7983 */ /* 0x001ea80000300a00 */
[----:B-1----:R-:W2:Y:S04]  /*11c80*/  LDL.LU.64 R14, [R1+0x998] ;  /* 0x00099800010e7983 */ /* 0x002ea80000300a00 */
[----:B------:R-:W-:Y:S04]  /*11c90*/  STL.64 [R1+0x2e50], R22 ;  /* 0x002e501601007387 */ /* 0x000fe80000100a00 */
[----:B------:R0:W-:Y:S04]  /*11ca0*/  STL.64 [R1+0x2e48], R20 ;  /* 0x002e481401007387 */ /* 0x0001e80000100a00 */
[----:B0-----:R-:W3:Y:S04]  /*11cb0*/  LDL.LU.64 R20, [R1+0xa0] ;  /* 0x0000a00001147983 */ /* 0x001ee80000300a00 */
[----:B------:R-:W4:Y:S04]  /*11cc0*/  LDL.LU.64 R10, [R1+0x2eb8] ;  /* 0x002eb800010a7983 */ /* 0x000f280000300a00 */
[----:B------:R-:W4:Y:S04]  /*11cd0*/  LDL.LU.64 R8, [R1+0x2eb0] ;  /* 0x002eb00001087983 */ /* 0x000f280000300a00 */
        /* <DEDUP_REMOVED lines=8> */
[----:B---3--:R-:W-:-:S15]  /*11d60*/  HMMA.16816.F32 R24, R4, R20, R24 ;  /* 0x000000140418723c */ /* 0x008fde0000001818 */
[----:B------:R-:W-:-:S04]  /*11d70*/  NOP ;  /* 0x0000000000007918 */ /* 0x000fc80000000000 */
[----:B------:R0:W-:Y:S04]  /*11d80*/  STL.64 [R1+0x340], R24 ;  /* 0x0003401801007387 */ /* 0x0001e80000100a00 */
[----:B------:R1:W-:Y:S01]  /*11d90*/  STL.64 [R1+0x348], R26 ;  /* 0x0003481a01007387 */ /* 0x0003e20000100a00 */
[----:B0-----:R-:W-:Y:S02]  /*11da0*/  IMAD.MOV.U32 R25, RZ, RZ, R6 ;  /* 0x000000ffff197224 */ /* 0x001fe400078e0006 */
[----:B------:R-:W-:Y:S02]  /*11db0*/  IMAD.MOV.U32 R24, RZ, RZ, R7 ;  /* 0x000000ffff187224 */ /* 0x000fe400078e0007 */
[----:B-1----:R-:W-:Y:S01]  /*11dc0*/  IMAD.MOV.U32 R27, RZ, RZ, R4 ;  /* 0x000000ffff1b7224 */ /* 0x002fe200078e0004 */
[----:B------:R-:W4:Y:S01]  /*11dd0*/  LDL.LU.64 R6, [R1+0x2e98] ;  /* 0x002e980001067983 */ /* 0x000f220000300a00 */
[----:B------:R-:W-:-:S03]  /*11de0*/  IMAD.MOV.U32 R26, RZ, RZ, R5 ;  /* 0x000000ffff1a7224 */ /* 0x000fc600078e0005 */
[----:B------:R-:W4:Y:S02]  /*11df0*/  LDL.LU.64 R4, [R1+0x2e90] ;  /* 0x002e900001047983 */ /* 0x000f240000300a00 */
[----:B----4-:R-:W-:Y:S01]  /*11e00*/  HMMA.16816.F32 R8, R4, R20, R8 ;  /* 0x000000140408723c */ /* 0x010fe20000001808 */
[----:B------:R-:W-:Y:S02]  /*11e10*/  IMAD.MOV.U32 R29, RZ, RZ, R6 ;  /* 0x000000ffff1d7224 */ /* 0x000fe400078e0006 */
[----:B------:R-:W-:Y:S02]  /*11e20*/  IMAD.MOV.U32 R28, RZ, RZ, R7 ;  /* 0x000000ffff1c7224 */ /* 0x000fe400078e0007 */
[----:B------:R-:W-:-:S14]  /*11e30*/  IMAD.MOV.U32 R3, RZ, RZ, R5 ;  /* 0x000000ffff037224 */ /* 0x000fdc00078e0005 */
[----:B------:R-:W-:Y:S04]  /*11e40*/  STL.64 [R1+0x2c0], R8 ;  /* 0x0002c00801007387 */ /* 0x000fe80000100a00 */
[----:B------:R0:W-:Y:S04]  /*11e50*/  STL.64 [R1+0x2c8], R10 ;  /* 0x0002c80a01007387 */ /* 0x0001e80000100a00 */
[----:B0-----:R-:W3:Y:S01]  /*11e60*/  LDL.LU R10, [R1+0x2e88] ;  /* 0x002e8800010a7983 */ /* 0x001ee20000300800 */
[----:B------:R-:W-:-:S03]  /*11e70*/  IMAD.MOV.U32 R11, RZ, RZ, R4 ;  /* 0x000000ffff0b7224 */ /* 0x000fc600078e0004 */
[----:B------:R-:W3:Y:S04]  /*11e80*/  LDL.LU.64 R8, [R1+0x2e80] ;  /* 0x002e800001087983 */ /* 0x000ee80000300a00 */
[----:B------:R-:W2:Y:S04]  /*11e90*/  LDL.LU.64 R6, [R1+0x2e78] ;  /* 0x002e780001067983 */ /* 0x000ea80000300a00 */
[----:B------:R-:W2:Y:S01]  /*11ea0*/  LDL.LU.64 R4, [R1+0x2e70] ;  /* 0x002e700001047983 */ /* 0x000ea20000300a00 */
[----:B------:R-:W-:Y:S02]  /*11eb0*/  IMAD.MOV.U32 R2, RZ, RZ, R20 ;  /* 0x000000ffff027224 */ /* 0x000fe400078e0014 */
[----:B------:R-:W-:Y:S01]  /*11ec0*/  IMAD.MOV.U32 R0, RZ, RZ, R21 ;  /* 0x000000ffff007224 */ /* 0x000fe200078e0015 */
[----:B--2---:R-:W-:-:S15]  /*11ed0*/  HMMA.16816.F32 R12, R4, R20, R12 ;  /* 0x00000014040c723c */ /* 0x004fde000000180c */
[----:B------:R-:W-:-:S04]  /*11ee0*/  NOP ;  /* 0x0000000000007918 */ /* 0x000fc80000000000 */
[----:B------:R-:W-:Y:S04]  /*11ef0*/  STL.64 [R1+0x3e0], R12 ;  /* 0x0003e00c01007387 */ /* 0x000fe80000100a00 */
[----:B------:R0:W-:Y:S04]  /*11f00*/  STL.64 [R1+0x3e8], R14 ;  /* 0x0003e80e01007387 */ /* 0x0001e80000100a00 */
[----:B0-----:R-:W2:Y:S04]  /*11f10*/  LDL.LU.64 R14, [R1+0x2e68] ;  /* 0x002e6800010e7983 */ /* 0x001ea80000300a00 */
[----:B------:R-:W2:Y:S04]  /*11f20*/  LDL.LU.64 R12, [R1+0x2e60] ;  /* 0x002e6000010c7983 */ /* 0x000ea80000300a00 */
[----:B------:R-:W3:Y:S04]  /*11f30*/  LDL.LU.64 R20, [R1+0x7e0] ;  /* 0x0007e00001147983 */ /* 0x000ee80000300a00 */
[----:B------:R-:W3:Y:S04]  /*11f40*/  LDL.LU.64 R22, [R1+0x7e8] ;  /* 0x0007e80001167983 */ /* 0x000ee80000300a00 */
[----:B------:R-:W-:Y:S04]  /*11f50*/  STL.64 [R1+0x2df0], R6 ;  /* 0x002df00601007387 */ /* 0x000fe80000100a00 */
[----:B------:R0:W-:Y:S02]  /*11f60*/  STL.64 [R1+0x2de8], R4 ;  /* 0x002de80401007387 */ /* 0x0001e40000100a00 */
[----:B0-----:R-:W-:-:S02]  /*11f70*/  IMAD.MOV.U32 R4, RZ, RZ, R11 ;  /* 0x000000ffff047224 */ /* 0x001fc400078e000b */
[----:B------:R-:W3:Y:S01]  /*11f80*/  LDL.LU R11, [R1+0x2e5c] ;  /* 0x002e5c00010b7983 */ /* 0x000ee20000300800 */
[----:B------:R-:W-:Y:S02]  /*11f90*/  IMAD.MOV.U32 R6, RZ, RZ, R29 ;  /* 0x000000ffff067224 */ /* 0x000fe400078e001d */
[----:B------:R-:W-:Y:S02]  /*11fa0*/  IMAD.MOV.U32 R7, RZ, RZ, R28 ;  /* 0x000000ffff077224 */ /* 0x000fe400078e001c */
[----:B------:R-:W-:Y:S02]  /*11fb0*/  IMAD.MOV.U32 R5, RZ, RZ, R3 ;  /* 0x000000ffff057224 */ /* 0x000fe400078e0003 */
[----:B------:R-:W4:Y:S04]  /*11fc0*/  LDL.LU R3, [R1+0x2e58] ;  /* 0x002e580001037983 */ /* 0x000f280000300800 */
        /* <DEDUP_REMOVED lines=10> */
[----:B---3--:R-:W-:Y:S01]  /*12070*/  HMMA.16816.F32 R24, R8, R4, R20 ;  /* 0x000000040818723c */ /* 0x008fe20000001814 */
[----:B------:R-:W3:Y:S04]  /*12080*/  LDL.LU.64 R20, [R1+0x4d0] ;  /* 0x0004d00001147983 */ /* 0x000ee80000300a00 */
[----:B------:R-:W3:-:S14]  /*12090*/  LDL.LU.64 R22, [R1+0x4d8] ;  /* 0x0004d80001167983 */ /* 0x000edc0000300a00 */
[----:B------:R0:W-:Y:S04]  /*120a0*/  STL.64 [R1+0x4f0], R24 ;  /* 0x0004f01801007387 */ /* 0x0001e80000100a00 */
[----:B------:R1:W-:Y:S04]  /*120b0*/  STL.64 [R1+0x4f8], R26 ;  /* 0x0004f81a01007387 */ /* 0x0003e80000100a00 */
[----:B0-----:R-:W2:Y:S04]  /*120c0*/  LDL.LU.64 R24, [R1+0x3c0] ;  /* 0x0003c00001187983 */ /* 0x001ea80000300a00 */
[----:B-1----:R-:W2:Y:S04]  /*120d0*/  LDL.LU.64 R26, [R1+0x3c8] ;  /* 0x0003c800011a7983 */ /* 0x002ea80000300a00 */
[----:B------:R-:W-:Y:S04]  /*120e0*/  STL.64 [R1+0x2de0], R10 ;  /* 0x002de00a01007387 */ /* 0x000fe80000100a00 */
        /* <DEDUP_REMOVED lines=8> */
[----:B-1----:R-:W2:Y:S01]  /*12170*/  LDL.LU.64 R10, [R1+0xa38] ;  /* 0x000a3800010a7983 */ /* 0x002ea20000300a00 */
[-C--:B---3--:R-:W-:Y:S03]  /*12180*/  HMMA.16816.F32 R20, R16, R4.reuse, R20 ;  /* 0x000000041014723c */ /* 0x088fe60000001814 */
[----:B--2---:R-:W-:Y:S04]  /*12190*/  STL.64 [R1+0x2e00], R10 ;  /* 0x002e000a01007387 */ /* 0x004fe80000100a00 */
        /* <DEDUP_REMOVED lines=13> */
[----:B0-----:R-:W2:Y:S04]  /*12270*/  LDL.LU.64 R22, [R1+0x2e50] ;  /* 0x002e500001167983 */ /* 0x001ea80000300a00 */
[----:B------:R-:W2:Y:S02]  /*12280*/  LDL.LU.64 R20, [R1+0x2e48] ;  /* 0x002e480001147983 */ /* 0x000ea40000300a00 */
[----:B--2---:R-:W-:-:S15]  /*12290*/  HMMA.16816.F32 R24, R20, R4, R24 ;  /* 0x000000041418723c */ /* 0x004fde0000001818 */
[----:B------:R-:W-:-:S04]  /*122a0*/  NOP ;  /* 0x0000000000007918 */ /* 0x000fc80000000000 */
[----:B------:R-:W-:Y:S04]  /*122b0*/  STL.64 [R1+0x800], R24 ;  /* 0x0008001801007387 */ /* 0x000fe80000100a00 */
[----:B------:R0:W-:Y:S04]  /*122c0*/  STL.64 [R1+0x808], R26 ;  /* 0x0008081a01007387 */ /* 0x0001e80000100a00 */
[----:B0-----:R-:W3:Y:S04]  /*122d0*/  LDL.LU.64 R26, [R1+0x2e40] ;  /* 0x002e4000011a7983 */ /* 0x001ee80000300a00 */
[----:B------:R-:W3:Y:S02]  /*122e0*/  LDL.LU.64 R24, [R1+0x2e38] ;  /* 0x002e380001187983 */ /* 0x000ee40000300a00 */
[----:B---3--:R-:W-:Y:S02]  /*122f0*/  HMMA.16816.F32 R4, R24, R4, R12 ;  /* 0x000000041804723c */ /* 0x008fe4000000180c */
[----:B------:R-:W2:Y:S04]  /*12300*/  LDL.LU.64 R12, [R1+0x910] ;  /* 0x00091000010c7983 */ /* 0x000ea80000300a00 */
[----:B------:R-:W2:-:S13]  /*12310*/  LDL.LU.64 R14, [R1+0x918] ;  /* 0x00091800010e7983 */ /* 0x000e9a0000300a00 */
[----:B------:R-:W-:Y:S04]  /*12320*/  STL.64 [R1+0x8b0], R4 ;  /* 0x0008b00401007387 */ /* 0x000fe80000100a00 */
[----:B------:R-:W-:Y:S04]  /*12330*/  STL.64 [R1+0x8b8], R6 ;  /* 0x0008b80601007387 */ /* 0x000fe80000100a00 */
[----:B----4-:R-:W0:Y:S04]  /*12340*/  LDSM.16.M88.4 R4, [R3+UR5+0x19000] ;  /* 0x019000050304783b */ /* 0x010e280008000200 */
[----:B------:R-:W-:Y:S04]  /*12350*/  STL.64 [R1+0x2dc0], R26 ;  /* 0x002dc01a01007387 */ /* 0x000fe80000100a00 */
[----:B------:R-:W-:Y:S04]  /*12360*/  STL.64 [R1+0x2db8], R24 ;  /* 0x002db81801007387 */ /* 0x000fe80000100a00 */
[----:B------:R-:W-:Y:S04]  /*12370*/  LDSM.16.M88.4 R24, [R3+UR5+0x18000] ;  /* 0x018000050318783b */ /* 0x000fe80008000200 */
[----:B0-----:R-:W-:Y:S04]  /*12380*/  STL.64 [R1+0x80], R4 ;  /* 0x0000800401007387 */ /* 0x001fe80000100a00 */
        /* <DEDUP_REMOVED lines=9> */
[----:B------:R-:W-:Y:S04]  /*12420*/  STL.64 [R1+0x98], R26 ;  /* 0x0000981a01007387 */ /* 0x000fe80000100a00 */
[----:B------:R-:W-:Y:S01]  /*12430*/  STL [R1+0x2c48], R3 ;  /* 0x002c480301007387 */ /* 0x000fe20000100800 */
        /* <DEDUP_REMOVED lines=18> */
[----:B0-----:R-:W2:Y:S04]  /*12560*/  LDL.LU.64 R10, [R1+0x2de0] ;  /* 0x002de000010a7983 */ /* 0x001ea80000300a00 */
[----:B------:R-:W2:Y:S04]  /*12570*/  LDL.LU.64 R8, [R1+0x2dd8] ;  /* 0x002dd80001087983 */ /* 0x000ea80000300a00 */
[----:B------:R0:W-:Y:S04]  /*12580*/  STL.64 [R1+0x2d70], R6 ;  /* 0x002d700601007387 */ /* 0x0001e80000100a00 */
[----:B------:R1:W-:Y:S04]  /*12590*/  STL.64 [R1+0x2d68], R4 ;  /* 0x002d680401007387 */ /* 0x0003e80000100a00 */
[----:B0-----:R-:W3:Y:S04]  /*125a0*/  LDL.64 R6, [R1+0x8] ;  /* 0x0000080001067983 */ /* 0x001ee80000100a00 */
[----:B-1----:R-:W4:Y:S01]  /*125b0*/  LDL.64 R4, [R1] ;  /* 0x0000000001047983 */ /* 0x002f220000100a00 */
[----:B--2---:R-:W-:Y:S03]  /*125c0*/  HMMA.16816.F32 R12, R8, R24, R12 ;  /* 0x00000018080c723c */ /* 0x004fe6000000180c */
[----:B---3--:R-:W-:Y:S04]  /*125d0*/  STL.64 [R1+0x2d90], R6 ;  /* 0x002d900601007387 */ /* 0x008fe80000100a00 */
[----:B----4-:R0:W-:Y:S04]  /*125e0*/  STL.64 [R1+0x2d88], R4 ;  /* 0x002d880401007387 */ /* 0x0101e80000100a00 */
[----:B0-----:R-:W2:Y:S04]  /*125f0*/  LDL.LU.64 R4, [R1+0x6d0] ;  /* 0x0006d00001047983 */ /* 0x001ea80000300a00 */
[----:B------:R-:W2:Y:S04]  /*12600*/  LDL.LU.64 R6, [R1+0x6d8] ;  /* 0x0006d80001067983 */ /* 0x000ea80000300a00 */
[----:B------:R-:W-:Y:S04]  /*12610*/  STL.64 [R1+0x4d0], R12 ;  /* 0x0004d00c01007387 */ /* 0x000fe80000100a00 */
[----:B------:R0:W-:Y:S04]  /*12620*/  STL.64 [R1+0x4d8], R14 ;  /* 0x0004d80e01007387 */ /* 0x0001e80000100a00 */
[----:B0-----:R-:W2:Y:S04]  /*12630*/  LDL.LU.64 R14, [R1+0x2dd0] ;  /* 0x002dd000010e7983 */ /* 0x001ea80000300a00 */
[----:B------:R-:W2:Y:S04]  /*12640*/  LDL.LU.64 R12, [R1+0x2dc8] ;  /* 0x002dc800010c7983 */ /* 0x000ea80000300a00 */
[----:B------:R-:W-:Y:S04]  /*12650*/  STL.64 [R1+0x2d60], R10 ;  /* 0x002d600a01007387 */ /* 0x000fe80000100a00 */
[----:B------:R0:W-:Y:S01]  /*12660*/  STL.64 [R1+0x2d58], R8 ;  /* 0x002d580801007387 */ /* 0x0001e20000100a00 */
[----:B------:R-:W-:-:S02]  /*12670*/  IMAD.MOV.U32 R2, RZ, RZ, R24 ;  /* 0x000000ffff027224 */ /* 0x000fc400078e0018 */
[----:B------:R-:W-:Y:S01]  /*12680*/  IMAD.MOV.U32 R0, RZ, RZ, R25 ;  /* 0x000000ffff007224 */ /* 0x000fe200078e0019 */
[----:B--2---:R-:W-:-:S15]  /*12690*/  HMMA.16816.F32 R4, R12, R24, R4 ;  /* 0x000000180c04723c */ /* 0x004fde0000001804 */
[----:B------:R-:W-:-:S04]  /*126a0*/  NOP ;  /* 0x0000000000007918 */ /* 0x000fc80000000000 */
[----:B------:R1:W-:Y:S04]  /*126b0*/  STL.64 [R1+0x5f0], R4 ;  /* 0x0005f00401007387 */ /* 0x0003e80000100a00 */
[----:B------:R2:W-:Y:S04]  /*126c0*/  STL.64 [R1+0x5f8], R6 ;  /* 0x0005f80601007387 */ /* 0x0005e80000100a00 */
[----:B0-----:R-:W3:Y:S04]  /*126d0*/  LDL.LU.64 R8, [R1+0x5c0] ;  /* 0x0005c00001087983 */ /* 0x001ee80000300a00 */
[----:B------:R-:W3:Y:S04]  /*126e0*/  LDL.LU.64 R10, [R1+0x5c8] ;  /* 0x0005c800010a7983 */ /* 0x000ee80000300a00 */
[----:B------:R-:W4:Y:S04]  /*126f0*/  LDL.LU.64 R24, [R1+0x490] ;  /* 0x0004900001187983 */ /* 0x000f280000300a00 */
[----:B------:R-:W4:Y:S04]  /*12700*/  LDL.LU.64 R26, [R1+0x498] ;  /* 0x00049800011a7983 */ /* 0x000f280000300a00 */
[----:B-1----:R-:W3:Y:S04]  /*12710*/  LDL.LU.64 R4, [R1+0xbe0] ;  /* 0x000be00001047983 */ /* 0x002ee80000300a00 */
[----:B--2---:R-:W2:Y:S04]  /*12720*/  LDL.LU.64 R6, [R1+0xbe8] ;  /* 0x000be80001067983 */ /* 0x004ea80000300a00 */
[----:B--2---:R-:W-:Y:S04]  /*12730*/  STL.64 [R1+0x2da0], R6 ;  /* 0x002da00601007387 */ /* 0x004fe80000100a00 */
[----:B---3--:R-:W-:Y:S04]  /*12740*/  STL.64 [R1+0x2d98], R4 ;  /* 0x002d980401007387 */ /* 0x008fe80000100a00 */
[----:B------:R-:W-:Y:S04]  /*12750*/  STL.64 [R1+0x2d80], R14 ;  /* 0x002d800e01007387 */ /* 0x000fe80000100a00 */
[----:B------:R0:W-:Y:S04]  /*12760*/  STL.64 [R1+0x2d78], R12 ;  /* 0x002d780c01007387 */ /* 0x0001e80000100a00 */
[----:B0-----:R-:W2:Y:S04]  /*12770*/  LDL.LU.64 R12, [R1+0xb20] ;  /* 0x000b2000010c7983 */ /* 0x001ea80000300a00 */
[----:B------:R-:W3:Y:S01]  /*12780*/  LDL.LU.64 R14, [R1+0xb28] ;  /* 0x000b2800010e7983 */ /* 0x000ee20000300a00 */
[----:B------:R-:W-:-:S02]  /*12790*/  IMAD.MOV.U32 R4, RZ, RZ, R2 ;  /* 0x000000ffff047224 */ /* 0x000fc400078e0002 */
[----:B------:R-:W-:-:S07]  /*127a0*/  IMAD.MOV.U32 R5, RZ, RZ, R0 ;  /* 0x000000ffff057224 */ /* 0x000fce00078e0000 */
[-C--:B------:R-:W-:Y:S08]  /*127b0*/  HMMA.16816.F32 R8, R16, R4.reuse, R8 ;  /* 0x000000041008723c */ /* 0x080ff00000001808 */
[-C--:B----4-:R-:W-:Y:S01]  /*127c0*/  HMMA.16816.F32 R24, R20, R4.reuse, R24 ;  /* 0x000000041418723c */ /* 0x090fe20000001818 */
[----:B---3--:R-:W-:Y:S04]  /*127d0*/  STL.64 [R1+0x2db0], R14 ;  /* 0x002db00e01007387 */ /* 0x008fe80000100a00 */
[----:B--2---:R0:W-:Y:S04]  /*127e0*/  STL.64 [R1+0x2da8], R12 ;  /* 0x002da80c01007387 */ /* 0x0041e80000100a00 */
[----:B0-----:R-:W2:Y:S04]  /*127f0*/  LDL.LU.64 R12, [R1+0x160] ;  /* 0x00016000010c7983 */ /* 0x001ea80000300a00 */
[----:B------:R-:W2:Y:S04]  /*12800*/  LDL.LU.64 R14, [R1+0x168] ;  /* 0x00016800010e7983 */ /* 0x000ea80000300a00 */
[----:B------:R0:W-:Y:S04]  /*12810*/  STL.64 [R1+0x6e0], R8 ;  /* 0x0006e00801007387 */ /* 0x0001e80000100a00 */
[----:B------:R1:W-:Y:S04]  /*12820*/  STL.64 [R1+0x6e8], R10 ;  /* 0x0006e80a01007387 */ /* 0x0003e80000100a00 */
[----:B0-----:R-:W3:Y:S04]  /*12830*/  LDL.LU.64 R8, [R1+0xa70] ;  /* 0x000a700001087983 */ /* 0x001ee80000300a00 */
[----:B-1----:R-:W3:Y:S04]  /*12840*/  LDL.LU.64 R10, [R1+0xa78] ;  /* 0x000a7800010a7983 */ /* 0x002ee80000300a00 */
[----:B------:R-:W-:Y:S04]  /*12850*/  STL.64 [R1+0x7f0], R24 ;  /* 0x0007f01801007387 */ /* 0x000fe80000100a00 */
[----:B------:R0:W-:Y:S04]  /*12860*/  STL.64 [R1+0x7f8], R26 ;  /* 0x0007f81a01007387 */ /* 0x0001e80000100a00 */
[----:B0-----:R-:W2:Y:S04]  /*12870*/  LDL.LU.64 R26, [R1+0x2dc0] ;  /* 0x002dc000011a7983 */ /* 0x001ea80000300a00 */
[----:B------:R-:W2:Y:S04]  /*12880*/  LDL.LU.64 R24, [R1+0x2db8] ;  /* 0x002db80001187983 */ /* 0x000ea80000300a00 */
[----:B------:R0:W-:Y:S04]  /*12890*/  STL.64 [R1+0x2d50], R22 ;  /* 0x002d501601007387 */ /* 0x0001e80000100a00 */
[----:B------:R1:W-:Y:S04]  /*128a0*/  STL.64 [R1+0x2d48], R20 ;  /* 0x002d481401007387 */ /* 0x0003e80000100a00 */
[----:B0-----:R-:W4:Y:S04]  /*128b0*/  LDL.64 R22, [R1+0x18] ;  /* 0x0000180001167983 */ /* 0x001f280000100a00 */
[----:B-1----:R-:W4:Y:S01]  /*128c0*/  LDL.64 R20, [R1+0x10] ;  /* 0x0000100001147983 */ /* 0x002f220000100a00 */
        /* <DEDUP_REMOVED lines=9> */
[----:B0-----:R-:W4:Y:S02]  /*12960*/  LDL.LU.64 R24, [R1+0x80] ;  /* 0x0000800001187983 */ /* 0x001f240000300a00 */
[----:B----4-:R-:W-:-:S15]  /*12970*/  HMMA.16816.F32 R4, R20, R24, R4 ;  /* 0x000000181404723c */ /* 0x010fde0000001804 */
[----:B------:R-:W-:-:S04]  /*12980*/  NOP ;  /* 0x0000000000007918 */ /* 0x000fc80000000000 */
[----:B------:R-:W-:Y:S04]  /*12990*/  STL.64 [R1+0x280], R4 ;  /* 0x0002800401007387 */ /* 0x000fe80000100a00 */
[----:B------:R0:W-:Y:S04]  /*129a0*/  STL.64 [R1+0x288], R6 ;  /* 0x0002880601007387 */ /* 0x0001e80000100a00 */
[----:B0-----:R-:W2:Y:S04]  /*129b0*/  LDL.LU.64 R6, [R1+0x2d90] ;  /* 0x002d900001067983 */ /* 0x001ea80000300a00 */
[----:B------:R-:W2:Y:S01]  /*129c0*/  LDL.LU.64 R4, [R1+0x2d88] ;  /* 0x002d880001047983 */ /* 0x000ea20000300a00 */
[----:B------:R-:W-:-:S03]  /*129d0*/  IMAD.MOV.U32 R29, RZ, RZ, R23 ;  /* 0x000000ffff1d7224 */ /* 0x000fc600078e0017 */
[----:B------:R-:W4:Y:S04]  /*129e0*/  LDL.LU.64 R20, [R1+0x7d0] ;  /* 0x0007d00001147983 */ /* 0x000f280000300a00 */
[----:B------:R-:W4:Y:S01]  /*129f0*/  LDL.LU.64 R22, [R1+0x7d8] ;  /* 0x0007d80001167983 */ /* 0x000f220000300a00 */
[----:B--2---:R-:W-:Y:S01]  /*12a00*/  HMMA.16816.F32 R12, R4, R24, R12 ;  /* 0x00000018040c723c */ /* 0x004fe2000000180c */
[----:B------:R-:W-:Y:S02]  /*12a10*/  IMAD.MOV.U32 R2, RZ, RZ, R6 ;  /* 0x000000ffff027224 */ /* 0x000fe400078e0006 */
[----:B------:R-:W-:Y:S02]  /*12a20*/  IMAD.MOV.U32 R0, RZ, RZ, R7 ;  /* 0x000000ffff007224 */ /* 0x000fe400078e0007 */
[----:B------:R-:W-:-:S02]  /*12a30*/  IMAD.MOV.U32 R28, RZ, RZ, R4 ;  /* 0x000000ffff1c7224 */ /* 0x000fc400078e0004 */
[----:B------:R-:W-:-:S12]  /*12a40*/  IMAD.MOV.U32 R3, RZ, RZ, R5 ;  /* 0x000000ffff037224 */ /* 0x000fd800078e0005 */
[----:B------:R-:W-:Y:S04]  /*12a50*/  STL.64 [R1+0x260], R12 ;  /* 0x0002600c01007387 */ /* 0x000fe80000100a00 */
[----:B------:R0:W-:Y:S04]  /*12a60*/  STL.64 [R1+0x268], R14 ;  /* 0x0002680e01007387 */ /* 0x0001e80000100a00 */
[----:B0-----:R-:W4:Y:S04]  /*12a70*/  LDL.LU.64 R14, [R1+0x2d80] ;  /* 0x002d8000010e7983 */ /* 0x001f280000300a00 */
[----:B------:R-:W4:Y:S04]  /*12a80*/  LDL.LU.64 R12, [R1+0x2d78] ;  /* 0x002d7800010c7983 */ /* 0x000f280000300a00 */
[----:B------:R-:W3:Y:S04]  /*12a90*/  LDL.LU.64 R6, [R1+0x2d70] ;  /* 0x002d700001067983 */ /* 0x000ee80000300a00 */
[----:B------:R-:W3:Y:S02]  /*12aa0*/  LDL.LU.64 R4, [R1+0x2d68] ;  /* 0x002d680001047983 */ /* 0x000ee40000300a00 */
[----:B---3--:R-:W-:-:S15]  /*12ab0*/  HMMA.16816.F32 R8, R4, R24, R8 ;  /* 0x000000180408723c */ /* 0x008fde0000001808 */
[----:B------:R-:W-:-:S04]  /*12ac0*/  NOP ;  /* 0x0000000000007918 */ /* 0x000fc80000000000 */
[----:B------:R-:W-:Y:S04]  /*12ad0*/  STL.64 [R1+0x2b0], R8 ;  /* 0x0002b00801007387 */ /* 0x000fe80000100a00 */
[----:B------:R0:W-:Y:S04]  /*12ae0*/  STL.64 [R1+0x2b8], R10 ;  /* 0x0002b80a01007387 */ /* 0x0001e80000100a00 */
[----:B0-----:R-:W2:Y:S04]  /*12af0*/  LDL.LU.64 R10, [R1+0x2d60] ;  /* 0x002d6000010a7983 */ /* 0x001ea80000300a00 */
[----:B------:R-:W2:Y:S04]  /*12b00*/  LDL.LU.64 R8, [R1+0x2d58] ;  /* 0x002d580001087983 */ /* 0x000ea80000300a00 */
[----:B------:R-:W-:Y:S04]  /*12b10*/  STL.64 [R1+0x2d08], R6 ;  /* 0x002d080601007387 */ /* 0x000fe80000100a00 */
[----:B------:R0:W-:Y:S04]  /*12b20*/  STL.64 [R1+0x2d00], R4 ;  /* 0x002d000401007387 */ /* 0x0001e80000100a00 */
[----:B0-----:R-:W2:Y:S04]  /*12b30*/  LDL.LU.64 R4, [R1+0x9a0] ;  /* 0x0009a00001047983 */ /* 0x001ea80000300a00 */
[----:B------:R-:W2:Y:S02]  /*12b40*/  LDL.LU.64 R6, [R1+0x9a8] ;  /* 0x0009a80001067983 */ /* 0x000ea40000300a00 */
[----:B--2---:R-:W-:-:S15]  /*12b50*/  HMMA.16816.F32 R4, R8, R24, R4 ;  /* 0x000000180804723c */ /* 0x004fde0000001804 */
[----:B------:R-:W-:-:S04]  /*12b60*/  NOP ;  /* 0x0000000000007918 */ /* 0x000fc80000000000 */
[----:B------:R-:W-:Y:S04]  /*12b70*/  STL.64 [R1+0x4b0], R4 ;  /* 0x0004b00401007387 */ /* 0x000fe80000100a00 */
[----:B------:R-:W-:Y:S04]  /*12b80*/  STL.64 [R1+0x4b8], R6 ;  /* 0x0004b80601007387 */ /* 0x000fe80000100a00 */
[----:B------:R-:W-:Y:S04]  /*12b90*/  STL.64 [R1+0x2ce8], R10 ;  /* 0x002ce80a01007387 */ /* 0x000fe80000100a00 */
[----:B------:R0:W-:Y:S04]  /*12ba0*/  STL.64 [R1+0x2ce0], R8 ;  /* 0x002ce00801007387 */ /* 0x0001e80000100a00 */
[----:B0-----:R-:W2:Y:S01]  /*12bb0*/  LDL.LU.64 R8, [R1+0x70] ;  /* 0x0000700001087983 */ /* 0x001ea20000300a00 */
[----:B------:R-:W-:-:S02]  /*12bc0*/  IMAD.MOV.U32 R5, RZ, RZ, R24 ;  /* 0x000000ffff057224 */ /* 0x000fc400078e0018 */
[----:B------:R-:W-:Y:S01]  /*12bd0*/  IMAD.MOV.U32 R4, RZ, RZ, R25 ;  /* 0x000000ffff047224 */ /* 0x000fe200078e0019 */
[----:B--2---:R0:W-:Y:S02]  /*12be0*/  STL.64 [R1+0x2d20], R8 ;  /* 0x002d200801007387 */ /* 0x0041e40000100a00 */
[----:B0-----:R-:W-:Y:S02]  /*12bf0*/  IMAD.MOV.U32 R8, RZ, RZ, R5 ;  /* 0x000000ffff087224 */ /* 0x001fe400078e0005 */
[----:B------:R-:W-:-:S07]  /*12c00*/  IMAD.MOV.U32 R9, RZ, RZ, R4 ;  /* 0x000000ffff097224 */ /* 0x000fce00078e0004 */
[----:B----4-:R-:W-:Y:S01]  /*12c10*/  HMMA.16816.F32 R4, R12, R8, R20 ;  /* 0x000000080c04723c */ /* 0x010fe20000001814 */
[----:B------:R-:W2:Y:S04]  /*12c20*/  LDL.LU.64 R20, [R1+0x630] ;  /* 0x0006300001147983 */ /* 0x000ea80000300a00 */
[----:B------:R-:W2:-:S14]  /*12c30*/  LDL.LU.64 R22, [R1+0x638] ;  /* 0x0006380001167983 */ /* 0x000e9c0000300a00 */
[----:B------:R0:W-:Y:S04]  /*12c40*/  STL.64 [R1+0x5c0], R4 ;  /* 0x0005c00401007387 */ /* 0x0001e80000100a00 */
[----:B------:R1:W-:Y:S04]  /*12c50*/  STL.64 [R1+0x5c8], R6 ;  /* 0x0005c80601007387 */ /* 0x0003e80000100a00 */
[----:B------:R-:W3:Y:S04]  /*12c60*/  LDL.LU.64 R24, [R1+0x510] ;  /* 0x0005100001187983 */ /* 0x000ee80000300a00 */
[----:B------:R-:W3:Y:S04]  /*12c70*/  LDL.LU.64 R26, [R1+0x518] ;  /* 0x00051800011a7983 */ /* 0x000ee80000300a00 */
[----:B0-----:R-:W4:Y:S04]  /*12c80*/  LDL.LU.64 R4, [R1+0xb70] ;  /* 0x000b700001047983 */ /* 0x001f280000300a00 */
[----:B-1----:R-:W2:Y:S04]  /*12c90*/  LDL.LU.64 R6, [R1+0xb78] ;  /* 0x000b780001067983 */ /* 0x002ea80000300a00 */
[----:B--2---:R-:W-:Y:S04]  /*12ca0*/  STL.64 [R1+0x2d18], R6 ;  /* 0x002d180601007387 */ /* 0x004fe80000100a00 */
[----:B----4-:R0:W-:Y:S04]  /*12cb0*/  STL.64 [R1+0x2d10], R4 ;  /* 0x002d100401007387 */ /* 0x0101e80000100a00 */
[----:B0-----:R-:W2:Y:S04]  /*12cc0*/  LDL.LU.64 R4, [R1+0xbf0] ;  /* 0x000bf00001047983 */ /* 0x001ea80000300a00 */
[----:B------:R-:W4:Y:S01]  /*12cd0*/  LDL.LU.64 R6, [R1+0xbf8] ;  /* 0x000bf80001067983 */ /* 0x000f220000300a00 */
[-C--:B------:R-:W-:Y:S03]  /*12ce0*/  HMMA.16816.F32 R20, R16, R8.reuse, R20 ;  /* 0x000000081014723c */ /* 0x080fe60000001814 */
[----:B----4-:R-:W-:Y:S04]  /*12cf0*/  STL.64 [R1+0x2d30], R6 ;  /* 0x002d300601007387 */ /* 0x010fe80000100a00 */
[----:B--2---:R0:W-:Y:S04]  /*12d00*/  STL.64 [R1+0x2d28], R4 ;  /* 0x002d280401007387 */ /* 0x0041e80000100a00 */
[----:B0-----:R-:W2:Y:S04]  /*12d10*/  LDL.LU.64 R4, [R1+0x140] ;  /* 0x0001400001047983 */ /* 0x001ea80000300a00 */
[----:B------:R-:W2:Y:S04]  /*12d20*/  LDL.LU.64 R6, [R1+0x148] ;  /* 0x0001480001067983 */ /* 0x000ea80000300a00 */
[----:B------:R0:W-:Y:S04]  /*12d30*/  STL.64 [R1+0x2cd8], R14 ;  /* 0x002cd80e01007387 */ /* 0x0001e80000100a00 */
[----:B------:R1:W-:Y:S04]  /*12d40*/  STL.64 [R1+0x2cd0], R12 ;  /* 0x002cd00c01007387 */ /* 0x0003e80000100a00 */
[----:B0-----:R-:W4:Y:S04]  /*12d50*/  LDL R14, [R1+0x18] ;  /* 0x00001800010e7983 */ /* 0x001f280000100800 */
[----:B-1----:R-:W4:Y:S04]  /*12d60*/  LDL R12, [R1+0x10] ;  /* 0x00001000010c7983 */ /* 0x002f280000100800 */
[----:B------:R-:W4:Y:S04]  /*12d70*/  LDL R13, [R1+0x14] ;  /* 0x00001400010d7983 */ /* 0x000f280000100800 */
        /* <DEDUP_REMOVED lines=12> */
[----:B0-----:R-:W2:Y:S04]  /*12e40*/  LDL.LU.64 R26, [R1+0x2d40] ;  /* 0x002d4000011a7983 */ /* 0x001ea80000300a00 */
[----:B------:R-:W2:Y:S02]  /*12e50*/  LDL.LU.64 R24, [R1+0x2d38] ;  /* 0x002d380001187983 */ /* 0x000ea40000300a00 */
[----:B--2---:R-:W-:Y:S02]  /*12e60*/  HMMA.16816.F32 R8, R24, R8, R4 ;  /* 0x000000081808723c */ /* 0x004fe40000001804 */
[----:B------:R-:W4:Y:S04]  /*12e70*/  LDL.LU.64 R6, [R1+0x2d30] ;  /* 0x002d300001067983 */ /* 0x000f280000300a00 */
[----:B------:R-:W4:-:S13]  /*12e80*/  LDL.LU.64 R4, [R1+0x2d28] ;  /* 0x002d280001047983 */ /* 0x000f1a0000300a00 */
[----:B------:R0:W-:Y:S04]  /*12e90*/  STL.64 [R1+0x890], R8 ;  /* 0x0008900801007387 */ /* 0x0001e80000100a00 */
[----:B------:R-:W-:Y:S04]  /*12ea0*/  STL.64 [R1+0x898], R10 ;  /* 0x0008980a01007387 */ /* 0x000fe80000100a00 */
[----:B0-----:R-:W4:Y:S01]  /*12eb0*/  LDL.LU.64 R8, [R1+0x2d20] ;  /* 0x002d200001087983 */ /* 0x001f220000300a00 */
[----:B------:R-:W-:-:S03]  /*12ec0*/  IMAD.MOV.U32 R15, RZ, RZ, R29 ;  /* 0x000000ffff0f7224 */ /* 0x000fc600078e001d */
[----:B------:R-:W-:Y:S04]  /*12ed0*/  STL.64 [R1+0x2cc8], R26 ;  /* 0x002cc81a01007387 */ /* 0x000fe80000100a00 */
[----:B------:R0:W-:Y:S01]  /*12ee0*/  STL.64 [R1+0x2cc0], R24 ;  /* 0x002cc01801007387 */ /* 0x0001e20000100a00 */
[----:B----4-:R-:W-:Y:S03]  /*12ef0*/  HMMA.16816.F32 R12, R12, R8, R4 ;  /* 0x000000080c0c723c */ /* 0x010fe60000001804 */
[----:B------:R-:W2:Y:S04]  /*12f00*/  LDL.LU.64 R6, [R1+0x2d18] ;  /* 0x002d180001067983 */ /* 0x000ea80000300a00 */
[----:B------:R-:W2:Y:S01]  /*12f10*/  LDL.LU.64 R4, [R1+0x2d10] ;  /* 0x002d100001047983 */ /* 0x000ea20000300a00 */
[----:B0-----:R-:W-:-:S02]  /*12f20*/  IMAD.MOV.U32 R24, RZ, RZ, R28 ;  /* 0x000000ffff187224 */ /* 0x001fc400078e001c */
[----:B------:R-:W-:Y:S02]  /*12f30*/  IMAD.MOV.U32 R25, RZ, RZ, R3 ;  /* 0x000000ffff197224 */ /* 0x000fe400078e0003 */
[----:B------:R-:W-:Y:S02]  /*12f40*/  IMAD.MOV.U32 R26, RZ, RZ, R2 ;  /* 0x000000ffff1a7224 */ /* 0x000fe400078e0002 */
[----:B------:R-:W-:-:S05]  /*12f50*/  IMAD.MOV.U32 R27, RZ, RZ, R0 ;  /* 0x000000ffff1b7224 */ /* 0x000fca00078e0000 */
[----:B------:R0:W-:Y:S04]  /*12f60*/  STL.64 [R1+0x240], R12 ;  /* 0x0002400c01007387 */ /* 0x0001e80000100a00 */
[----:B------:R1:W-:Y:S04]  /*12f70*/  STL.64 [R1+0x248], R14 ;  /* 0x0002480e01007387 */ /* 0x0003e80000100a00 */
[----:B0-----:R-:W3:Y:S04]  /*12f80*/  LDL.LU.64 R12, [R1+0x9e0] ;  /* 0x0009e000010c7983 */ /* 0x001ee80000300a00 */
[----:B-1----:R-:W3:Y:S01]  /*12f90*/  LDL.LU.64 R14, [R1+0x9e8] ;  /* 0x0009e800010e7983 */ /* 0x002ee20000300a00 */
[----:B--2---:R-:W-:Y:S03]  /*12fa0*/  HMMA.16816.F32 R24, R24, R8, R4 ;  /* 0x000000081818723c */ /* 0x004fe60000001804 */
[----:B------:R-:W2:Y:S04]  /*12fb0*/  LDL.LU.64 R6, [R1+0x2d08] ;  /* 0x002d080001067983 */ /* 0x000ea80000300a00 */
[----:B------:R-:W2:Y:S01]  /*12fc0*/  LDL.LU.64 R4, [R1+0x2d00] ;  /* 0x002d000001047983 */ /* 0x000ea20000300a00 */
[----:B------:R-:W-:-:S02]  /*12fd0*/  IMAD.MOV.U32 R2, RZ, RZ, R8 ;  /* 0x000000ffff027224 */ /* 0x000fc400078e0008 */
[----:B------:R-:W-:-:S09]  /*12fe0*/  IMAD.MOV.U32 R0, RZ, RZ, R9 ;  /* 0x000000ffff007224 */ /* 0x000fd200078e0009 */
[----:B------:R0:W-:Y:S04]  /*12ff0*/  STL.64 [R1+0x230], R24 ;  /* 0x0002301801007387 */ /* 0x0001e80000100a00 */
[----:B------:R1:W-:Y:S04]  /*13000*/  STL.64 [R1+0x238], R26 ;  /* 0x0002381a01007387 */ /* 0x0003e80000100a00 */
[----:B0-----:R-:W4:Y:S04]  /*13010*/  LDL.LU.64 R24, [R1+0x870] ;  /* 0x0008700001187983 */ /* 0x001f280000300a00 */
[----:B-1----:R-:W4:Y:S01]  /*13020*/  LDL.LU.64 R26, [R1+0x878] ;  /* 0x00087800011a7983 */ /* 0x002f220000300a00 */
        /* <DEDUP_REMOVED lines=9> */
[----:B------:R0:W-:Y:S04]  /*130c0*/  STL.64 [R1+0x2c70], R4 ;  /* 0x002c700401007387 */ /* 0x0001e80000100a00 */
[----:B0-----:R-:W2:Y:S04]  /*130d0*/  LDL.LU.64 R4, [R1] ;  /* 0x0000000001047983 */ /* 0x001ea80000300a00 */
[----:B------:R-:W2:Y:S04]  /*130e0*/  LDL.LU.64 R6, [R1+0x8] ;  /* 0x0000080001067983 */ /* 0x000ea80000300a00 */
[----:B--2---:R-:W-:Y:S04]  /*130f0*/  STL.64 [R1+0x2c88], R6 ;  /* 0x002c880601007387 */ /* 0x004fe80000100a00 */
[----:B------:R0:W-:Y:S04]  /*13100*/  STL.64 [R1+0x2c80], R4 ;  /* 0x002c800401007387 */ /* 0x0001e80000100a00 */
[----:B0-----:R-:W2:Y:S04]  /*13110*/  LDL.64 R4, [R1+0x10] ;  /* 0x0000100001047983 */ /* 0x001ea80000100a00 */
[----:B------:R-:W2:Y:S04]  /*13120*/  LDL.LU.64 R6, [R1+0x18] ;  /* 0x0000180001067983 */ /* 0x000ea80000300a00 */
[----:B--2---:R-:W-:Y:S04]  /*13130*/  STL.64 [R1+0x2ca8], R6 ;  /* 0x002ca80601007387 */ /* 0x004fe80000100a00 */
[----:B------:R0:W-:Y:S02]  /*13140*/  STL.64 [R1+0x2ca0], R4 ;  /* 0x002ca00401007387 */ /* 0x0001e40000100a00 */
[----:B0-----:R-:W-:-:S02]  /*13150*/  IMAD.MOV.U32 R4, RZ, RZ, R2 ;  /* 0x000000ffff047224 */ /* 0x001fc400078e0002 */
[----:B------:R-:W-:-:S07]  /*13160*/  IMAD.MOV.U32 R5, RZ, RZ, R0 ;  /* 0x000000ffff057224 */ /* 0x000fce00078e0000 */
        /* <DEDUP_REMOVED lines=12> */
[----:B------:R0:W-:Y:S04]  /*13230*/  STL.64 [R1+0x5a0], R24 ;  /* 0x0005a01801007387 */ /* 0x0001e80000100a00 */
[----:B------:R1:W-:Y:S04]  /*13240*/  STL.64 [R1+0x5a8], R26 ;  /* 0x0005a81a01007387 */ /* 0x0003e80000100a00 */
[----:B0-----:R-:W3:Y:S04]  /*13250*/  LDL.LU.64 R24, [R1+0x530] ;  /* 0x0005300001187983 */ /* 0x001ee80000300a00 */
[----:B-1----:R-:W3:Y:S04]  /*13260*/  LDL.LU.64 R26, [R1+0x538] ;  /* 0x00053800011a7983 */ /* 0x002ee80000300a00 */
[----:B------:R-:W-:Y:S04]  /*13270*/  STL [R1+0x2c58], R12 ;  /* 0x002c580c01007387 */ /* 0x000fe80000100800 */
[----:B------:R0:W-:Y:S04]  /*13280*/  STL [R1+0x2c54], R13 ;  /* 0x002c540d01007387 */ /* 0x0001e80000100800 */
[----:B------:R-:W-:Y:S04]  /*13290*/  STL [R1+0x2c50], R14 ;  /* 0x002c500e01007387 */ /* 0x000fe80000100800 */
[----:B------:R1:W-:Y:S04]  /*132a0*/  STL [R1+0x2c4c], R15 ;  /* 0x002c4c0f01007387 */ /* 0x0003e80000100800 */
[----:B0-----:R-:W4:Y:S04]  /*132b0*/  LDL.LU.64 R12, [R1+0xba0] ;  /* 0x000ba000010c7983 */ /* 0x001f280000300a00 */
[----:B-1----:R-:W3:Y:S01]  /*132c0*/  LDL.LU.64 R14, [R1+0xba8] ;  /* 0x000ba800010e7983 */ /* 0x002ee20000300a00 */
[-C--:B--2---:R-:W-:Y:S03]  /*132d0*/  HMMA.16816.F32 R8, R16, R4.reuse, R8 ;  /* 0x000000041008723c */ /* 0x084fe60000001808 */
[----:B---3--:R-:W-:Y:S04]  /*132e0*/  STL.64 [R1+0x2c98], R14 ;  /* 0x002c980e01007387 */ /* 0x008fe80000100a00 */
[----:B----4-:R0:W-:Y:S04]  /*132f0*/  STL.64 [R1+0x2c90], R12 ;  /* 0x002c900c01007387 */ /* 0x0101e80000100a00 */
[----:B0-----:R-:W2:Y:S04]  /*13300*/  LDL.LU.64 R12, [R1+0xc40] ;  /* 0x000c4000010c7983 */ /* 0x001ea80000300a00 */
[----:B------:R-:W3:Y:S01]  /*13310*/  LDL.LU.64 R14, [R1+0xc48] ;  /* 0x000c4800010e7983 */ /* 0x000ee20000300a00 */
[-C--:B------:R-:W-:Y:S03]  /*13320*/  HMMA.16816.F32 R24, R20, R4.reuse, R24 ;  /* 0x000000041418723c */ /* 0x080fe60000001818 */
        /* <DEDUP_REMOVED lines=19> */
[----:B--2---:R-:W-:Y:S03]  /*13460*/  HMMA.16816.F32 R4, R24, R4, R12 ;  /* 0x000000041804723c */ /* 0x004fe6000000180c */
[----:B------:R-:W4:Y:S04]  /*13470*/  LDL.LU.64 R14, [R1+0x2cb8] ;  /* 0x002cb800010e7983 */ /* 0x000f280000300a00 */
[----:B------:R-:W4:-:S12]  /*13480*/  LDL.LU.64 R12, [R1+0x2cb0] ;  /* 0x002cb000010c7983 */ /* 0x000f180000300a00 */
[----:B------:R-:W-:Y:S04]  /*13490*/  STL.64 [R1+0x880], R4 ;  /* 0x0008800401007387 */ /* 0x000fe80000100a00 */
[----:B------:R0:W-:Y:S04]  /*134a0*/  STL.64 [R1+0x888], R6 ;  /* 0x0008880601007387 */ /* 0x0001e80000100a00 */
[----:B0-----:R-:W4:Y:S04]  /*134b0*/  LDL.LU.64 R6, [R1+0x2ca8] ;  /* 0x002ca80001067983 */ /* 0x001f280000300a00 */
[----:B------:R-:W4:Y:S02]  /*134c0*/  LDL.LU.64 R4, [R1+0x2ca0] ;  /* 0x002ca00001047983 */ /* 0x000f240000300a00 */
[----:B----4-:R-:W-:Y:S01]  /*134d0*/  HMMA.16816.F32 R12, R4, R16, R12 ;  /* 0x00000010040c723c */ /* 0x010fe2000000180c */
[----:B------:R-:W-:-:S02]  /*134e0*/  IMAD.MOV.U32 R29, RZ, RZ, R6 ;  /* 0x000000ffff1d7224 */ /* 0x000fc400078e0006 */
[----:B------:R-:W-:Y:S02]  /*134f0*/  IMAD.MOV.U32 R28, RZ, RZ, R7 ;  /* 0x000000ffff1c7224 */ /* 0x000fe400078e0007 */
[----:B------:R-:W-:-:S14]  /*13500*/  IMAD.MOV.U32 R3, RZ, RZ, R5 ;  /* 0x000000ffff037224 */ /* 0x000fdc00078e0005 */
[----:B------:R-:W-:Y:S04]  /*13510*/  STL.64 [R1+0x220], R12 ;  /* 0x0002200c01007387 */ /* 0x000fe80000100a00 */
[----:B------:R0:W-:Y:S04]  /*13520*/  STL.64 [R1+0x228], R14 ;  /* 0x0002280e01007387 */ /* 0x0001e80000100a00 */
[----:B0-----:R-:W2:Y:S04]  /*13530*/  LDL.LU.64 R14, [R1+0x2c98] ;  /* 0x002c9800010e7983 */ /* 0x001ea80000300a00 */
[----:B------:R-:W2:Y:S04]  /*13540*/  LDL.LU.64 R12, [R1+0x2c90] ;  /* 0x002c9000010c7983 */ /* 0x000ea80000300a00 */
[----:B------:R-:W2:Y:S04]  /*13550*/  LDL.LU.64 R6, [R1+0x2c88] ;  /* 0x002c880001067983 */ /* 0x000ea80000300a00 */
[----:B------:R-:W2:Y:S02]  /*13560*/  LDL.LU.64 R4, [R1+0x2c80] ;  /* 0x002c800001047983 */ /* 0x000ea40000300a00 */
[----:B--2---:R-:W-:-:S15]  /*13570*/  HMMA.16816.F32 R12, R4, R16, R12 ;  /* 0x00000010040c723c */ /* 0x004fde000000180c */
[----:B------:R-:W-:-:S04]  /*13580*/  NOP ;  /* 0x0000000000007918 */ /* 0x000fc80000000000 */
[----:B------:R0:W-:Y:S04]  /*13590*/  STL.64 [R1+0x1e0], R12 ;  /* 0x0001e00c01007387 */ /* 0x0001e80000100a00 */
[----:B------:R1:W-:Y:S01]  /*135a0*/  STL.64 [R1+0x1e8], R14 ;  /* 0x0001e80e01007387 */ /* 0x0003e20000100a00 */
[----:B0-----:R-:W-:Y:S02]  /*135b0*/  IMAD.MOV.U32 R12, RZ, RZ, R4 ;  /* 0x000000ffff0c7224 */ /* 0x001fe400078e0004 */
[----:B------:R-:W-:Y:S02]  /*135c0*/  IMAD.MOV.U32 R13, RZ, RZ, R5 ;  /* 0x000000ffff0d7224 */ /* 0x000fe400078e0005 */
[----:B-1----:R-:W-:Y:S02]  /*135d0*/  IMAD.MOV.U32 R14, RZ, RZ, R6 ;  /* 0x000000ffff0e7224 */ /* 0x002fe400078e0006 */
[----:B------:R-:W-:-:S02]  /*135e0*/  IMAD.MOV.U32 R15, RZ, RZ, R7 ;  /* 0x000000ffff0f7224 */ /* 0x000fc400078e0007 */
        /* <DEDUP_REMOVED lines=16> */
[----:B------:R-:W2:Y:S04]  /*136f0*/  LDL.LU.64 R16, [R1+0x980] ;  /* 0x0009800001107983 */ /* 0x000ea80000300a00 */
[----:B------:R-:W2:Y:S01]  /*13700*/  LDL.LU.64 R18, [R1+0x988] ;  /* 0x0009880001127983 */ /* 0x000ea20000300a00 */
[----:B0-----:R-:W-:-:S03]  /*13710*/  IMAD.MOV.U32 R4, RZ, RZ, R12 ;  /* 0x000000ffff047224 */ /* 0x001fc600078e000c */
[----:B------:R-:W3:Y:S01]  /*13720*/  LDL.LU.64 R20, [R1+0x820] ;  /* 0x0008200001147983 */ /* 0x000ee20000300a00 */
[----:B------:R-:W-:-:S03]  /*13730*/  IMAD.MOV.U32 R5, RZ, RZ, R13 ;  /* 0x000000ffff057224 */ /* 0x000fc600078e000d */
[----:B------:R-:W3:Y:S01]  /*13740*/  LDL.LU.64 R22, [R1+0x828] ;  /* 0x0008280001167983 */ /* 0x000ee20000300a00 */
[----:B-1----:R-:W-:-:S03]  /*13750*/  IMAD.MOV.U32 R6, RZ, RZ, R14 ;  /* 0x000000ffff067224 */ /* 0x002fc600078e000e */
[----:B------:R-:W2:Y:S01]  /*13760*/  LDL.LU R12, [R1+0x2c58] ;  /* 0x002c5800010c7983 */ /* 0x000ea20000300800 */
[----:B------:R-:W-:-:S03]  /*13770*/  IMAD.MOV.U32 R7, RZ, RZ, R15 ;  /* 0x000000ffff077224 */ /* 0x000fc600078e000f */
[----:B------:R-:W2:Y:S04]  /*13780*/  LDL.LU R13, [R1+0x2c54] ;  /* 0x002c5400010d7983 */ /* 0x000ea80000300800 */
[----:B------:R-:W2:Y:S04]  /*13790*/  LDL.LU R14, [R1+0x2c50] ;  /* 0x002c5000010e7983 */ /* 0x000ea80000300800 */
[----:B------:R-:W2:Y:S04]  /*137a0*/  LDL.LU R15, [R1+0x2c4c] ;  /* 0x002c4c00010f7983 */ /* 0x000ea80000300800 */
[----:B------:R-:W-:Y:S04]  /*137b0*/  STL.64 [R1+0x2be0], R6 ;  /* 0x002be00601007387 */ /* 0x000fe80000100a00 */
[----:B------:R0:W-:Y:S04]  /*137c0*/  STL.64 [R1+0x2bd8], R4 ;  /* 0x002bd80401007387 */ /* 0x0001e80000100a00 */
[----:B0-----:R-:W4:Y:S01]  /*137d0*/  LDL.LU R4, [R1+0x10] ;  /* 0x0000100001047983 */ /* 0x001f220000300800 */
[----:B------:R-:W-:-:S03]  /*137e0*/  IMAD.MOV.U32 R5, RZ, RZ, R3 ;  /* 0x000000ffff057224 */ /* 0x000fc600078e0003 */
[----:B------:R-:W3:Y:S04]  /*137f0*/  LDL.LU R3, [R1+0x2c48] ;  /* 0x002c480001037983 */ /* 0x000ee80000300800 */
[----:B------:R-:W-:Y:S04]  /*13800*/  STL.64 [R1+0x2b78], R10 ;  /* 0x002b780a01007387 */ /* 0x000fe80000100a00 */
[----:B------:R0:W-:Y:S02]  /*13810*/  STL.64 [R1+0x2b70], R8 ;  /* 0x002b700801007387 */ /* 0x0001e40000100a00 */
[----:B0-----:R-:W-:-:S02]  /*13820*/  IMAD.MOV.U32 R8, RZ, RZ, R2 ;  /* 0x000000ffff087224 */ /* 0x001fc400078e0002 */
[----:B------:R-:W-:-:S07]  /*13830*/  IMAD.MOV.U32 R9, RZ, RZ, R0 ;  /* 0x000000ffff097224 */ /* 0x000fce00078e0000 */
[----:B--2---:R-:W-:-:S15]  /*13840*/  HMMA.16816.F32 R16, R12, R8, R16 ;  /* 0x000000080c10723c */ /* 0x004fde0000001810 */
        /* <DEDUP_REMOVED lines=13> */
[----:B0-----:R-:W3:Y:S04]  /*13920*/  LDL.LU.64 R22, [R1+0x2c30] ;  /* 0x002c300001167983 */ /* 0x001ee80000300a00 */
[----:B------:R-:W2:Y:S04]  /*13930*/  LDL.LU.64 R20, [R1+0x2c28] ;  /* 0x002c280001147983 */ /* 0x000ea80000300a00 */
[----:B------:R-:W-:Y:S04]  /*13940*/  STL.64 [R1+0x2b18], R18 ;  /* 0x002b181201007387 */ /* 0x000fe80000100a00 */
[----:B------:R0:W-:Y:S04]  /*13950*/  STL.64 [R1+0x2b10], R16 ;  /* 0x002b101001007387 */ /* 0x0001e80000100a00 */
[----:B0-----:R-:W4:Y:S04]  /*13960*/  LDL.LU.64 R16, [R1+0x620] ;  /* 0x0006200001107983 */ /* 0x001f280000300a00 */
[----:B------:R-:W4:Y:S04]  /*13970*/  LDL.LU.64 R18, [R1+0x628] ;  /* 0x0006280001127983 */ /* 0x000f280000300a00 */
[----:B---3--:R-:W-:Y:S04]  /*13980*/  STL.64 [R1+0x2ae0], R22 ;  /* 0x002ae01601007387 */ /* 0x008fe80000100a00 */
[----:B--2---:R-:W-:Y:S01]  /*13990*/  STL.64 [R1+0x2ad8], R20 ;  /* 0x002ad81401007387 */ /* 0x004fe20000100a00 */
[----:B----4-:R-:W-:Y:S01]  /*139a0*/  HMMA.16816.F32 R16, R20, R8, R16 ;  /* 0x000000081410723c */ /* 0x010fe20000001810 */
[----:B------:R-:W-:-:S02]  /*139b0*/  IMAD.MOV.U32 R6, RZ, RZ, R29 ;  /* 0x000000ffff067224 */ /* 0x000fc400078e001d */
[----:B------:R-:W-:Y:S05]  /*139c0*/  LDSM.16.M88.4 R20, [R3+UR5+0x1d000] ;  /* 0x01d000050314783b */ /* 0x000fea0008000200 */
[----:B------:R-:W-:Y:S11]  /*139d0*/  HMMA.16816.F32 R8, R24, R8, R12 ;  /* 0x000000081808723c */ /* 0x000ff6000000180c */
[----:B------:R-:W-:Y:S04]  /*139e0*/  STL.64 [R1+0x7c0], R16 ;  /* 0x0007c01001007387 */ /* 0x000fe80000100a00 */
[----:B------:R-:W-:Y:S04]  /*139f0*/  STL.64 [R1+0x7c8], R18 ;  /* 0x0007c81201007387 */ /* 0x000fe80000100a00 */
[----:B------:R-:W2:Y:S04]  /*13a00*/  LDL.LU.64 R12, [R1+0xc20] ;  /* 0x000c2000010c7983 */ /* 0x000ea80000300a00 */
[----:B------:R-:W3:Y:S04]  /*13a10*/  LDL.LU.64 R14, [R1+0xc28] ;  /* 0x000c2800010e7983 */ /* 0x000ee80000300a00 */
[----:B------:R-:W-:Y:S04]  /*13a20*/  STL.64 [R1+0x870], R8 ;  /* 0x0008700801007387 */ /* 0x000fe80000100a00 */
[----:B------:R-:W-:Y:S04]  /*13a30*/  STL.64 [R1+0x878], R10 ;  /* 0x0008780a01007387 */ /* 0x000fe80000100a00 */
[----:B------:R-:W-:Y:S01]  /*13a40*/  LDSM.16.M88.4 R16, [R3+UR5+0x1e000] ;  /* 0x01e000050310783b */ /* 0x000fe20008000200 */
[----:B------:R-:W-:-:S03]  /*13a50*/  IMAD.MOV.U32 R7, RZ, RZ, R28 ;  /* 0x000000ffff077224 */ /* 0x000fc600078e001c */
[----:B------:R-:W-:Y:S04]  /*13a60*/  LDSM.16.M88.4 R8, [R3+UR5+0x1f000] ;  /* 0x01f000050308783b */ /* 0x000fe80008000200 */
[----:B---3--:R-:W-:Y:S04]  /*13a70*/  STL.64 [R1+0x2bf0], R14 ;  /* 0x002bf00e01007387 */ /* 0x008fe80000100a00 */
[----:B--2---:R0:W-:Y:S04]  /*13a80*/  STL.64 [R1+0x2be8], R12 ;  /* 0x002be80c01007387 */ /* 0x0041e80000100a00 */
[----:B0-----:R-:W2:Y:S04]  /*13a90*/  LDL.LU.64 R12, [R1+0xc50] ;  /* 0x000c5000010c7983 */ /* 0x001ea80000300a00 */
[----:B------:R-:W3:Y:S04]  /*13aa0*/  LDL.LU.64 R14, [R1+0xc58] ;  /* 0x000c5800010e7983 */ /* 0x000ee80000300a00 */
        /* <DEDUP_REMOVED lines=11> */
[----:B------:R-:W2:Y:S04]  /*13b60*/  LDL.LU.64 R14, [R1+0xc88] ;  /* 0x000c8800010e7983 */ /* 0x000ea80000300a00 */
[----:B------:R-:W-:Y:S04]  /*13b70*/  STL.64 [R1+0x2ab0], R26 ;  /* 0x002ab01a01007387 */ /* 0x000fe80000100a00 */
[----:B------:R-:W-:Y:S04]  /*13b80*/  STL.64 [R1+0x2aa8], R24 ;  /* 0x002aa81801007387 */ /* 0x000fe80000100a00 */
[----:B------:R-:W0:Y:S04]  /*13b90*/  LDSM.16.M88.4 R24, [R3+UR5+0x1c000] ;  /* 0x01c000050318783b */ /* 0x000e280008000200 */
[----:B0-----:R-:W-:Y:S04]  /*13ba0*/  STL.64 [R1+0x50], R24 ;  /* 0x0000501801007387 */ /* 0x001fe80000100a00 */
[----:B------:R-:W-:Y:S04]  /*13bb0*/  STL.64 [R1+0x58], R26 ;  /* 0x0000581a01007387 */ /* 0x000fe80000100a00 */
[----:B------:R-:W-:Y:S01]  /*13bc0*/  STL.64 [R1+0x38], R18 ;  /* 0x0000381201007387 */ /* 0x000fe20000100a00 */
[----:B--2---:R-:W-:-:S15]  /*13bd0*/  HMMA.16816.F32 R12, R4, R24, R12 ;  /* 0x00000018040c723c */ /* 0x004fde000000180c */
[----:B------:R-:W-:-:S04]  /*13be0*/  NOP ;  /* 0x0000000000007918 */ /* 0x000fc80000000000 */
[----:B------:R-:W-:Y:S04]  /*13bf0*/  STL.64 [R1+0x210], R12 ;  /* 0x0002100c01007387 */ /* 0x000fe80000100a00 */
[----:B------:R0:W-:Y:S04]  /*13c00*/  STL.64 [R1+0x218], R14 ;  /* 0x0002180e01007387 */ /* 0x0001e80000100a00 */
[----:B0-----:R-:W2:Y:S04]  /*13c10*/  LDL.LU.64 R14, [R1+0x2c20] ;  /* 0x002c2000010e7983 */ /* 0x001ea80000300a00 */
[----:B------:R-:W2:Y:S04]  /*13c20*/  LDL.LU.64 R12, [R1+0x2c18] ;  /* 0x002c1800010c7983 */ /* 0x000ea80000300a00 */
[----:B------:R-:W-:Y:S04]  /*13c30*/  STL.64 [R1+0x40], R20 ;  /* 0x0000401401007387 */ /* 0x000fe80000100a00 */
[----:B------:R-:W-:Y:S04]  /*13c40*/  STL.64 [R1+0x48], R22 ;  /* 0x0000481601007387 */ /* 0x000fe80000100a00 */
[----:B------:R-:W-:Y:S01]  /*13c50*/  STL.64 [R1+0x28], R10 ;  /* 0x0000280a01007387 */ /* 0x000fe20000100a00 */
[----:B--2---:R-:W-:-:S15]  /*13c60*/  HMMA.16816.F32 R12, R4, R20, R12 ;  /* 0x00000014040c723c */ /* 0x004fde000000180c */
[----:B------:R-:W-:-:S04]  /*13c70*/  NOP ;  /* 0x0000000000007918 */ /* 0x000fc80000000000 */
        /* <DEDUP_REMOVED lines=8> */
[----:B0-----:R-:W2:Y:S04]  /*13d00*/  LDL.LU.64 R14, [R1+0x2c00] ;  /* 0x002c0000010e7983 */ /* 0x001ea80000300a00 */
[----:B------:R-:W2:Y:S02]  /*13d10*/  LDL.LU.64 R12, [R1+0x2bf8] ;  /* 0x002bf800010c7983 */ /* 0x000ea40000300a00 */
[----:B--2---:R-:W-:Y:S02]  /*13d20*/  HMMA.16816.F32 R4, R4, R8, R12 ;  /* 0x000000080404723c */ /* 0x004fe4000000180c */
[----:B------:R-:W2:Y:S04]  /*13d30*/  LDL.LU.64 R14, [R1+0x2bf0] ;  /* 0x002bf000010e7983 */ /* 0x000ea80000300a00 */
[----:B------:R-:W2:-:S13]  /*13d40*/  LDL.LU.64 R12, [R1+0x2be8] ;  /* 0x002be800010c7983 */ /* 0x000e9a0000300a00 */
[----:B------:R-:W-:Y:S04]  /*13d50*/  STL.64 [R1+0x1a0], R4 ;  /* 0x0001a00401007387 */ /* 0x000fe80000100a00 */
[----:B------:R0:W-:Y:S04]  /*13d60*/  STL.64 [R1+0x1a8], R6 ;  /* 0x0001a80601007387 */ /* 0x0001e80000100a00 */
[----:B0-----:R-:W3:Y:S04]  /*13d70*/  LDL.LU.64 R6, [R1+0x2be0] ;  /* 0x002be00001067983 */ /* 0x001ee80000300a00 */
[----:B------:R-:W3:Y:S04]  /*13d80*/  LDL.LU.64 R4, [R1+0x2bd8] ;  /* 0x002bd80001047983 */ /* 0x000ee80000300a00 */
[----:B------:R0:W-:Y:S04]  /*13d90*/  STL.64 [R1+0x2bd0], R8 ;  /* 0x002bd00801007387 */ /* 0x0001e80000100a00 */
[----:B0-----:R-:W3:Y:S04]  /*13da0*/  LDL.LU.64 R8, [R1+0xc30] ;  /* 0x000c300001087983 */ /* 0x001ee80000300a00 */
[----:B------:R-:W3:Y:S04]  /*13db0*/  LDL.LU.64 R10, [R1+0xc38] ;  /* 0x000c3800010a7983 */ /* 0x000ee80000300a00 */
[----:B------:R-:W-:Y:S01]  /*13dc0*/  STL.64 [R1+0x2bc8], R24 ;  /* 0x002bc81801007387 */ /* 0x000fe20000100a00 */
[----:B---3--:R-:W-:-:S15]  /*13dd0*/  HMMA.16816.F32 R8, R4, R24, R8 ;  /* 0x000000180408723c */ /* 0x008fde0000001808 */
[----:B------:R-:W-:-:S04]  /*13de0*/  NOP ;  /* 0x0000000000007918 */ /* 0x000fc80000000000 */
[----:B------:R-:W-:Y:S04]  /*13df0*/  STL.64 [R1+0x190], R8 ;  /* 0x0001900801007387 */ /* 0x000fe80000100a00 */
[----:B------:R2:W-:Y:S02]  /*13e00*/  STL.64 [R1+0x198], R10 ;  /* 0x0001980a01007387 */ /* 0x0005e40000100a00 */
[----:B--2---:R-:W-:-:S15]  /*13e10*/  HMMA.16816.F32 R8, R4, R20, R12 ;  /* 0x000000140408723c */ /* 0x004fde000000180c */
[----:B------:R-:W-:-:S04]  /*13e20*/  NOP ;  /* 0x0000000000007918 */ /* 0x000fc80000000000 */
[----:B------:R-:W-:Y:S01]  /*13e30*/  IMAD.MOV.U32 R29, RZ, RZ, R9 ;  /* 0x000000ffff1d7224 */ /* 0x000fe200078e0009 */
[----:B------:R0:W-:Y:S01]  /*13e40*/  STL [R1+0x180], R8 ;  /* 0x0001800801007387 */ /* 0x0001e20000100800 */
[----:B------:R-:W-:Y:S02]  /*13e50*/  IMAD.MOV.U32 R28, RZ, RZ, R10 ;  /* 0x000000ffff1c7224 */ /* 0x000fe400078e000a */
[----:B------:R-:W-:Y:S01]  /*13e60*/  IMAD.MOV.U32 R3, RZ, RZ, R11 ;  /* 0x000000ffff037224 */ /* 0x000fe200078e000b */
[----:B0-----:R-:W2:Y:S04]  /*13e70*/  LDL.LU.64 R8, [R1+0xc10] ;  /* 0x000c100001087983 */ /* 0x001ea80000300a00 */
[----:B------:R-:W2:Y:S04]  /*13e80*/  LDL.LU.64 R10, [R1+0xc18] ;  /* 0x000c1800010a7983 */ /* 0x000ea80000300a00 */
[----:B------:R-:W3:Y:S04]  /*13e90*/  LDL.LU.64 R24, [R1+0xc00] ;  /* 0x000c000001187983 */ /* 0x000ee80000300a00 */
[----:B------:R-:W3:Y:S04]  /*13ea0*/  LDL.LU.64 R26, [R1+0xc08] ;  /* 0x000c0800011a7983 */ /* 0x000ee80000300a00 */
[----:B------:R0:W-:Y:S04]  /*13eb0*/  STL.64 [R1+0x2bb0], R20 ;  /* 0x002bb01401007387 */ /* 0x0001e80000100a00 */
[----:B0-----:R-:W4:Y:S04]  /*13ec0*/  LDL.LU.64 R20, [R1+0xbd0] ;  /* 0x000bd00001147983 */ /* 0x001f280000300a00 */
[----:B------:R-:W4:Y:S04]  /*13ed0*/  LDL.LU.64 R22, [R1+0xbd8] ;  /* 0x000bd80001167983 */ /* 0x000f280000300a00 */
[----:B------:R-:W2:Y:S04]  /*13ee0*/  LDL.LU.64 R12, [R1+0xb30] ;  /* 0x000b3000010c7983 */ /* 0x000ea80000300a00 */
[----:B------:R-:W2:Y:S04]  /*13ef0*/  LDL.LU.64 R14, [R1+0xb38] ;  /* 0x000b3800010e7983 */ /* 0x000ea80000300a00 */
        /* <DEDUP_REMOVED lines=15> */
[----:B------:R-:W2:Y:S01]  /*13ff0*/  LDL.LU.64 R14, [R1+0xb98] ;  /* 0x000b9800010e7983 */ /* 0x000ea20000300a00 */
[C---:B------:R-:W-:Y:S03]  /*14000*/  HMMA.16816.F32 R8, R4.reuse, R16, R8 ;  /* 0x000000100408723c */ /* 0x040fe60000001808 */
        /* <DEDUP_REMOVED lines=8> */
[----:B------:R-:W-:Y:S04]  /*14090*/  STL [R1+0x2978], R3 ;  /* 0x0029780301007387 */ /* 0x000fe80000100800 */
[----:B------:R-:W-:Y:S04]  /*140a0*/  STL [R1+0x2974], R28 ;  /* 0x0029741c01007387 */ /* 0x000fe80000100800 */
[----:B------:R-:W-:Y:S04]  /*140b0*/  STL [R1+0x2970], R29 ;  /* 0x0029701d01007387 */ /* 0x000fe80000100800 */
[----:B------:R0:W-:Y:S04]  /*140c0*/  STL.64 [R1+0x170], R8 ;  /* 0x0001700801007387 */ /* 0x0001e80000100a00 */
[----:B------:R-:W-:Y:S04]  /*140d0*/  STL.64 [R1+0x178], R10 ;  /* 0x0001780a01007387 */ /* 0x000fe80000100a00 */
[----:B0-----:R-:W3:Y:S02]  /*140e0*/  LDL.LU.64 R8, [R1+0x2bd0] ;  /* 0x002bd00001087983 */ /* 0x001ee40000300a00 */
[----:B---3--:R-:W-:Y:S02]  /*140f0*/  HMMA.16816.F32 R4, R4, R8, R24 ;  /* 0x000000080404723c */ /* 0x008fe40000001818 */
[----:B------:R-:W4:-:S15]  /*14100*/  LDL.LU.64 R24, [R1+0x2bc8] ;  /* 0x002bc80001187983 */ /* 0x000f1e0000300a00 */
[----:B------:R-:W-:Y:S02]  /*14110*/  NOP ;  /* 0x0000000000007918 */ /* 0x000fe40000000000 */
[----:B------:R-:W-:Y:S04]  /*14120*/  STL.64 [R1+0x10], R4 ;  /* 0x0000100401007387 */ /* 0x000fe80000100a00 */
[----:B------:R0:W-:Y:S04]  /*14130*/  STL.64 [R1+0x18], R6 ;  /* 0x0000180601007387 */ /* 0x0001e80000100a00 */
[----:B0-----:R-:W4:Y:S04]  /*14140*/  LDL.LU.64 R6, [R1+0x2bc0] ;  /* 0x002bc00001067983 */ /* 0x001f280000300a00 */
[----:B------:R-:W4:Y:S02]  /*14150*/  LDL.LU.64 R4, [R1+0x2bb8] ;  /* 0x002bb80001047983 */ /* 0x000f240000300a00 */
[----:B----4-:R-:W-:-:S15]  /*14160*/  HMMA.16816.F32 R20, R4, R24, R20 ;  /* 0x000000180414723c */ /* 0x010fde0000001814 */
[----:B------:R-:W-:-:S04]  /*14170*/  NOP ;  /* 0x0000000000007918 */ /* 0x000fc80000000000 */
[----:B------:R0:W-:Y:S04]  /*14180*/  STL.64 [R1+0x1d0], R20 ;  /* 0x0001d01401007387 */ /* 0x0001e80000100a00 */
[----:B------:R-:W-:Y:S04]  /*14190*/  STL.64 [R1+0x1d8], R22 ;  /* 0x0001d81601007387 */ /* 0x000fe80000100a00 */
[----:B0-----:R-:W2:Y:S02]  /*141a0*/  LDL.LU.64 R20, [R1+0x2bb0] ;  /* 0x002bb00001147983 */ /* 0x001ea40000300a00 */
        /* <DEDUP_REMOVED lines=11> */
[----:B------:R-:W2:Y:S01]  /*14260*/  LDL.LU.64 R12, [R1+0x2b90] ;  /* 0x002b9000010c7983 */ /* 0x000ea20000300a00 */
[----:B------:R-:W-:-:S02]  /*14270*/  IMAD.MOV.U32 R2, RZ, RZ, R18 ;  /* 0x000000ffff027224 */ /* 0x000fc400078e0012 */
[----:B------:R-:W-:Y:S02]  /*14280*/  IMAD.MOV.U32 R18, RZ, RZ, R8 ;  /* 0x000000ffff127224 */ /* 0x000fe400078e0008 */
[----:B------:R-:W-:Y:S01]  /*14290*/  IMAD.MOV.U32 R3, RZ, RZ, R9 ;  /* 0x000000ffff037224 */ /* 0x000fe200078e0009 */
[----:B--2---:R-:W-:Y:S01]  /*142a0*/  HMMA.16816.F32 R4, R4, R8, R12 ;  /* 0x000000080404723c */ /* 0x004fe2000000180c */
[----:B------:R-:W2:Y:S04]  /*142b0*/  LDL.LU.64 R14, [R1+0x2b88] ;  /* 0x002b8800010e7983 */ /* 0x000ea80000300a00 */
[----:B------:R-:W2:-:S14]  /*142c0*/  LDL.LU.64 R12, [R1+0x2b80] ;  /* 0x002b8000010c7983 */ /* 0x000e9c0000300a00 */
[----:B------:R-:W-:Y:S04]  /*142d0*/  STL.64 [R1+0x160], R4 ;  /* 0x0001600401007387 */ /* 0x000fe80000100a00 */
[----:B------:R-:W-:Y:S04]  /*142e0*/  STL.64 [R1+0x168], R6 ;  /* 0x0001680601007387 */ /* 0x000fe80000100a00 */
[----:B------:R-:W2:Y:S04]  /*142f0*/  LDL.LU.64 R10, [R1+0x2b78] ;  /* 0x002b7800010a7983 */ /* 0x000ea80000300a00 */
[----:B------:R-:W2:Y:S02]  /*14300*/  LDL.LU.64 R8, [R1+0x2b70] ;  /* 0x002b700001087983 */ /* 0x000ea40000300a00 */
        /* <DEDUP_REMOVED lines=19> */
[----:B------:R-:W-:Y:S01]  /*14440*/  IMAD.MOV.U32 R5, RZ, RZ, R3 ;  /* 0x000000ffff057224 */ /* 0x000fe200078e0003 */
[----:B------:R0:W-:Y:S01]  /*14450*/  STL.64 [R1+0x2b28], R16 ;  /* 0x002b281001007387 */ /* 0x0001e20000100a00 */
[----:B------:R-:W-:-:S03]  /*14460*/  IMAD.MOV.U32 R0, RZ, RZ, R19 ;  /* 0x000000ffff007224 */ /* 0x000fc600078e0013 */
[----:B0-----:R-:W3:Y:S04]  /*14470*/  LDL.LU.64 R16, [R1+0xab0] ;  /* 0x000ab00001107983 */ /* 0x001ee80000300a00 */
[----:B------:R-:W3:Y:S01]  /*14480*/  LDL.LU.64 R18, [R1+0xab8] ;  /* 0x000ab80001127983 */ /* 0x000ee20000300a00 */
[----:B--2---:R-:W-:Y:S03]  /*14490*/  HMMA.16816.F32 R8, R8, R4, R12 ;  /* 0x000000040808723c */ /* 0x004fe6000000180c */
[----:B------:R-:W2:Y:S04]  /*144a0*/  LDL.LU.64 R14, [R1+0x2b38] ;  /* 0x002b3800010e7983 */ /* 0x000ea80000300a00 */
[----:B------:R-:W2:-:S12]  /*144b0*/  LDL.LU.64 R12, [R1+0x2b30] ;  /* 0x002b3000010c7983 */ /* 0x000e980000300a00 */
[----:B------:R0:W-:Y:S04]  /*144c0*/  STL.64 [R1], R8 ;  /* 0x0000000801007387 */ /* 0x0001e80000100a00 */
[----:B------:R1:W-:Y:S04]  /*144d0*/  STL.64 [R1+0x8], R10 ;  /* 0x0000080a01007387 */ /* 0x0003e80000100a00 */
[----:B0-----:R-:W2:Y:S04]  /*144e0*/  LDL.LU.64 R8, [R1+0xac0] ;  /* 0x000ac00001087983 */ /* 0x001ea80000300a00 */
[----:B-1----:R-:W2:Y:S04]  /*144f0*/  LDL.LU.64 R10, [R1+0xac8] ;  /* 0x000ac800010a7983 */ /* 0x002ea80000300a00 */
[----:B------:R0:W-:Y:S04]  /*14500*/  STL.64 [R1+0x2b20], R4 ;  /* 0x002b200401007387 */ /* 0x0001e80000100a00 */
[----:B0-----:R-:W4:Y:S04]  /*14510*/  LDL.LU.64 R4, [R1+0xaa0] ;  /* 0x000aa00001047983 */ /* 0x001f280000300a00 */
[----:B------:R-:W4:Y:S01]  /*14520*/  LDL.LU.64 R6, [R1+0xaa8] ;  /* 0x000aa80001067983 */ /* 0x000f220000300a00 */
[----:B--2---:R-:W-:Y:S03]  /*14530*/  HMMA.16816.F32 R24, R12, R24, R8 ;  /* 0x000000180c18723c */ /* 0x004fe60000001808 */
[----:B------:R-:W2:Y:S04]  /*14540*/  LDL.LU.64 R8, [R1+0xa90] ;  /* 0x000a900001087983 */ /* 0x000ea80000300a00 */
[----:B------:R-:W2:-:S12]  /*14550*/  LDL.LU.64 R10, [R1+0xa98] ;  /* 0x000a9800010a7983 */ /* 0x000e980000300a00 */
[----:B------:R0:W-:Y:S04]  /*14560*/  STL.64 [R1+0x530], R24 ;  /* 0x0005301801007387 */ /* 0x0001e80000100a00 */
[----:B------:R1:W-:Y:S04]  /*14570*/  STL.64 [R1+0x538], R26 ;  /* 0x0005381a01007387 */ /* 0x0003e80000100a00 */
[----:B0-----:R-:W2:Y:S04]  /*14580*/  LDL.LU.64 R24, [R1+0xa00] ;  /* 0x000a000001187983 */ /* 0x001ea80000300a00 */
[----:B-1----:R-:W2:Y:S01]  /*14590*/  LDL.LU.64 R26, [R1+0xa08] ;  /* 0x000a0800011a7983 */ /* 0x002ea20000300a00 */
[C---:B---3--:R-:W-:Y:S03]  /*145a0*/  HMMA.16816.F32 R16, R12.reuse, R20, R16 ;  /* 0x000000140c10723c */ /* 0x048fe60000001810 */
[----:B--2---:R-:W-:Y:S04]  /*145b0*/  STL.64 [R1+0x2af0], R26 ;  /* 0x002af01a01007387 */ /* 0x004fe80000100a00 */
[----:B------:R0:W-:Y:S04]  /*145c0*/  STL.64 [R1+0x2ae8], R24 ;  /* 0x002ae81801007387 */ /* 0x0001e80000100a00 */
[----:B0-----:R-:W2:Y:S04]  /*145d0*/  LDL.LU.64 R24, [R1+0xa10] ;  /* 0x000a100001187983 */ /* 0x001ea80000300a00 */
[----:B------:R-:W3:Y:S04]  /*145e0*/  LDL.LU.64 R26, [R1+0xa18] ;  /* 0x000a1800011a7983 */ /* 0x000ee80000300a00 */
[----:B---3--:R-:W-:Y:S04]  /*145f0*/  STL.64 [R1+0x2b00], R26 ;  /* 0x002b001a01007387 */ /* 0x008fe80000100a00 */
[----:B--2---:R0:W-:Y:S04]  /*14600*/  STL.64 [R1+0x2af8], R24 ;  /* 0x002af81801007387 */ /* 0x0041e80000100a00 */
[----:B0-----:R-:W2:Y:S04]  /*14610*/  LDL.LU.64 R24, [R1+0x50] ;  /* 0x0000500001187983 */ /* 0x001ea80000300a00 */
[----:B------:R0:W-:Y:S04]  /*14620*/  STL.64 [R1+0x520], R16 ;  /* 0x0005201001007387 */ /* 0x0001e80000100a00 */
[----:B------:R-:W-:Y:S04]  /*14630*/  STL.64 [R1+0x528], R18 ;  /* 0x0005281201007387 */ /* 0x000fe80000100a00 */
[----:B0-----:R-:W4:Y:S04]  /*14640*/  LDL.LU.64 R16, [R1+0x2b28] ;  /* 0x002b280001107983 */ /* 0x001f280000300a00 */
[----:B------:R0:W-:Y:S04]  /*14650*/  STL.64 [R1+0x2b08], R20 ;  /* 0x002b081401007387 */ /* 0x0001e80000100a00 */
[----:B0-----:R-:W2:Y:S04]  /*14660*/  LDL.LU.64 R20, [R1+0xa20] ;  /* 0x000a200001147983 */ /* 0x001ea80000300a00 */
[----:B------:R-:W2:Y:S01]  /*14670*/  LDL.LU.64 R22, [R1+0xa28] ;  /* 0x000a280001167983 */ /* 0x000ea20000300a00 */
[----:B----4-:R-:W-:Y:S01]  /*14680*/  HMMA.16816.F32 R4, R12, R16, R4 ;  /* 0x000000100c04723c */ /* 0x010fe20000001804 */
[----:B------:R-:W-:-:S15]  /*14690*/  IMAD.MOV.U32 R3, RZ, RZ, R17 ;  /* 0x000000ffff037224 */ /* 0x000fde00078e0011 */
[----:B------:R-:W-:-:S03]  /*146a0*/  NOP ;  /* 0x0000000000007918 */ /* 0x000fc60000000000 */
[----:B------:R0:W-:Y:S04]  /*146b0*/  STL.64 [R1+0x510], R4 ;  /* 0x0005100401007387 */ /* 0x0001e80000100a00 */
[----:B------:R1:W-:Y:S04]  /*146c0*/  STL.64 [R1+0x518], R6 ;  /* 0x0005180601007387 */ /* 0x0003e80000100a00 */
[----:B0-----:R-:W3:Y:S01]  /*146d0*/  LDL.LU.64 R4, [R1+0x2b20] ;  /* 0x002b200001047983 */ /* 0x001ee20000300a00 */
[----:B-1----:R-:W-:-:S03]  /*146e0*/  IMAD.MOV.U32 R6, RZ, RZ, R16 ;  /* 0x000000ffff067224 */ /* 0x002fc600078e0010 */
[----:B------:R-:W2:Y:S04]  /*146f0*/  LDL.LU.64 R18, [R1+0x2b18] ;  /* 0x002b180001127983 */ /* 0x000ea80000300a00 */
[----:B------:R-:W2:Y:S01]  /*14700*/  LDL.LU.64 R16, [R1+0x2b10] ;  /* 0x002b100001107983 */ /* 0x000ea20000300a00 */
[----:B---3--:R-:W-:Y:S08]  /*14710*/  HMMA.16816.F32 R12, R12, R4, R8 ;  /* 0x000000040c0c723c */ /* 0x008ff00000001808 */
[----:B--2---:R-:W-:Y:S01]  /*14720*/  HMMA.16816.F32 R20, R16, R24, R20 ;  /* 0x000000181014723c */ /* 0x004fe20000001814 */
[----:B------:R-:W2:Y:S04]  /*14730*/  LDL.LU.64 R8, [R1+0x9d0] ;  /* 0x0009d00001087983 */ /* 0x000ea80000300a00 */
[----:B------:R-:W2:Y:S06]  /*14740*/  LDL.LU.64 R10, [R1+0x9d8] ;  /* 0x0009d800010a7983 */ /* 0x000eac0000300a00 */
[----:B------:R0:W-:Y:S04]  /*14750*/  STL.64 [R1+0x2518], R14 ;  /* 0x0025180e01007387 */ /* 0x0001e80000100a00 */
[----:B------:R-:W-:Y:S01]  /*14760*/  STL.64 [R1+0x2510], R12 ;  /* 0x0025100c01007387 */ /* 0x000fe20000100a00 */
[----:B0-----:R-:W-:-:S02]  /*14770*/  IMAD.MOV.U32 R14, RZ, RZ, R2 ;  /* 0x000000ffff0e7224 */ /* 0x001fc400078e0002 */
[----:B------:R-:W-:-:S03]  /*14780*/  IMAD.MOV.U32 R15, RZ, RZ, R0 ;  /* 0x000000ffff0f7224 */ /* 0x000fc600078e0000 */
[----:B------:R-:W-:Y:S04]  /*14790*/  STL [R1+0x29a4], R14 ;  /* 0x0029a40e01007387 */ /* 0x000fe80000100800 */
[----:B------:R0:W-:Y:S04]  /*147a0*/  STL.64 [R1+0x640], R20 ;  /* 0x0006401401007387 */ /* 0x0001e80000100a00 */
[----:B------:R1:W-:Y:S01]  /*147b0*/  STL.64 [R1+0x648], R22 ;  /* 0x0006481601007387 */ /* 0x0003e20000100a00 */
[----:B------:R-:W-:Y:S02]  /*147c0*/  IMAD.MOV.U32 R2, RZ, RZ, R24 ;  /* 0x000000ffff027224 */ /* 0x000fe400078e0018 */
[----:B------:R-:W-:Y:S01]  /*147d0*/  IMAD.MOV.U32 R0, RZ, RZ, R25 ;  /* 0x000000ffff007224 */ /* 0x000fe200078e0019 */
[----:B0-----:R-:W1:Y:S04]  /*147e0*/  LDL.LU.64 R20, [R1+0x2b08] ;  /* 0x002b080001147983 */ /* 0x001e680000300a00 */
[----:B------:R-:W1:Y:S04]  /*147f0*/  LDL.LU.64 R26, [R1+0x2b00] ;  /* 0x002b0000011a7983 */ /* 0x000e680000300a00 */
[----:B------:R-:W1:Y:S01]  /*14800*/  LDL.LU.64 R24, [R1+0x2af8] ;  /* 0x002af80001187983 */ /* 0x000e620000300a00 */
[----:B------:R-:W-:-:S02]  /*14810*/  IMAD.MOV.U32 R12, RZ, RZ, R6 ;  /* 0x000000ffff0c7224 */ /* 0x000fc400078e0006 */
[----:B------:R-:W-:Y:S01]  /*14820*/  IMAD.MOV.U32 R13, RZ, RZ, R3 ;  /* 0x000000ffff0d7224 */ /* 0x000fe200078e0003 */
[----:B-1----:R-:W-:Y:S01]  /*14830*/  HMMA.16816.F32 R20, R16, R20, R24 ;  /* 0x000000141014723c */ /* 0x002fe20000001818 */
[----:B------:R-:W3:Y:S04]  /*14840*/  LDL.LU.64 R26, [R1+0x2af0] ;  /* 0x002af000011a7983 */ /* 0x000ee80000300a00 */
[----:B------:R-:W3:-:S14]  /*14850*/  LDL.LU.64 R24, [R1+0x2ae8] ;  /* 0x002ae80001187983 */ /* 0x000edc0000300a00 */
[----:B------:R-:W-:Y:S04]  /*14860*/  STL.64 [R1+0x630], R20 ;  /* 0x0006301401007387 */ /* 0x000fe80000100a00 */
[----:B------:R0:W-:Y:S04]  /*14870*/  STL.64 [R1+0x638], R22 ;  /* 0x0006381601007387 */ /* 0x0001e80000100a00 */
[----:B0-----:R-:W4:Y:S04]  /*14880*/  LDL.LU.64 R22, [R1+0x2ae0] ;  /* 0x002ae00001167983 */ /* 0x001f280000300a00 */
[----:B------:R-:W4:Y:S04]  /*14890*/  LDL.LU.64 R20, [R1+0x2ad8] ;  /* 0x002ad80001147983 */ /* 0x000f280000300a00 */
[----:B------:R-:W-:Y:S04]  /*148a0*/  STL [R1+0x2ac0], R15 ;  /* 0x002ac00f01007387 */ /* 0x000fe80000100800 */
[----:B------:R0:W-:Y:S01]  /*148b0*/  STL.64 [R1+0x2ab8], R12 ;  /* 0x002ab80c01007387 */ /* 0x0001e20000100a00 */
[----:B---3--:R-:W-:-:S15]  /*148c0*/  HMMA.16816.F32 R24, R16, R12, R24 ;  /* 0x0000000c1018723c */ /* 0x008fde0000001818 */
[----:B------:R-:W-:-:S04]  /*148d0*/  NOP ;  /* 0x0000000000007918 */ /* 0x000fc80000000000 */
[----:B------:R-:W-:Y:S04]  /*148e0*/  STL.64 [R1+0x620], R24 ;  /* 0x0006201801007387 */ /* 0x000fe80000100a00 */
[----:B------:R-:W-:Y:S04]  /*148f0*/  STL.64 [R1+0x628], R26 ;  /* 0x0006281a01007387 */ /* 0x000fe80000100a00 */
[----:B0-----:R-:W3:Y:S01]  /*14900*/  LDL.LU.64 R12, [R1+0x40] ;  /* 0x00004000010c7983 */ /* 0x001ee20000300a00 */
[----:B--2---:R-:W-:Y:S03]  /*14910*/  HMMA.16816.F32 R16, R16, R4, R8 ;  /* 0x000000041010723c */ /* 0x004fe60000001808 */
[----:B---3--:R0:W-:Y:S04]  /*14920*/  STL.64 [R1+0x2ad0], R12 ;  /* 0x002ad00c01007387 */ /* 0x0081e80000100a00 */
[----:B0-----:R-:W4:Y:S04]  /*14930*/  LDL.LU.64 R12, [R1+0x960] ;  /* 0x00096000010c7983 */ /* 0x001f280000300a00 */
[----:B------:R-:W4:Y:S04]  /*14940*/  LDL.LU.64 R14, [R1+0x968] ;  /* 0x00096800010e7983 */ /* 0x000f280000300a00 */
[----:B------:R0:W-:Y:S04]  /*14950*/  STL.64 [R1+0x2ac8], R4 ;  /* 0x002ac80401007387 */ /* 0x0001e80000100a00 */
[----:B0-----:R-:W2:Y:S04]  /*14960*/  LDL.LU.64 R4, [R1+0x950] ;  /* 0x0009500001047983 */ /* 0x001ea80000300a00 */
[----:B------:R-:W2:Y:S04]  /*14970*/  LDL.LU.64 R6, [R1+0x958] ;  /* 0x0009580001067983 */ /* 0x000ea80000300a00 */
[----:B------:R-:W3:Y:S04]  /*14980*/  LDL.LU.64 R24, [R1+0x940] ;  /* 0x0009400001187983 */ /* 0x000ee80000300a00 */
[----:B------:R-:W3:Y:S04]  /*14990*/  LDL.LU.64 R26, [R1+0x948] ;  /* 0x00094800011a7983 */ /* 0x000ee80000300a00 */
[----:B------:R-:W2:Y:S04]  /*149a0*/  LDL.LU.64 R8, [R1+0x920] ;  /* 0x0009200001087983 */ /* 0x000ea80000300a00 */
[----:B------:R-:W2:Y:S04]  /*149b0*/  LDL.LU.64 R10, [R1+0x928] ;  /* 0x00092800010a7983 */ /* 0x000ea80000300a00 */
[----:B------:R0:W-:Y:S04]  /*149c0*/  STL.64 [R1+0x23d0], R18 ;  /* 0x0023d01201007387 */ /* 0x0001e80000100a00 */
[----:B------:R1:W-:Y:S04]  /*149d0*/  STL.64 [R1+0x23c8], R16 ;  /* 0x0023c81001007387 */ /* 0x0003e80000100a00 */
[----:B0-----:R-:W2:Y:S04]  /*149e0*/  LDL.64 R18, [R1+0xc8] ;  /* 0x0000c80001127983 */ /* 0x001ea80000100a00 */
[----:B--2---:R0:W-:Y:S04]  /*149f0*/  STL.64 [R1+0x2a28], R18 ;  /* 0x002a281201007387 */ /* 0x0041e80000100a00 */
[----:B-1----:R-:W2:Y:S04]  /*14a00*/  LDL.LU.64 R16, [R1+0x780] ;  /* 0x0007800001107983 */ /* 0x002ea80000300a00 */
[----:B0-----:R-:W2:Y:S04]  /*14a10*/  LDL.LU.64 R18, [R1+0x788] ;  /* 0x0007880001127983 */ /* 0x001ea80000300a00 */
[----:B--2---:R-:W-:Y:S04]  /*14a20*/  STL.64 [R1+0x2a80], R18 ;  /* 0x002a801201007387 */ /* 0x004fe80000100a00 */
[----:B------:R0:W-:Y:S04]  /*14a30*/  STL.64 [R1+0x2a78], R16 ;  /* 0x002a781001007387 */ /* 0x0001e80000100a00 */
[----:B0-----:R-:W2:Y:S04]  /*14a40*/  LDL.LU.64 R16, [R1+0x7a0] ;  /* 0x0007a00001107983 */ /* 0x001ea80000300a00 */
[----:B------:R-:W2:Y:S04]  /*14a50*/  LDL.LU.64 R18, [R1+0x7a8] ;  /* 0x0007a80001127983 */ /* 0x000ea80000300a00 */
[----:B--2---:R-:W-:Y:S04]  /*14a60*/  STL.64 [R1+0x2a90], R18 ;  /* 0x002a901201007387 */ /* 0x004fe80000100a00 */
[----:B------:R0:W-:Y:S02]  /*14a70*/  STL.64 [R1+0x2a88], R16 ;  /* 0x002a881001007387 */ /* 0x0001e40000100a00 */
[----:B0-----:R-:W-:-:S02]  /*14a80*/  IMAD.MOV.U32 R16, RZ, RZ, R2 ;  /* 0x000000ffff107224 */ /* 0x001fc400078e0002 */
[----:B------:R-:W-:-:S07]  /*14a90*/  IMAD.MOV.U32 R17, RZ, RZ, R0 ;  /* 0x000000ffff117224 */ /* 0x000fce00078e0000 */
[----:B----4-:R-:W-:-:S15]  /*14aa0*/  HMMA.16816.F32 R12, R20, R16, R12 ;  /* 0x00000010140c723c */ /* 0x010fde000000180c */
[----:B------:R-:W-:-:S04]  /*14ab0*/  NOP ;  /* 0x0000000000007918 */ /* 0x000fc80000000000 */
[----:B------:R0:W-:Y:S04]  /*14ac0*/  STL.64 [R1+0x740], R12 ;  /* 0x0007400c01007387 */ /* 0x0001e80000100a00 */
[----:B------:R-:W-:Y:S04]  /*14ad0*/  STL.64 [R1+0x748], R14 ;  /* 0x0007480e01007387 */ /* 0x000fe80000100a00 */
[----:B0-----:R-:W2:Y:S02]  /*14ae0*/  LDL.LU.64 R12, [R1+0x2ad0] ;  /* 0x002ad000010c7983 */ /* 0x001ea40000300a00 */
[----:B--2---:R-:W-:Y:S01]  /*14af0*/  HMMA.16816.F32 R4, R20, R12, R4 ;  /* 0x0000000c1404723c */ /* 0x004fe20000001804 */
[----:B------:R-:W-:-:S02]  /*14b00*/  IMAD.MOV.U32 R2, RZ, RZ, R12 ;  /* 0x000000ffff027224 */ /* 0x000fc400078e000c */
[----:B------:R-:W-:-:S15]  /*14b10*/  IMAD.MOV.U32 R0, RZ, RZ, R13 ;  /* 0x000000ffff007224 */ /* 0x000fde00078e000d */
[----:B------:R-:W-:Y:S01]  /*14b20*/  NOP ;  /* 0x0000000000007918 */ /* 0x000fe20000000000 */
[----:B------:R0:W-:Y:S04]  /*14b30*/  STL.64 [R1+0x730], R4 ;  /* 0x0007300401007387 */ /* 0x0001e80000100a00 */
[----:B------:R-:W-:Y:S04]  /*14b40*/  STL.64 [R1+0x738], R6 ;  /* 0x0007380601007387 */ /* 0x000fe80000100a00 */
[----:B0-----:R-:W2:Y:S04]  /*14b50*/  LDL.LU.64 R4, [R1+0x2ac8] ;  /* 0x002ac80001047983 */ /* 0x001ea80000300a00 */
[----:B------:R-:W4:Y:S04]  /*14b60*/  LDL.LU R15, [R1+0x2ac0] ;  /* 0x002ac000010f7983 */ /* 0x000f280000300800 */
[----:B------:R-:W3:Y:S02]  /*14b70*/  LDL.LU.64 R12, [R1+0x2ab8] ;  /* 0x002ab800010c7983 */ /* 0x000ee40000300a00 */
[C---:B---3--:R-:W-:Y:S08]  /*14b80*/  HMMA.16816.F32 R24, R20.reuse, R12, R24 ;  /* 0x0000000c1418723c */ /* 0x048ff00000001818 */
[----:B--2---:R-:W-:Y:S11]  /*14b90*/  HMMA.16816.F32 R20, R20, R4, R8 ;  /* 0x000000041414723c */ /* 0x004ff60000001808 */
[----:B------:R-:W-:Y:S04]  /*14ba0*/  STL.64 [R1+0x720], R24 ;  /* 0x0007201801007387 */ /* 0x000fe80000100a00 */
[----:B------:R0:W-:Y:S04]  /*14bb0*/  STL.64 [R1+0x728], R26 ;  /* 0x0007281a01007387 */ /* 0x0001e80000100a00 */
[----:B0-----:R-:W2:Y:S04]  /*14bc0*/  LDL.LU.64 R26, [R1+0x2ab0] ;  /* 0x002ab000011a7983 */ /* 0x001ea80000300a00 */
[----:B------:R-:W2:Y:S04]  /*14bd0*/  LDL.LU.64 R24, [R1+0x2aa8] ;  /* 0x002aa80001187983 */ /* 0x000ea80000300a00 */
[----:B----4-:R-:W-:Y:S04]  /*14be0*/  STL [R1+0x2aa0], R15 ;  /* 0x002aa00f01007387 */ /* 0x010fe80000100800 */
[----:B------:R0:W-:Y:S04]  /*14bf0*/  STL.64 [R1+0x2a98], R12 ;  /* 0x002a980c01007387 */ /* 0x0001e80000100a00 */
[----:B0-----:R-:W2:Y:S04]  /*14c00*/  LDL.LU.64 R12, [R1+0x810] ;  /* 0x00081000010c7983 */ /* 0x001ea80000300a00 */
[----:B------:R-:W2:Y:S04]  /*14c10*/  LDL.LU.64 R14, [R1+0x818] ;  /* 0x00081800010e7983 */ /* 0x000ea80000300a00 */
[----:B------:R-:W3:Y:S04]  /*14c20*/  LDL.LU.64 R8, [R1+0x5e0] ;  /* 0x0005e00001087983 */ /* 0x000ee80000300a00 */
[----:B------:R-:W3:Y:S04]  /*14c30*/  LDL.LU.64 R10, [R1+0x5e8] ;  /* 0x0005e800010a7983 */ /* 0x000ee80000300a00 */
[----:B------:R-:W-:Y:S04]  /*14c40*/  STL [R1+0x22c4], R20 ;  /* 0x0022c41401007387 */ /* 0x000fe80000100800 */
[----:B------:R-:W-:Y:S04]  /*14c50*/  STL [R1+0x22c0], R21 ;  /* 0x0022c01501007387 */ /* 0x000fe80000100800 */
[----:B------:R0:W-:Y:S04]  /*14c60*/  STL [R1+0x22bc], R22 ;  /* 0x0022bc1601007387 */ /* 0x0001e80000100800 */
[----:B------:R1:W-:Y:S04]  /*14c70*/  STL [R1+0x22b8], R23 ;  /* 0x0022b81701007387 */ /* 0x0003e80000100800 */
[----:B0-----:R-:W4:Y:S04]  /*14c80*/  LDL R22, [R1+0xd8] ;  /* 0x0000d80001167983 */ /* 0x001f280000100800 */
[----:B-1----:R-:W4:Y:S01]  /*14c90*/  LDL R23, [R1+0xdc] ;  /* 0x0000dc0001177983 */ /* 0x002f220000100800 */
[----:B--2---:R-:W-:Y:S03]  /*14ca0*/  HMMA.16816.F32 R16, R24, R16, R12 ;  /* 0x000000101810723c */ /* 0x004fe6000000180c */
[----:B----4-:R-:W-:Y:S04]  /*14cb0*/  STL.64 [R1+0x2a70], R22 ;  /* 0x002a701601007387 */ /* 0x010fe80000100a00 */
[----:B------:R-:W2:Y:S04]  /*14cc0*/  LDL.LU R15, [R1+0x2aa0] ;  /* 0x002aa000010f7983 */ /* 0x000ea80000300800 */
[----:B------:R-:W4:Y:S08]  /*14cd0*/  LDL.LU.64 R12, [R1+0x2a98] ;  /* 0x002a9800010c7983 */ /* 0x000f300000300a00 */
[----:B------:R-:W-:Y:S04]  /*14ce0*/  STL.64 [R1+0x830], R16 ;  /* 0x0008301001007387 */ /* 0x000fe80000100a00 */
[----:B------:R0:W-:Y:S04]  /*14cf0*/  STL.64 [R1+0x838], R18 ;  /* 0x0008381201007387 */ /* 0x0001e80000100a00 */
[----:B0-----:R-:W2:Y:S04]  /*14d00*/  LDL.LU.64 R18, [R1+0x2a90] ;  /* 0x002a900001127983 */ /* 0x001ea80000300a00 */
[----:B------:R-:W2:Y:S01]  /*14d10*/  LDL.LU.64 R16, [R1+0x2a88] ;  /* 0x002a880001107983 */ /* 0x000ea20000300a00 */
[----:B------:R-:W-:-:S02]  /*14d20*/  IMAD.MOV.U32 R20, RZ, RZ, R2 ;  /* 0x000000ffff147224 */ /* 0x000fc400078e0002 */
[----:B------:R-:W-:-:S07]  /*14d30*/  IMAD.MOV.U32 R21, RZ, RZ, R0 ;  /* 0x000000ffff157224 */ /* 0x000fce00078e0000 */
[----:B--2---:R-:W-:Y:S01]  /*14d40*/  HMMA.16816.F32 R20, R24, R20, R16 ;  /* 0x000000141814723c */ /* 0x004fe20000001810 */
[----:B------:R-:W4:Y:S04]  /*14d50*/  LDL.LU.64 R18, [R1+0x2a80] ;  /* 0x002a800001127983 */ /* 0x000f280000300a00 */
[----:B------:R-:W4:-:S14]  /*14d60*/  LDL.LU.64 R16, [R1+0x2a78] ;  /* 0x002a780001107983 */ /* 0x000f1c0000300a00 */
[----:B------:R-:W-:Y:S04]  /*14d70*/  STL.64 [R1+0x820], R20 ;  /* 0x0008201401007387 */ /* 0x000fe80000100a00 */
[----:B------:R-:W-:Y:S01]  /*14d80*/  STL.64 [R1+0x828], R22 ;  /* 0x0008281601007387 */ /* 0x000fe20000100a00 */
[----:B----4-:R-:W-:-:S15]  /*14d90*/  HMMA.16816.F32 R16, R24, R12, R16 ;  /* 0x0000000c1810723c */ /* 0x010fde0000001810 */
[----:B------:R-:W-:-:S04]  /*14da0*/  NOP ;  /* 0x0000000000007918 */ /* 0x000fc80000000000 */
[----:B------:R-:W-:Y:S02]  /*14db0*/  IMAD.MOV.U32 R0, RZ, RZ, R19 ;  /* 0x000000ffff007224 */ /* 0x000fe400078e0013 */
[----:B------:R-:W-:Y:S01]  /*14dc0*/  IMAD.MOV.U32 R2, RZ, RZ, R18 ;  /* 0x000000ffff027224 */ /* 0x000fe200078e0012 */
[----:B------:R-:W-:Y:S04]  /*14dd0*/  STL.64 [R1+0x810], R16 ;  /* 0x0008101001007387 */ /* 0x000fe80000100a00 */
[----:B------:R-:W-:Y:S04]  /*14de0*/  STL [R1+0x2a00], R15 ;  /* 0x002a000f01007387 */ /* 0x000fe80000100800 */
[----:B------:R0:W-:Y:S04]  /*14df0*/  STL [R1+0x22cc], R0 ;  /* 0x0022cc0001007387 */ /* 0x0001e80000100800 */
[----:B0-----:R-:W2:Y:S04]  /*14e00*/  LDL R0, [R1+0x128] ;  /* 0x0001280001007983 */ /* 0x001ea80000100800 */
[----:B------:R-:W-:Y:S04]  /*14e10*/  STL [R1+0x22c8], R2 ;  /* 0x0022c80201007387 */ /* 0x000fe80000100800 */
[----:B------:R-:W4:Y:S04]  /*14e20*/  LDL.LU R16, [R1+0x370] ;  /* 0x0003700001107983 */ /* 0x000f280000300800 */
[----:B------:R-:W4:Y:S04]  /*14e30*/  LDL.LU R17, [R1+0x374] ;  /* 0x0003740001117983 */ /* 0x000f280000300800 */
[----:B------:R-:W2:Y:S04]  /*14e40*/  LDL.LU R18, [R1+0x378] ;  /* 0x0003780001127983 */ /* 0x000ea80000300800 */
[----:B------:R-:W2:Y:S04]  /*14e50*/  LDL.LU R19, [R1+0x37c] ;  /* 0x00037c0001137983 */ /* 0x000ea80000300800 */
[----:B------:R-:W3:Y:S04]  /*14e60*/  LDL.LU R20, [R1+0x3b0] ;  /* 0x0003b00001147983 */ /* 0x000ee80000300800 */
[----:B------:R-:W3:Y:S04]  /*14e70*/  LDL.LU R21, [R1+0x3b4] ;  /* 0x0003b40001157983 */ /* 0x000ee80000300800 */
[----:B------:R-:W3:Y:S04]  /*14e80*/  LDL.LU R22, [R1+0x3b8] ;  /* 0x0003b80001167983 */ /* 0x000ee80000300800 */
[----:B------:R-:W3:Y:S04]  /*14e90*/  LDL.LU R23, [R1+0x3bc] ;  /* 0x0003bc0001177983 */ /* 0x000ee80000300800 */
[----:B--2---:R0:W-:Y:S04]  /*14ea0*/  STL.64 [R1+0x2a38], R18 ;  /* 0x002a381201007387 */ /* 0x0041e80000100a00 */
[----:B----4-:R-:W-:Y:S04]  /*14eb0*/  STL.64 [R1+0x2a30], R16 ;  /* 0x002a301001007387 */ /* 0x010fe80000100a00 */
[----:B0-----:R-:W2:Y:S04]  /*14ec0*/  LDL.64 R18, [R1+0xe8] ;  /* 0x0000e80001127983 */ /* 0x001ea80000100a00 */
[----:B--2---:R0:W-:Y:S04]  /*14ed0*/  STL.64 [R1+0x2a40], R18 ;  /* 0x002a401201007387 */ /* 0x0041e80000100a00 */
[----:B0-----:R-:W2:Y:S04]  /*14ee0*/  LDL.64 R18, [R1+0xf8] ;  /* 0x0000f80001127983 */ /* 0x001ea80000100a00 */
[----:B--2---:R0:W-:Y:S04]  /*14ef0*/  STL.64 [R1+0x2a50], R18 ;  /* 0x002a501201007387 */ /* 0x0041e80000100a00 */
[----:B0-----:R-:W2:Y:S04]  /*14f00*/  LDL.64 R18, [R1+0x108] ;  /* 0x0001080001127983 */ /* 0x001ea80000100a00 */
[----:B--2---:R0:W-:Y:S04]  /*14f10*/  STL.64 [R1+0x2a68], R18 ;  /* 0x002a681201007387 */ /* 0x0041e80000100a00 */
[----:B------:R-:W2:Y:S04]  /*14f20*/  LDL.64 R14, [R1+0xa8] ;  /* 0x0000a800010e7983 */ /* 0x000ea80000100a00 */
[----:B0-----:R-:W4:Y:S04]  /*14f30*/  LDL.64 R18, [R1+0x118] ;  /* 0x0001180001127983 */ /* 0x001f280000100a00 */
[----:B--2---:R0:W-:Y:S04]  /*14f40*/  STL.64 [R1+0x2a48], R14 ;  /* 0x002a480e01007387 */ /* 0x0041e80000100a00 */
[----:B------:R-:W2:Y:S04]  /*14f50*/  LDL.LU R12, [R1+0x390] ;  /* 0x00039000010c7983 */ /* 0x000ea80000300800 */
[----:B------:R-:W2:Y:S04]  /*14f60*/  LDL.LU R13, [R1+0x394] ;  /* 0x00039400010d7983 */ /* 0x000ea80000300800 */
[----:B0-----:R-:W2:Y:S04]  /*14f70*/  LDL.LU R14, [R1+0x398] ;  /* 0x00039800010e7983 */ /* 0x001ea80000300800 */
[----:B------:R-:W2:Y:S01]  /*14f80*/  LDL.LU R15, [R1+0x39c] ;  /* 0x00039c00010f7983 */ /* 0x000ea20000300800 */
[----:B---3--:R-:W-:Y:S03]  /*14f90*/  HMMA.16816.F32 R24, R24, R4, R8 ;  /* 0x000000041818723c */ /* 0x008fe60000001808 */
[----:B------:R-:W4:Y:S04]  /*14fa0*/  LDSM.16.MT88.4 R4, [R0+0x4000] ;  /* 0x004000000004783b */ /* 0x000f280000004200 */
[----:B------:R-:W0:Y:S04]  /*14fb0*/  LDSM.16.MT88.4 R8, [R0+0x4080] ;  /* 0x004080000008783b */ /* 0x000e280000004200 */
[----:B--2---:R-:W-:Y:S04]  /*14fc0*/  STL.64 [R1+0x2a60], R14 ;  /* 0x002a600e01007387 */ /* 0x004fe80000100a00 */
[----:B------:R1:W-:Y:S04]  /*14fd0*/  STL.64 [R1+0x2a58], R12 ;  /* 0x002a580c01007387 */ /* 0x0003e80000100a00 */
[----:B-1----:R-:W2:Y:S04]  /*14fe0*/  LDL.LU R12, [R1+0x3a0] ;  /* 0x0003a000010c7983 */ /* 0x002ea80000300800 */
[----:B------:R-:W2:Y:S04]  /*14ff0*/  LDL.LU R13, [R1+0x3a4] ;  /* 0x0003a400010d7983 */ /* 0x000ea80000300800 */
[----:B------:R-:W2:Y:S04]  /*15000*/  LDL.LU R14, [R1+0x3a8] ;  /* 0x0003a800010e7983 */ /* 0x000ea80000300800 */
[----:B------:R-:W2:Y:S04]  /*15010*/  LDL.LU R15, [R1+0x3ac] ;  /* 0x0003ac00010f7983 */ /* 0x000ea80000300800 */
[----:B------:R1:W-:Y:S04]  /*15020*/  STL.64 [R1+0x2178], R26 ;  /* 0x0021781a01007387 */ /* 0x0003e80000100a00 */
[----:B------:R3:W-:Y:S04]  /*15030*/  STL.64 [R1+0x2170], R24 ;  /* 0x0021701801007387 */ /* 0x0007e80000100a00 */
[----:B-1----:R-:W2:Y:S01]  /*15040*/  LDL.LU.64 R26, [R1+0x48] ;  /* 0x00004800011a7983 */ /* 0x002ea20000300a00 */
[----:B----4-:R-:W-:Y:S03]  /*15050*/  HMMA.16816.F32 R20, R4, R18, R20 ;  /* 0x000000120414723c */ /* 0x010fe60000001814 */
[----:B--2---:R1:W-:Y:S04]  /*15060*/  STL.64 [R1+0x29b8], R26 ;  /* 0x0029b81a01007387 */ /* 0x0043e80000100a00 */
[----:B---3--:R-:W2:Y:S04]  /*15070*/  LDL.LU R24, [R1+0x360] ;  /* 0x0003600001187983 */ /* 0x008ea80000300800 */
[----:B------:R-:W2:Y:S04]  /*15080*/  LDL.LU R25, [R1+0x364] ;  /* 0x0003640001197983 */ /* 0x000ea80000300800 */
[----:B-1----:R-:W2:Y:S04]  /*15090*/  LDL.LU R26, [R1+0x368] ;  /* 0x00036800011a7983 */ /* 0x002ea80000300800 */
[----:B------:R-:W2:Y:S04]  /*150a0*/  LDL.LU R27, [R1+0x36c] ;  /* 0x00036c00011b7983 */ /* 0x000ea80000300800 */
[----:B0-----:R0:W-:Y:S04]  /*150b0*/  STL [R1+0x29a0], R8 ;  /* 0x0029a00801007387 */ /* 0x0011e80000100800 */
[----:B------:R1:W-:Y:S04]  /*150c0*/  STL [R1+0x2988], R9 ;  /* 0x0029880901007387 */ /* 0x0003e80000100800 */
[----:B------:R3:W-:Y:S04]  /*150d0*/  STL [R1+0x2984], R10 ;  /* 0x0029840a01007387 */ /* 0x0007e80000100800 */
[----:B------:R4:W-:Y:S04]  /*150e0*/  STL [R1+0x2980], R11 ;  /* 0x0029800b01007387 */ /* 0x0009e80000100800 */
[----:B0-----:R-:W2:Y:S04]  /*150f0*/  LDL.LU R8, [R1+0x380] ;  /* 0x0003800001087983 */ /* 0x001ea80000300800 */
[----:B-1----:R-:W2:Y:S04]  /*15100*/  LDL.LU R9, [R1+0x384] ;  /* 0x0003840001097983 */ /* 0x002ea80000300800 */
[----:B---3--:R-:W2:Y:S04]  /*15110*/  LDL.LU R10, [R1+0x388] ;  /* 0x00038800010a7983 */ /* 0x008ea80000300800 */
[----:B----4-:R-:W2:Y:S04]  /*15120*/  LDL.LU R11, [R1+0x38c] ;  /* 0x00038c00010b7983 */ /* 0x010ea80000300800 */
[----:B------:R-:W-:Y:S04]  /*15130*/  STL [R1+0x297c], R0 ;  /* 0x00297c0001007387 */ /* 0x000fe80000100800 */
[----:B------:R0:W-:Y:S04]  /*15140*/  STL.64 [R1+0x930], R20 ;  /* 0x0009301401007387 */ /* 0x0001e80000100a00 */
[----:B------:R1:W-:Y:S01]  /*15150*/  STL.64 [R1+0x938], R22 ;  /* 0x0009381601007387 */ /* 0x0003e20000100a00 */
[----:B0-----:R-:W-:-:S03]  /*15160*/  IMAD.MOV.U32 R21, RZ, RZ, R18 ;  /* 0x000000ffff157224 */ /* 0x001fc600078e0012 */
[----:B-1----:R-:W3:Y:S01]  /*15170*/  LDL.LU.64 R22, [R1+0x2a70] ;  /* 0x002a700001167983 */ /* 0x002ee20000300a00 */
[----:B------:R-:W-:-:S03]  /*15180*/  IMAD.MOV.U32 R20, RZ, RZ, R19 ;  /* 0x000000ffff147224 */ /* 0x000fc600078e0013 */
[----:B------:R-:W4:Y:S02]  /*15190*/  LDL.LU.64 R18, [R1+0x2a68] ;  /* 0x002a680001127983 */ /* 0x000f240000300a00 */
[----:B----4-:R-:W-:Y:S01]  /*151a0*/  HMMA.16816.F32 R12, R4, R18, R12 ;  /* 0x00000012040c723c */ /* 0x010fe2000000180c */
[----:B------:R-:W-:Y:S02]  /*151b0*/  IMAD.MOV.U32 R0, RZ, RZ, R18 ;  /* 0x000000ffff007224 */ /* 0x000fe400078e0012 */
[----:B------:R-:W-:-:S15]  /*151c0*/  IMAD.MOV.U32 R3, RZ, RZ, R19 ;  /* 0x000000ffff037224 */ /* 0x000fde00078e0013 */
[----:B------:R-:W-:Y:S01]  /*151d0*/  NOP ;  /* 0x0000000000007918 */ /* 0x000fe20000000000 */
[----:B------:R-:W-:Y:S04]  /*151e0*/  STL.64 [R1+0x980], R12 ;  /* 0x0009800c01007387 */ /* 0x000fe80000100a00 */
[----:B------:R0:W-:Y:S04]  /*151f0*/  STL.64 [R1+0x988], R14 ;  /* 0x0009880e01007387 */ /* 0x0001e80000100a00 */
[----:B0-----:R-:W4:Y:S04]  /*15200*/  LDL.LU.64 R14, [R1+0x2a60] ;  /* 0x002a6000010e7983 */ /* 0x001f280000300a00 */
[----:B------:R-:W4:Y:S04]  /*15210*/  LDL.LU.64 R12, [R1+0x2a58] ;  /* 0x002a5800010c7983 */ /* 0x000f280000300a00 */
[----:B------:R-:W4:Y:S02]  /*15220*/  LDL.LU.64 R18, [R1+0x2a50] ;  /* 0x002a500001127983 */ /* 0x000f240000300a00 */
[----:B----4-:R-:W-:Y:S01]  /*15230*/  HMMA.16816.F32 R12, R4, R18, R12 ;  /* 0x00000012040c723c */ /* 0x010fe2000000180c */
[----:B------:R-:W-:-:S02]  /*15240*/  IMAD.MOV.U32 R28, RZ, RZ, R18 ;  /* 0x000000ffff1c7224 */ /* 0x000fc400078e0012 */
[----:B------:R-:W-:-:S15]  /*15250*/  IMAD.MOV.U32 R29, RZ, RZ, R19 ;  /* 0x000000ffff1d7224 */ /* 0x000fde00078e0013 */
[----:B------:R-:W-:Y:S01]  /*15260*/  NOP ;  /* 0x0000000000007918 */ /* 0x000fe20000000000 */
[----:B------:R-:W-:Y:S04]  /*15270*/  STL.64 [R1+0x9b0], R12 ;  /* 0x0009b00c01007387 */ /* 0x000fe80000100a00 */
[----:B------:R0:W-:Y:S04]  /*15280*/  STL.64 [R1+0x9b8], R14 ;  /* 0x0009b80e01007387 */ /* 0x0001e80000100a00 */
[----:B0-----:R-:W4:Y:S04]  /*15290*/  LDL.LU.64 R14, [R1+0x2a48] ;  /* 0x002a4800010e7983 */ /* 0x001f280000300a00 */
[----:B------:R-:W2:Y:S02]  /*152a0*/  LDL.LU.64 R18, [R1+0x2a40] ;  /* 0x002a400001127983 */ /* 0x000ea40000300a00 */
[----:B--2---:R-:W-:-:S15]  /*152b0*/  HMMA.16816.F32 R8, R4, R18, R8 ;  /* 0x000000120408723c */ /* 0x004fde0000001808 */
[----:B------:R-:W-:-:S04]  /*152c0*/  NOP ;  /* 0x0000000000007918 */ /* 0x000fc80000000000 */
[----:B------:R-:W-:Y:S04]  /*152d0*/  STL.64 [R1+0xa40], R8 ;  /* 0x000a400801007387 */ /* 0x000fe80000100a00 */
[----:B------:R0:W-:Y:S02]  /*152e0*/  STL.64 [R1+0xa48], R10 ;  /* 0x000a480a01007387 */ /* 0x0001e40000100a00 */
[----:B0-----:R-:W-:Y:S02]  /*152f0*/  IMAD.MOV.U32 R10, RZ, RZ, R18 ;  /* 0x000000ffff0a7224 */ /* 0x001fe400078e0012 */
[----:B------:R-:W-:Y:S02]  /*15300*/  IMAD.MOV.U32 R11, RZ, RZ, R19 ;  /* 0x000000ffff0b7224 */ /* 0x000fe400078e0013 */
[----:B------:R-:W3:Y:S04]  /*15310*/  LDL.LU.64 R18, [R1+0x2a38] ;  /* 0x002a380001127983 */ /* 0x000ee80000300a00 */
[----:B------:R-:W3:Y:S04]  /*15320*/  LDL.LU.64 R16, [R1+0x2a30] ;  /* 0x002a300001107983 */ /* 0x000ee80000300a00 */
[----:B------:R0:W-:Y:S04]  /*15330*/  STL.64 [R1+0x2a08], R10 ;  /* 0x002a080a01007387 */ /* 0x0001e80000100a00 */
[----:B------:R-:W4:Y:S04]  /*15340*/  LDL.LU R8, [R1+0x340] ;  /* 0x0003400001087983 */ /* 0x000f280000300800 */
[----:B------:R-:W4:Y:S04]  /*15350*/  LDL.LU R9, [R1+0x344] ;  /* 0x0003440001097983 */ /* 0x000f280000300800 */
[----:B0-----:R-:W4:Y:S04]  /*15360*/  LDL.LU R10, [R1+0x348] ;  /* 0x00034800010a7983 */ /* 0x001f280000300800 */
[----:B------:R-:W4:Y:S01]  /*15370*/  LDL.LU R11, [R1+0x34c] ;  /* 0x00034c00010b7983 */ /* 0x000f220000300800 */
[----:B---3--:R-:W-:-:S15]  /*15380*/  HMMA.16816.F32 R16, R4, R22, R16 ;  /* 0x000000160410723c */ /* 0x008fde0000001810 */
[----:B------:R-:W-:-:S04]  /*15390*/  NOP ;  /* 0x0000000000007918 */ /* 0x000fc80000000000 */
[----:B------:R-:W-:Y:S04]  /*153a0*/  STL.64 [R1+0xae0], R16 ;  /* 0x000ae01001007387 */ /* 0x000fe80000100a00 */
[----:B------:R0:W-:Y:S04]  /*153b0*/  STL.64 [R1+0xae8], R18 ;  /* 0x000ae81201007387 */ /* 0x0001e80000100a00 */
[----:B0-----:R-:W2:Y:S04]  /*153c0*/  LDL.LU.64 R18, [R1+0x2a28] ;  /* 0x002a280001127983 */ /* 0x001ea80000300a00 */
[----:B------:R0:W-:Y:S04]  /*153d0*/  STL.64 [R1+0x2910], R22 ;  /* 0x0029101601007387 */ /* 0x0001e80000100a00 */
[----:B------:R-:W-:Y:S04]  /*153e0*/  STL.64 [R1+0x2a20], R20 ;  /* 0x002a201401007387 */ /* 0x000fe80000100a00 */
[----:B0-----:R-:W3:Y:S01]  /*153f0*/  LDL.64 R22, [R1+0xb8] ;  /* 0x0000b80001167983 */ /* 0x001ee20000100a00 */
[----:B--2---:R-:W-:-:S15]  /*15400*/  HMMA.16816.F32 R24, R4, R18, R24 ;  /* 0x000000120418723c */ /* 0x004fde0000001818 */
[----:B------:R-:W-:-:S04]  /*15410*/  NOP ;  /* 0x0000000000007918 */ /* 0x000fc80000000000 */
[----:B------:R-:W-:Y:S04]  /*15420*/  STL.64 [R1+0xb20], R24 ;  /* 0x000b201801007387 */ /* 0x000fe80000100a00 */
[----:B------:R0:W-:Y:S04]  /*15430*/  STL.64 [R1+0xb28], R26 ;  /* 0x000b281a01007387 */ /* 0x0001e80000100a00 */
[----:B0-----:R-:W2:Y:S04]  /*15440*/  LDL R26, [R1+0x58] ;  /* 0x00005800011a7983 */ /* 0x001ea80000100800 */
[----:B------:R-:W2:Y:S04]  /*15450*/  LDL R27, [R1+0x5c] ;  /* 0x00005c00011b7983 */ /* 0x000ea80000100800 */
[----:B--2---:R0:W-:Y:S04]  /*15460*/  STL.64 [R1+0x29d0], R26 ;  /* 0x0029d01a01007387 */ /* 0x0041e80000100a00 */
[----:B------:R-:W3:Y:S04]  /*15470*/  LDL.LU R24, [R1+0x350] ;  /* 0x0003500001187983 */ /* 0x000ee80000300800 */
[----:B------:R-:W3:Y:S04]  /*15480*/  LDL.LU R25, [R1+0x354] ;  /* 0x0003540001197983 */ /* 0x000ee80000300800 */
[----:B0-----:R-:W3:Y:S04]  /*15490*/  LDL.LU R26, [R1+0x358] ;  /* 0x00035800011a7983 */ /* 0x001ee80000300800 */
[----:B------:R-:W3:Y:S04]  /*154a0*/  LDL.LU R27, [R1+0x35c] ;  /* 0x00035c00011b7983 */ /* 0x000ee80000300800 */
[----:B------:R-:W-:Y:S01]  /*154b0*/  STL.64 [R1+0x2908], R18 ;  /* 0x0029081201007387 */ /* 0x000fe20000100a00 */
[----:B---3--:R-:W-:-:S15]  /*154c0*/  HMMA.16816.F32 R24, R4, R22, R24 ;  /* 0x000000160418723c */ /* 0x008fde0000001818 */
[----:B------:R-:W-:-:S04]  /*154d0*/  NOP ;  /* 0x0000000000007918 */ /* 0x000fc80000000000 */
[----:B------:R-:W-:Y:S04]  /*154e0*/  STL.64 [R1+0xb80], R24 ;  /* 0x000b801801007387 */ /* 0x000fe80000100a00 */
[----:B------:R0:W-:Y:S04]  /*154f0*/  STL.64 [R1+0xb88], R26 ;  /* 0x000b881a01007387 */ /* 0x0001e80000100a00 */
[----:B0-----:R-:W2:Y:S01]  /*15500*/  LDL.64 R26, [R1+0x68] ;  /* 0x00006800011a7983 */ /* 0x001ea20000100a00 */
[----:B----4-:R-:W-:Y:S03]  /*15510*/  HMMA.16816.F32 R8, R4, R14, R8 ;  /* 0x0000000e0408723c */ /* 0x010fe60000001808 */
[----:B--2---:R-:W-:-:S15]  /*15520*/  STL.64 [R1+0x29e8], R26 ;  /* 0x0029e81a01007387 */ /* 0x004fde0000100a00 */
[----:B------:R-:W-:Y:S01]  /*15530*/  NOP ;  /* 0x0000000000007918 */ /* 0x000fe20000000000 */
[----:B------:R0:W-:Y:S04]  /*15540*/  STL.64 [R1+0xbb0], R8 ;  /* 0x000bb00801007387 */ /* 0x0001e80000100a00 */
[----:B------:R1:W-:Y:S04]  /*15550*/  STL.64 [R1+0xbb8], R10 ;  /* 0x000bb80a01007387 */ /* 0x0003e80000100a00 */
[----:B0-----:R-:W2:Y:S04]  /*15560*/  LDL.LU R8, [R1+0x280] ;  /* 0x0002800001087983 */ /* 0x001ea80000300800 */
[----:B------:R-:W2:Y:S04]  /*15570*/  LDL.LU R9, [R1+0x284] ;  /* 0x0002840001097983 */ /* 0x000ea80000300800 */
[----:B-1----:R-:W3:Y:S04]  /*15580*/  LDL.LU R10, [R1+0x288] ;  /* 0x00028800010a7983 */ /* 0x002ee80000300800 */
[----:B------:R-:W3:Y:S04]  /*15590*/  LDL.LU R11, [R1+0x28c] ;  /* 0x00028c00010b7983 */ /* 0x000ee80000300800 */
[----:B------:R-:W4:Y:S01]  /*155a0*/  LDL.LU R20, [R1+0x2a0] ;  /* 0x0002a00001147983 */ /* 0x000f220000300800 */
[----:B------:R-:W-:-:S03]  /*155b0*/  IMAD.MOV.U32 R17, RZ, RZ, R22 ;  /* 0x000000ffff117224 */ /* 0x000fc600078e0016 */
[----:B------:R-:W4:Y:S01]  /*155c0*/  LDL.LU R21, [R1+0x2a4] ;  /* 0x0002a40001157983 */ /* 0x000f220000300800 */
[----:B------:R-:W-:Y:S02]  /*155d0*/  IMAD.MOV.U32 R16, RZ, RZ, R23 ;  /* 0x000000ffff107224 */ /* 0x000fe400078e0017 */
[----:B------:R-:W-:Y:S02]  /*155e0*/  IMAD.MOV.U32 R19, RZ, RZ, R14 ;  /* 0x000000ffff137224 */ /* 0x000fe400078e000e */
[----:B------:R-:W-:Y:S01]  /*155f0*/  IMAD.MOV.U32 R18, RZ, RZ, R15 ;  /* 0x000000ffff127224 */ /* 0x000fe200078e000f */
[----:B------:R-:W4:Y:S04]  /*15600*/  LDL.LU R22, [R1+0x2a8] ;  /* 0x0002a80001167983 */ /* 0x000f280000300800 */
[----:B------:R-:W4:Y:S04]  /*15610*/  LDL.LU R23, [R1+0x2ac] ;  /* 0x0002ac0001177983 */ /* 0x000f280000300800 */
[----:B---3--:R0:W-:Y:S04]  /*15620*/  STL.64 [R1+0x2a18], R10 ;  /* 0x002a180a01007387 */ /* 0x0081e80000100a00 */
[----:B--2---:R-:W-:Y:S04]  /*15630*/  STL.64 [R1+0x2a10], R8 ;  /* 0x002a100801007387 */ /* 0x004fe80000100a00 */
[----:B------:R-:W2:Y:S04]  /*15640*/  LDL.64 R14, [R1+0x88] ;  /* 0x00008800010e7983 */ /* 0x000ea80000100a00 */
[----:B------:R-:W3:Y:S04]  /*15650*/  LDL.64 R26, [R1+0x78] ;  /* 0x00007800011a7983 */ /* 0x000ee80000100a00 */
[----:B0-----:R-:W4:Y:S04]  /*15660*/  LDL.64 R10, [R1+0x98] ;  /* 0x00009800010a7983 */ /* 0x001f280000100a00 */
[----:B------:R-:W-:Y:S04]  /*15670*/  STL.64 [R1+0x2998], R18 ;  /* 0x0029981201007387 */ /* 0x000fe80000100a00 */
[----:B------:R0:W-:Y:S04]  /*15680*/  STL.64 [R1+0x2990], R16 ;  /* 0x0029901001007387 */ /* 0x0001e80000100a00 */
[----:B0-----:R-:W2:Y:S04]  /*15690*/  LDL.LU R16, [R1+0x1a0] ;  /* 0x0001a00001107983 */ /* 0x001ea80000300800 */
[----:B------:R-:W2:Y:S04]  /*156a0*/  LDL.LU R17, [R1+0x1a4] ;  /* 0x0001a40001117983 */ /* 0x000ea80000300800 */
[----:B------:R-:W2:Y:S04]  /*156b0*/  LDL.LU R18, [R1+0x1a8] ;  /* 0x0001a80001127983 */ /* 0x000ea80000300800 */
[----:B------:R-:W2:Y:S04]  /*156c0*/  LDL.LU R19, [R1+0x1ac] ;  /* 0x0001ac0001137983 */ /* 0x000ea80000300800 */
[----:B--2---:R-:W-:Y:S04]  /*156d0*/  STL.64 [R1+0x29b0], R18 ;  /* 0x0029b01201007387 */ /* 0x004fe80000100a00 */
        /* <DEDUP_REMOVED lines=10> */
[----:B------:R-:W2:Y:S01]  /*15780*/  LDL.LU R19, [R1+0x21c] ;  /* 0x00021c0001137983 */ /* 0x000ea20000300800 */
[----:B----4-:R-:W-:Y:S03]  /*15790*/  HMMA.16816.F32 R20, R4, R10, R20 ;  /* 0x0000000a0414723c */ /* 0x010fe60000001814 */
[----:B--2---:R-:W-:Y:S04]  /*157a0*/  STL.64 [R1+0x29e0], R18 ;  /* 0x0029e01201007387 */ /* 0x004fe80000100a00 */
[----:B------:R0:W-:Y:S04]  /*157b0*/  STL.64 [R1+0x29d8], R16 ;  /* 0x0029d81001007387 */ /* 0x0001e80000100a00 */
[----:B0-----:R-:W2:Y:S04]  /*157c0*/  LDL.LU R16, [R1+0x220] ;  /* 0x0002200001107983 */ /* 0x001ea80000300800 */
[----:B------:R-:W2:Y:S04]  /*157d0*/  LDL.LU R17, [R1+0x224] ;  /* 0x0002240001117983 */ /* 0x000ea80000300800 */
[----:B------:R-:W4:Y:S04]  /*157e0*/  LDL.LU R18, [R1+0x228] ;  /* 0x0002280001127983 */ /* 0x000f280000300800 */
[----:B------:R-:W4:Y:S04]  /*157f0*/  LDL.LU R19, [R1+0x22c] ;  /* 0x00022c0001137983 */ /* 0x000f280000300800 */
[----:B----4-:R-:W-:Y:S04]  /*15800*/  STL.64 [R1+0x29f8], R18 ;  /* 0x0029f81201007387 */ /* 0x010fe80000100a00 */
[----:B--2---:R0:W-:Y:S04]  /*15810*/  STL.64 [R1+0x29f0], R16 ;  /* 0x0029f01001007387 */ /* 0x0041e80000100a00 */
[----:B0-----:R-:W2:Y:S04]  /*15820*/  LDL.LU R16, [R1+0x240] ;  /* 0x0002400001107983 */ /* 0x001ea80000300800 */
[----:B------:R-:W2:Y:S04]  /*15830*/  LDL.LU R17, [R1+0x244] ;  /* 0x0002440001117983 */ /* 0x000ea80000300800 */
[----:B------:R-:W2:Y:S04]  /*15840*/  LDL.LU R18, [R1+0x248] ;  /* 0x0002480001127983 */ /* 0x000ea80000300800 */
[----:B------:R-:W2:Y:S04]  /*15850*/  LDL.LU R19, [R1+0x24c] ;  /* 0x00024c0001137983 */ /* 0x000ea80000300800 */
[----:B------:R0:W-:Y:S04]  /*15860*/  STL.64 [R1+0xc20], R20 ;  /* 0x000c201401007387 */ /* 0x0001e80000100a00 */
[----:B------:R1:W-:Y:S04]  /*15870*/  STL.64 [R1+0xc28], R22 ;  /* 0x000c281601007387 */ /* 0x0003e80000100a00 */
[----:B0-----:R-:W4:Y:S01]  /*15880*/  LDL.LU.64 R20, [R1+0x2a20] ;  /* 0x002a200001147983 */ /* 0x001f220000300a00 */
[----:B-1----:R-:W-:-:S02]  /*15890*/  IMAD.MOV.U32 R23, RZ, RZ, R10 ;  /* 0x000000ffff177224 */ /* 0x002fc400078e000a */
[----:B------:R-:W-:Y:S02]  /*158a0*/  IMAD.MOV.U32 R22, RZ, RZ, R11 ;  /* 0x000000ffff167224 */ /* 0x000fe400078e000b */
[----:B------:R-:W4:Y:S04]  /*158b0*/  LDL.LU.64 R10, [R1+0x2a18] ;  /* 0x002a1800010a7983 */ /* 0x000f280000300a00 */
[----:B------:R-:W4:Y:S01]  /*158c0*/  LDL.LU.64 R8, [R1+0x2a10] ;  /* 0x002a100001087983 */ /* 0x000f220000300a00 */
[----:B------:R-:W-:Y:S02]  /*158d0*/  IMAD.MOV.U32 R13, RZ, RZ, R15 ;  /* 0x000000ffff0d7224 */ /* 0x000fe400078e000f */
[----:B---3--:R-:W-:Y:S02]  /*158e0*/  IMAD.MOV.U32 R12, RZ, RZ, R26 ;  /* 0x000000ffff0c7224 */ /* 0x008fe400078e001a */
[----:B------:R-:W-:Y:S01]  /*158f0*/  IMAD.MOV.U32 R2, RZ, RZ, R27 ;  /* 0x000000ffff027224 */ /* 0x000fe200078e001b */
[C---:B--2---:R-:W-:Y:S08]  /*15900*/  HMMA.16816.F32 R16, R4.reuse, R26, R16 ;  /* 0x0000001a0410723c */ /* 0x044ff00000001810 */
[----:B----4-:R-:W-:-:S15]  /*15910*/  HMMA.16816.F32 R8, R4, R14, R8 ;  /* 0x0000000e0408723c */ /* 0x010fde0000001808 */
[----:B------:R-:W-:-:S04]  /*15920*/  NOP ;  /* 0x0000000000007918 */ /* 0x000fc80000000000 */
[----:B------:R-:W-:Y:S04]  /*15930*/  STL.64 [R1+0xc80], R8 ;  /* 0x000c800801007387 */ /* 0x000fe80000100a00 */
[----:B------:R0:W-:Y:S04]  /*15940*/  STL.64 [R1+0xc88], R10 ;  /* 0x000c880a01007387 */ /* 0x0001e80000100a00 */
[----:B0-----:R-:W2:Y:S04]  /*15950*/  LDL.LU.64 R10, [R1+0x2a08] ;  /* 0x002a0800010a7983 */ /* 0x001ea80000300a00 */
[----:B------:R-:W3:Y:S04]  /*15960*/  LDL.LU R15, [R1+0x2a00] ;  /* 0x002a0000010f7983 */ /* 0x000ee80000300800 */
[----:B------:R-:W-:Y:S04]  /*15970*/  STL.64 [R1+0xc90], R16 ;  /* 0x000c901001007387 */ /* 0x000fe80000100a00 */
[----:B------:R0:W-:Y:S04]  /*15980*/  STL.64 [R1+0xc98], R18 ;  /* 0x000c981201007387 */ /* 0x0001e80000100a00 */
[----:B0-----:R-:W4:Y:S04]  /*15990*/  LDL.LU.64 R18, [R1+0x29f8] ;  /* 0x0029f80001127983 */ /* 0x001f280000300a00 */
[----:B------:R-:W4:Y:S04]  /*159a0*/  LDL.LU.64 R16, [R1+0x29f0] ;  /* 0x0029f00001107983 */ /* 0x000f280000300a00 */
[----:B------:R-:W4:Y:S01]  /*159b0*/  LDL.LU.64 R26, [R1+0x29e8] ;  /* 0x0029e800011a7983 */ /* 0x000f220000300a00 */
[----:B------:R-:W-:Y:S01]  /*159c0*/  IMAD.MOV.U32 R9, RZ, RZ, R14 ;  /* 0x000000ffff097224 */ /* 0x000fe200078e000e */
[----:B----4-:R-:W-:Y:S01]  /*159d0*/  HMMA.16816.F32 R16, R4, R26, R16 ;  /* 0x0000001a0410723c */ /* 0x010fe20000001810 */
[----:B------:R-:W-:-:S02]  /*159e0*/  IMAD.MOV.U32 R14, RZ, RZ, R26 ;  /* 0x000000ffff0e7224 */ /* 0x000fc400078e001a */
[----:B------:R-:W-:-:S15]  /*159f0*/  IMAD.MOV.U32 R8, RZ, RZ, R27 ;  /* 0x000000ffff087224 */ /* 0x000fde00078e001b */
[----:B------:R-:W-:Y:S01]  /*15a00*/  NOP ;  /* 0x0000000000007918 */ /* 0x000fe20000000000 */
[----:B------:R-:W-:Y:S04]  /*15a10*/  STL.64 [R1+0xce0], R16 ;  /* 0x000ce01001007387 */ /* 0x000fe80000100a00 */
[----:B------:R0:W-:Y:S04]  /*15a20*/  STL.64 [R1+0xce8], R18 ;  /* 0x000ce81201007387 */ /* 0x0001e80000100a00 */
[----:B0-----:R-:W4:Y:S04]  /*15a30*/  LDL.LU.64 R18, [R1+0x29e0] ;  /* 0x0029e00001127983 */ /* 0x001f280000300a00 */
[----:B------:R-:W4:Y:S04]  /*15a40*/  LDL.LU.64 R16, [R1+0x29d8] ;  /* 0x0029d80001107983 */ /* 0x000f280000300a00 */
[----:B------:R-:W4:Y:S02]  /*15a50*/  LDL.LU.64 R26, [R1+0x29d0] ;  /* 0x0029d000011a7983 */ /* 0x000f240000300a00 */
[----:B----4-:R-:W-:Y:S02]  /*15a60*/  HMMA.16816.F32 R24, R4, R26, R16 ;  /* 0x0000001a0418723c */ /* 0x010fe40000001810 */
[----:B------:R-:W4:Y:S04]  /*15a70*/  LDL.LU.64 R18, [R1+0x29c8] ;  /* 0x0029c80001127983 */ /* 0x000f280000300a00 */
[----:B------:R-:W4:-:S13]  /*15a80*/  LDL.LU.64 R16, [R1+0x29c0] ;  /* 0x0029c00001107983 */ /* 0x000f1a0000300a00 */
[----:B------:R-:W-:Y:S04]  /*15a90*/  STL.64 [R1+0xd20], R24 ;  /* 0x000d201801007387 */ /* 0x000fe80000100a00 */
[----:B------:R0:W-:Y:S04]  /*15aa0*/  STL.64 [R1+0xd28], R26 ;  /* 0x000d281a01007387 */ /* 0x0001e80000100a00 */
[----:B0-----:R-:W4:Y:S02]  /*15ab0*/  LDL.LU.64 R26, [R1+0x29b8] ;  /* 0x0029b800011a7983 */ /* 0x001f240000300a00 */
[----:B----4-:R-:W-:-:S15]  /*15ac0*/  HMMA.16816.F32 R16, R4, R26, R16 ;  /* 0x0000001a0410723c */ /* 0x010fde0000001810 */
[----:B------:R-:W-:-:S04]  /*15ad0*/  NOP ;  /* 0x0000000000007918 */ /* 0x000fc80000000000 */
[----:B------:R-:W-:Y:S04]  /*15ae0*/  STL.64 [R1+0xd10], R16 ;  /* 0x000d101001007387 */ /* 0x000fe80000100a00 */
[----:B------:R0:W-:Y:S04]  /*15af0*/  STL.64 [R1+0xd18], R18 ;  /* 0x000d181201007387 */ /* 0x0001e80000100a00 */
[----:B0-----:R-:W4:Y:S04]  /*15b00*/  LDL.LU.64 R18, [R1+0x29b0] ;  /* 0x0029b00001127983 */ /* 0x001f280000300a00 */
[----:B------:R-:W4:Y:S04]  /*15b10*/  LDL.LU.64 R16, [R1+0x29a8] ;  /* 0x0029a80001107983 */ /* 0x000f280000300a00 */
[----:B------:R0:W-:Y:S04]  /*15b20*/  STL.64 [R1+0x2860], R26 ;  /* 0x0028601a01007387 */ /* 0x0001e80000100a00 */
[----:B------:R-:W2:Y:S04]  /*15b30*/  LDL.LU R24, [R1+0x190] ;  /* 0x0001900001187983 */ /* 0x000ea80000300800 */
[----:B------:R-:W2:Y:S04]  /*15b40*/  LDL.LU R25, [R1+0x194] ;  /* 0x0001940001197983 */ /* 0x000ea80000300800 */
[----:B0-----:R-:W2:Y:S04]  /*15b50*/  LDL.LU R26, [R1+0x198] ;  /* 0x00019800011a7983 */ /* 0x001ea80000300800 */
[----:B------:R-:W2:Y:S04]  /*15b60*/  LDL.LU R27, [R1+0x19c] ;  /* 0x00019c00011b7983 */ /* 0x000ea80000300800 */
[----:B--2---:R0:W-:Y:S04]  /*15b70*/  STL.64 [R1+0x2870], R26 ;  /* 0x0028701a01007387 */ /* 0x0041e80000100a00 */
[----:B------:R1:W-:Y:S01]  /*15b80*/  STL.64 [R1+0x2868], R24 ;  /* 0x0028681801007387 */ /* 0x0003e20000100a00 */
[----:B0-----:R-:W-:-:S02]  /*15b90*/  IMAD.MOV.U32 R26, RZ, RZ, R14 ;  /* 0x000000ffff1a7224 */ /* 0x001fc400078e000e */
[----:B------:R-:W-:Y:S01]  /*15ba0*/  IMAD.MOV.U32 R27, RZ, RZ, R8 ;  /* 0x000000ffff1b7224 */ /* 0x000fe200078e0008 */
[----:B------:R-:W3:Y:S04]  /*15bb0*/  LDL.LU R14, [R1+0x29a4] ;  /* 0x0029a400010e7983 */ /* 0x000ee80000300800 */
[----:B------:R-:W2:Y:S04]  /*15bc0*/  LDL.LU R8, [R1+0x29a0] ;  /* 0x0029a00001087983 */ /* 0x000ea80000300800 */
[----:B------:R0:W-:Y:S04]  /*15bd0*/  STL.64 [R1+0x2888], R26 ;  /* 0x0028881a01007387 */ /* 0x0001e80000100a00 */
[----:B-1----:R-:W3:Y:S04]  /*15be0*/  LDL.LU R24, [R1+0x1f0] ;  /* 0x0001f00001187983 */ /* 0x002ee80000300800 */
[----:B------:R-:W3:Y:S04]  /*15bf0*/  LDL.LU R25, [R1+0x1f4] ;  /* 0x0001f40001197983 */ /* 0x000ee80000300800 */
[----:B0-----:R-:W3:Y:S04]  /*15c00*/  LDL.LU R26, [R1+0x1f8] ;  /* 0x0001f800011a7983 */ /* 0x001ee80000300800 */
[----:B------:R-:W3:Y:S02]  /*15c10*/  LDL.LU R27, [R1+0x1fc] ;  /* 0x0001fc00011b7983 */ /* 0x000ee40000300800 */
[----:B---3--:R-:W-:-:S15]  /*15c20*/  HMMA.16816.F32 R24, R4, R14, R24 ;  /* 0x0000000e0418723c */ /* 0x008fde0000001818 */
[----:B------:R-:W-:-:S04]  /*15c30*/  NOP ;  /* 0x0000000000007918 */ /* 0x000fc80000000000 */
[----:B------:R-:W-:Y:S04]  /*15c40*/  STL.64 [R1+0xd00], R24 ;  /* 0x000d001801007387 */ /* 0x000fe80000100a00 */
[----:B------:R0:W-:Y:S02]  /*15c50*/  STL.64 [R1+0xd08], R26 ;  /* 0x000d081a01007387 */ /* 0x0001e40000100a00 */
[----:B0-----:R-:W-:Y:S02]  /*15c60*/  IMAD.MOV.U32 R26, RZ, RZ, R12 ;  /* 0x000000ffff1a7224 */ /* 0x001fe400078e000c */
[----:B------:R-:W-:-:S05]  /*15c70*/  IMAD.MOV.U32 R27, RZ, RZ, R2 ;  /* 0x000000ffff1b7224 */ /* 0x000fca00078e0002 */
[----:B------:R0:W-:Y:S04]  /*15c80*/  STL.64 [R1+0x28a0], R26 ;  /* 0x0028a01a01007387 */ /* 0x0001e80000100a00 */
[----:B0-----:R-:W4:Y:S02]  /*15c90*/  LDL.64 R26, [R1+0x28] ;  /* 0x00002800011a7983 */ /* 0x001f240000100a00 */
[----:B----4-:R-:W-:Y:S01]  /*15ca0*/  HMMA.16816.F32 R4, R4, R26, R16 ;  /* 0x0000001a0404723c */ /* 0x010fe20000001810 */
[----:B------:R-:W-:Y:S02]  /*15cb0*/  IMAD.MOV.U32 R12, RZ, RZ, R26 ;  /* 0x000000ffff0c7224 */ /* 0x000fe400078e001a */
[----:B------:R-:W-:Y:S01]  /*15cc0*/  IMAD.MOV.U32 R2, RZ, RZ, R27 ;  /* 0x000000ffff027224 */ /* 0x000fe200078e001b */
[----:B------:R-:W3:Y:S01]  /*15cd0*/  LDL.LU.64 R18, [R1+0x2998] ;  /* 0x0029980001127983 */ /* 0x000ee20000300a00 */
[----:B------:R-:W-:-:S02]  /*15ce0*/  IMAD.MOV.U32 R26, RZ, RZ, R9 ;  /* 0x000000ffff1a7224 */ /* 0x000fc400078e0009 */
[----:B------:R-:W-:Y:S01]  /*15cf0*/  IMAD.MOV.U32 R27, RZ, RZ, R13 ;  /* 0x000000ffff1b7224 */ /* 0x000fe200078e000d */
[----:B------:R-:W4:Y:S11]  /*15d00*/  LDL.LU.64 R16, [R1+0x2990] ;  /* 0x0029900001107983 */ /* 0x000f360000300a00 */
[----:B------:R-:W-:Y:S04]  /*15d10*/  STL.64 [R1+0xcf0], R4 ;  /* 0x000cf00401007387 */ /* 0x000fe80000100a00 */
[----:B------:R-:W-:Y:S04]  /*15d20*/  STL.64 [R1+0xcf8], R6 ;  /* 0x000cf80601007387 */ /* 0x000fe80000100a00 */
[----:B------:R-:W2:Y:S04]  /*15d30*/  LDL.LU R9, [R1+0x2988] ;  /* 0x0029880001097983 */ /* 0x000ea80000300800 */
[----:B------:R-:W-:Y:S04]  /*15d40*/  STL.64 [R1+0x28b8], R26 ;  /* 0x0028b81a01007387 */ /* 0x000fe80000100a00 */
[----:B------:R-:W-:Y:S04]  /*15d50*/  STL.64 [R1+0x2880], R14 ;  /* 0x0028800e01007387 */ /* 0x000fe80000100a00 */
[----:B------:R0:W-:Y:S04]  /*15d60*/  STL [R1+0x2878], R12 ;  /* 0x0028780c01007387 */ /* 0x0001e80000100800 */
[----:B0-----:R-:W2:Y:S04]  /*15d70*/  LDL.LU R12, [R1+0x1e0] ;  /* 0x0001e000010c7983 */ /* 0x001ea80000300800 */
[----:B------:R-:W2:Y:S04]  /*15d80*/  LDL.LU R13, [R1+0x1e4] ;  /* 0x0001e400010d7983 */ /* 0x000ea80000300800 */
[----:B------:R-:W2:Y:S04]  /*15d90*/  LDL.LU R14, [R1+0x1e8] ;  /* 0x0001e800010e7983 */ /* 0x000ea80000300800 */
[----:B------:R-:W2:Y:S01]  /*15da0*/  LDL.LU R15, [R1+0x1ec] ;  /* 0x0001ec00010f7983 */ /* 0x000ea20000300800 */
[----:B------:R-:W-:-:S02]  /*15db0*/  IMAD.MOV.U32 R26, RZ, RZ, R23 ;  /* 0x000000ffff1a7224 */ /* 0x000fc400078e0017 */
[----:B------:R-:W-:-:S05]  /*15dc0*/  IMAD.MOV.U32 R27, RZ, RZ, R22 ;  /* 0x000000ffff1b7224 */ /* 0x000fca00078e0016 */
[----:B------:R-:W-:Y:S04]  /*15dd0*/  STL.64 [R1+0x28d0], R26 ;  /* 0x0028d01a01007387 */ /* 0x000fe80000100a00 */
[----:B--2---:R-:W-:Y:S04]  /*15de0*/  STL.64 [R1+0x2898], R14 ;  /* 0x0028980e01007387 */ /* 0x004fe80000100a00 */
[----:B------:R0:W-:Y:S04]  /*15df0*/  STL.64 [R1+0x2890], R12 ;  /* 0x0028900c01007387 */ /* 0x0001e80000100a00 */
[----:B0-----:R-:W2:Y:S04]  /*15e00*/  LDL.LU R12, [R1+0x230] ;  /* 0x00023000010c7983 */ /* 0x001ea80000300800 */
[----:B------:R-:W2:Y:S04]  /*15e10*/  LDL.LU R13, [R1+0x234] ;  /* 0x00023400010d7983 */ /* 0x000ea80000300800 */
[----:B------:R-:W2:Y:S04]  /*15e20*/  LDL.LU R14, [R1+0x238] ;  /* 0x00023800010e7983 */ /* 0x000ea80000300800 */
[----:B------:R-:W2:Y:S01]  /*15e30*/  LDL.LU R15, [R1+0x23c] ;  /* 0x00023c00010f7983 */ /* 0x000ea20000300800 */
[----:B---3--:R-:W-:-:S02]  /*15e40*/  IMAD.MOV.U32 R26, RZ, RZ, R19 ;  /* 0x000000ffff1a7224 */ /* 0x008fc400078e0013 */
[----:B------:R-:W-:-:S05]  /*15e50*/  IMAD.MOV.U32 R27, RZ, RZ, R18 ;  /* 0x000000ffff1b7224 */ /* 0x000fca00078e0012 */
[----:B------:R4:W-:Y:S02]  /*15e60*/  STL.64 [R1+0x28e8], R26 ;  /* 0x0028e81a01007387 */ /* 0x0009e40000100a00 */
[----:B----4-:R-:W-:Y:S02]  /*15e70*/  IMAD.MOV.U32 R26, RZ, RZ, R17 ;  /* 0x000000ffff1a7224 */ /* 0x010fe400078e0011 */
[----:B------:R-:W-:Y:S01]  /*15e80*/  IMAD.MOV.U32 R27, RZ, RZ, R16 ;  /* 0x000000ffff1b7224 */ /* 0x000fe200078e0010 */
[----:B--2---:R-:W-:Y:S04]  /*15e90*/  STL.64 [R1+0x28b0], R14 ;  /* 0x0028b00e01007387 */ /* 0x004fe80000100a00 */
[----:B------:R0:W-:Y:S04]  /*15ea0*/  STL.64 [R1+0x28a8], R12 ;  /* 0x0028a80c01007387 */ /* 0x0001e80000100a00 */
[----:B0-----:R-:W2:Y:S04]  /*15eb0*/  LDL.LU R12, [R1+0x260] ;  /* 0x00026000010c7983 */ /* 0x001ea80000300800 */
[----:B------:R-:W2:Y:S04]  /*15ec0*/  LDL.LU R13, [R1+0x264] ;  /* 0x00026400010d7983 */ /* 0x000ea80000300800 */
[----:B------:R-:W3:Y:S04]  /*15ed0*/  LDL.LU R14, [R1+0x268] ;  /* 0x00026800010e7983 */ /* 0x000ee80000300800 */
[----:B------:R-:W3:Y:S04]  /*15ee0*/  LDL.LU R15, [R1+0x26c] ;  /* 0x00026c00010f7983 */ /* 0x000ee80000300800 */
[----:B------:R0:W-:Y:S04]  /*15ef0*/  STL.64 [R1+0x2900], R26 ;  /* 0x0029001a01007387 */ /* 0x0001e80000100a00 */
[----:B------:R-:W4:Y:S04]  /*15f00*/  LDL.LU R24, [R1+0x2e0] ;  /* 0x0002e00001187983 */ /* 0x000f280000300800 */
[----:B------:R-:W4:Y:S04]  /*15f10*/  LDL.LU R25, [R1+0x2e4] ;  /* 0x0002e40001197983 */ /* 0x000f280000300800 */
[----:B0-----:R-:W2:Y:S04]  /*15f20*/  LDL.LU R26, [R1+0x2e8] ;  /* 0x0002e800011a7983 */ /* 0x001ea80000300800 */
[----:B------:R-:W2:Y:S04]  /*15f30*/  LDL.LU R27, [R1+0x2ec] ;  /* 0x0002ec00011b7983 */ /* 0x000ea80000300800 */
[----:B--2---:R-:W-:Y:S04]  /*15f40*/  STL.64 [R1+0x2920], R26 ;  /* 0x0029201a01007387 */ /* 0x004fe80000100a00 */
[----:B----4-:R0:W-:Y:S04]  /*15f50*/  STL.64 [R1+0x2918], R24 ;  /* 0x0029181801007387 */ /* 0x0101e80000100a00 */
[----:B------:R-:W2:Y:S04]  /*15f60*/  LDL.LU R16, [R1+0x2f0] ;  /* 0x0002f00001107983 */ /* 0x000ea80000300800 */
[----:B------:R-:W2:Y:S04]  /*15f70*/  LDL.LU R17, [R1+0x2f4] ;  /* 0x0002f40001117983 */ /* 0x000ea80000300800 */
[----:B------:R-:W4:Y:S04]  /*15f80*/  LDL.LU R18, [R1+0x2f8] ;  /* 0x0002f80001127983 */ /* 0x000f280000300800 */
[----:B------:R-:W4:Y:S01]  /*15f90*/  LDL.LU R19, [R1+0x2fc] ;  /* 0x0002fc0001137983 */ /* 0x000f220000300800 */
[----:B------:R-:W-:-:S02]  /*15fa0*/  IMAD.MOV.U32 R22, RZ, RZ, R10 ;  /* 0x000000ffff167224 */ /* 0x000fc400078e000a */
[----:B------:R-:W-:Y:S01]  /*15fb0*/  IMAD.MOV.U32 R23, RZ, RZ, R11 ;  /* 0x000000ffff177224 */ /* 0x000fe200078e000b */
[----:B----4-:R1:W-:Y:S04]  /*15fc0*/  STL.64 [R1+0x2930], R18 ;  /* 0x0029301201007387 */ /* 0x0103e80000100a00 */
[----:B--2---:R-:W-:Y:S04]  /*15fd0*/  STL.64 [R1+0x2928], R16 ;  /* 0x0029281001007387 */ /* 0x004fe80000100a00 */
[----:B------:R-:W2:Y:S04]  /*15fe0*/  LDL.LU R10, [R1+0x2984] ;  /* 0x00298400010a7983 */ /* 0x000ea80000300800 */
[----:B------:R-:W2:Y:S04]  /*15ff0*/  LDL.LU R11, [R1+0x2980] ;  /* 0x00298000010b7983 */ /* 0x000ea80000300800 */
[----:B------:R-:W-:Y:S04]  /*16000*/  STL.64 [R1+0x2938], R22 ;  /* 0x0029381601007387 */ /* 0x000fe80000100a00 */
[----:B0-----:R-:W4:Y:S04]  /*16010*/  LDL.LU R24, [R1+0x300] ;  /* 0x0003000001187983 */ /* 0x001f280000300800 */
[----:B------:R-:W4:Y:S04]  /*16020*/  LDL.LU R25, [R1+0x304] ;  /* 0x0003040001197983 */ /* 0x000f280000300800 */
[----:B------:R-:W2:Y:S04]  /*16030*/  LDL.LU R26, [R1+0x308] ;  /* 0x00030800011a7983 */ /* 0x000ea80000300800 */
[----:B------:R-:W2:Y:S01]  /*16040*/  LDL.LU R27, [R1+0x30c] ;  /* 0x00030c00011b7983 */ /* 0x000ea20000300800 */
[----:B-1----:R-:W-:-:S02]  /*16050*/  IMAD.MOV.U32 R18, RZ, RZ, R28 ;  /* 0x000000ffff127224 */ /* 0x002fc400078e001c */
[----:B------:R-:W-:Y:S01]  /*16060*/  IMAD.MOV.U32 R19, RZ, RZ, R29 ;  /* 0x000000ffff137224 */ /* 0x000fe200078e001d */
[----:B--2---:R0:W-:Y:S04]  /*16070*/  STL.64 [R1+0x2948], R26 ;  /* 0x0029481a01007387 */ /* 0x0041e80000100a00 */
[----:B----4-:R-:W-:Y:S01]  /*16080*/  STL.64 [R1+0x2940], R24 ;  /* 0x0029401801007387 */ /* 0x010fe20000100a00 */
[----:B0-----:R-:W-:Y:S02]  /*16090*/  IMAD.MOV.U32 R26, RZ, RZ, R0 ;  /* 0x000000ffff1a7224 */ /* 0x001fe400078e0000 */
[----:B------:R-:W-:Y:S01]  /*160a0*/  IMAD.MOV.U32 R27, RZ, RZ, R3 ;  /* 0x000000ffff1b7224 */ /* 0x000fe200078e0003 */
[----:B------:R-:W2:Y:S04]  /*160b0*/  LDL.LU R0, [R1+0x297c] ;  /* 0x00297c0001007983 */ /* 0x000ea80000300800 */
[----:B------:R-:W4:Y:S04]  /*160c0*/  LDL.LU R3, [R1+0x2978] ;  /* 0x0029780001037983 */ /* 0x000f280000300800 */
[----:B------:R-:W-:Y:S04]  /*160d0*/  STL.64 [R1+0x2958], R26 ;  /* 0x0029581a01007387 */ /* 0x000fe80000100a00 */
[----:B------:R-:W2:Y:S04]  /*160e0*/  LDL.LU R28, [R1+0x2974] ;  /* 0x00297400011c7983 */ /* 0x000ea80000300800 */
[----:B------:R-:W2:Y:S04]  /*160f0*/  LDL.LU R29, [R1+0x2970] ;  /* 0x00297000011d7983 */ /* 0x000ea80000300800 */
[----:B------:R0:W-:Y:S04]  /*16100*/  STL.64 [R1+0x2950], R18 ;  /* 0x0029501201007387 */ /* 0x0001e80000100a00 */
[----:B------:R-:W2:Y:S04]  /*16110*/  LDL.LU R16, [R1+0x320] ;  /* 0x0003200001107983 */ /* 0x000ea80000300800 */
[----:B------:R-:W2:Y:S04]  /*16120*/  LDL.LU R17, [R1+0x324] ;  /* 0x0003240001117983 */ /* 0x000ea80000300800 */
[----:B0-----:R-:W2:Y:S04]  /*16130*/  LDL.LU R18, [R1+0x328] ;  /* 0x0003280001127983 */ /* 0x001ea80000300800 */
[----:B------:R-:W2:Y:S01]  /*16140*/  LDL.LU R19, [R1+0x32c] ;  /* 0x00032c0001137983 */ /* 0x000ea20000300800 */
[----:B------:R-:W-:-:S02]  /*16150*/  IMAD.MOV.U32 R27, RZ, RZ, R20 ;  /* 0x000000ffff1b7224 */ /* 0x000fc400078e0014 */
[----:B------:R-:W-:Y:S01]  /*16160*/  IMAD.MOV.U32 R26, RZ, RZ, R21 ;  /* 0x000000ffff1a7224 */ /* 0x000fe200078e0015 */
[----:B--2---:R-:W-:Y:S04]  /*16170*/  STL.64 [R1+0x2968], R18 ;  /* 0x0029681201007387 */ /* 0x004fe80000100a00 */
[----:B------:R0:W-:Y:S04]  /*16180*/  STL.64 [R1+0x2960], R16 ;  /* 0x0029601001007387 */ /* 0x0001e80000100a00 */
[----:B0-----:R-:W2:Y:S04]  /*16190*/  LDL.LU R16, [R1+0x330] ;  /* 0x0003300001107983 */ /* 0x001ea80000300800 */
[----:B------:R-:W2:Y:S04]  /*161a0*/  LDL.LU R17, [R1+0x334] ;  /* 0x0003340001117983 */ /* 0x000ea80000300800 */
[----:B------:R-:W2:Y:S04]  /*161b0*/  LDL.LU R18, [R1+0x338] ;  /* 0x0003380001127983 */ /* 0x000ea80000300800 */
[----:B------:R-:W2:Y:S04]  /*161c0*/  LDL.LU R19, [R1+0x33c] ;  /* 0x00033c0001137983 */ /* 0x000ea80000300800 */
[----:B------:R-:W2:Y:S04]  /*161d0*/  LDL.LU R20, [R1+0x310] ;  /* 0x0003100001147983 */ /* 0x000ea80000300800 */
[----:B------:R-:W2:Y:S04]  /*161e0*/  LDL.LU R21, [R1+0x314] ;  /* 0x0003140001157983 */ /* 0x000ea80000300800 */
[----:B------:R-:W2:Y:S04]  /*161f0*/  LDL.LU R22, [R1+0x318] ;  /* 0x0003180001167983 */ /* 0x000ea80000300800 */
[----:B------:R-:W2:Y:S04]  /*16200*/  LDL.LU R23, [R1+0x31c] ;  /* 0x00031c0001177983 */ /* 0x000ea80000300800 */
[----:B---3--:R-:W-:Y:S04]  /*16210*/  STL.64 [R1+0x28c8], R14 ;  /* 0x0028c80e01007387 */ /* 0x008fe80000100a00 */
[----:B------:R0:W-:Y:S04]  /*16220*/  STL.64 [R1+0x28c0], R12 ;  /* 0x0028c00c01007387 */ /* 0x0001e80000100a00 */
[----:B0-----:R-:W3:Y:S04]  /*16230*/  LDL.LU R12, [R1+0x270] ;  /* 0x00027000010c7983 */ /* 0x001ee80000300800 */
[----:B------:R-:W3:Y:S04]  /*16240*/  LDL.LU R13, [R1+0x274] ;  /* 0x00027400010d7983 */ /* 0x000ee80000300800 */
[----:B------:R-:W2:Y:S04]  /*16250*/  LDL.LU R14, [R1+0x278] ;  /* 0x00027800010e7983 */ /* 0x000ea80000300800 */
[----:B------:R-:W2:Y:S04]  /*16260*/  LDL.LU R15, [R1+0x27c] ;  /* 0x00027c00010f7983 */ /* 0x000ea80000300800 */
[----:B--2---:R-:W-:Y:S04]  /*16270*/  STL.64 [R1+0x28e0], R14 ;  /* 0x0028e00e01007387 */ /* 0x004fe80000100a00 */
[----:B---3--:R0:W-:Y:S04]  /*16280*/  STL.64 [R1+0x28d8], R12 ;  /* 0x0028d80c01007387 */ /* 0x0081e80000100a00 */
[----:B0-----:R-:W2:Y:S04]  /*16290*/  LDL.LU R12, [R1+0x2c0] ;  /* 0x0002c000010c7983 */ /* 0x001ea80000300800 */
[----:B------:R-:W2:Y:S04]  /*162a0*/  LDL.LU R13, [R1+0x2c4] ;  /* 0x0002c400010d7983 */ /* 0x000ea80000300800 */
[----:B------:R-:W3:Y:S04]  /*162b0*/  LDL.LU R14, [R1+0x2c8] ;  /* 0x0002c800010e7983 */ /* 0x000ee80000300800 */
[----:B------:R-:W3:Y:S01]  /*162c0*/  LDL.LU R15, [R1+0x2cc] ;  /* 0x0002cc00010f7983 */ /* 0x000ee20000300800 */
[----:B------:R-:W-:Y:S03]  /*162d0*/  HMMA.16816.F32 R24, R8, R26, R16 ;  /* 0x0000001a0818723c */ /* 0x000fe60000001810 */
[----:B---3--:R-:W-:Y:S04]  /*162e0*/  STL.64 [R1+0x28f8], R14 ;  /* 0x0028f80e01007387 */ /* 0x008fe80000100a00 */
[----:B--2---:R0:W-:Y:S04]  /*162f0*/  STL.64 [R1+0x28f0], R12 ;  /* 0x0028f00c01007387 */ /* 0x0041e80000100a00 */
[----:B0-----:R-:W2:Y:S04]  /*16300*/  LDL.LU R12, [R1+0x2d0] ;  /* 0x0002d000010c7983 */ /* 0x001ea80000300800 */
[----:B------:R-:W2:Y:S04]  /*16310*/  LDL.LU R13, [R1+0x2d4] ;  /* 0x0002d400010d7983 */ /* 0x000ea80000300800 */
[----:B------:R-:W2:Y:S04]  /*16320*/  LDL.LU R14, [R1+0x2d8] ;  /* 0x0002d800010e7983 */ /* 0x000ea80000300800 */
[----:B------:R-:W2:Y:S04]  /*16330*/  LDL.LU R15, [R1+0x2dc] ;  /* 0x0002dc00010f7983 */ /* 0x000ea80000300800 */
[----:B------:R-:W3:Y:S04]  /*16340*/  LDL.LU R4, [R1+0x180] ;  /* 0x0001800001047983 */ /* 0x000ee80000300800 */
[----:B------:R-:W2:Y:S04]  /*16350*/  LDL.LU.64 R18, [R1+0x2968] ;  /* 0x0029680001127983 */ /* 0x000ea80000300a00 */
[----:B------:R-:W2:Y:S04]  /*16360*/  LDL.LU.64 R16, [R1+0x2960] ;  /* 0x0029600001107983 */ /* 0x000ea80000300a00 */
[----:B------:R-:W-:Y:S04]  /*16370*/  STL.64 [R1+0x7a0], R24 ;  /* 0x0007a01801007387 */ /* 0x000fe80000100a00 */
[----:B------:R0:W-:Y:S04]  /*16380*/  STL.64 [R1+0x7a8], R26 ;  /* 0x0007a81a01007387 */ /* 0x0001e80000100a00 */
[----:B0-----:R-:W2:Y:S01]  /*16390*/  LDL.LU.64 R26, [R1+0x2958] ;  /* 0x00295800011a7983 */ /* 0x001ea20000300a00 */
[----:B----4-:R-:W-:-:S02]  /*163a0*/  IMAD.MOV.U32 R7, RZ, RZ, R3 ;  /* 0x000000ffff077224 */ /* 0x010fc400078e0003 */
[----:B------:R-:W-:Y:S02]  /*163b0*/  IMAD.MOV.U32 R6, RZ, RZ, R28 ;  /* 0x000000ffff067224 */ /* 0x000fe400078e001c */
[----:B------:R-:W-:Y:S01]  /*163c0*/  IMAD.MOV.U32 R5, RZ, RZ, R29 ;  /* 0x000000ffff057224 */ /* 0x000fe200078e001d */
[----:B--2---:R-:W-:Y:S01]  /*163d0*/  HMMA.16816.F32 R24, R8, R26, R16 ;  /* 0x0000001a0818723c */ /* 0x004fe20000001810 */
[----:B------:R-:W2:-:S15]  /*163e0*/  LDL.LU.64 R18, [R1+0x2950] ;  /* 0x0029500001127983 */ /* 0x000e9e0000300a00 */
[----:B------:R-:W-:-:S03]  /*163f0*/  NOP ;  /* 0x0000000000007918 */ /* 0x000fc60000000000 */
[----:B------:R-:W-:Y:S02]  /*16400*/  IMAD.MOV.U32 R3, RZ, RZ, R27 ;  /* 0x000000ffff037224 */ /* 0x000fe400078e001b */
[----:B------:R-:W-:Y:S02]  /*16410*/  IMAD.MOV.U32 R28, RZ, RZ, R26 ;  /* 0x000000ffff1c7224 */ /* 0x000fe400078e001a */
[----:B------:R-:W-:Y:S01]  /*16420*/  IMAD.MOV.U32 R29, RZ, RZ, R25 ;  /* 0x000000ffff1d7224 */ /* 0x000fe200078e0019 */
[----:B------:R0:W-:Y:S04]  /*16430*/  STL [R1+0x780], R24 ;  /* 0x0007801801007387 */ /* 0x0001e80000100800 */
[----:B------:R-:W4:Y:S04]  /*16440*/  LDL.LU.64 R26, [R1+0x2948] ;  /* 0x00294800011a7983 */ /* 0x000f280000300a00 */
[----:B0-----:R-:W4:Y:S04]  /*16450*/  LDL.LU.64 R24, [R1+0x2940] ;  /* 0x0029400001187983 */ /* 0x001f280000300a00 */
[----:B------:R-:W-:Y:S04]  /*16460*/  STL [R1+0x20c8], R3 ;  /* 0x0020c80301007387 */ /* 0x000fe80000100800 */
[----:B------:R-:W-:Y:S04]  /*16470*/  STL [R1+0x20c4], R28 ;  /* 0x0020c41c01007387 */ /* 0x000fe80000100800 */
[----:B------:R-:W-:Y:S01]  /*16480*/  STL [R1+0x20c0], R29 ;  /* 0x0020c01d01007387 */ /* 0x000fe20000100800 */
[----:B--2---:R-:W-:Y:S03]  /*16490*/  HMMA.16816.F32 R16, R8, R18, R20 ;  /* 0x000000120810723c */ /* 0x004fe60000001814 */
[----:B------:R-:W4:-:S15]  /*164a0*/  LDL.LU.64 R22, [R1+0x2938] ;  /* 0x0029380001167983 */ /* 0x000f1e0000300a00 */
[----:B------:R-:W-:Y:S01]  /*164b0*/  NOP ;  /* 0x0000000000007918 */ /* 0x000fe20000000000 */
[----:B------:R-:W-:Y:S04]  /*164c0*/  STL.64 [R1+0x910], R16 ;  /* 0x0009101001007387 */ /* 0x000fe80000100a00 */
[----:B------:R0:W-:Y:S04]  /*164d0*/  STL.64 [R1+0x918], R18 ;  /* 0x0009181201007387 */ /* 0x0001e80000100a00 */
[----:B0-----:R-:W2:Y:S04]  /*164e0*/  LDL.LU.64 R18, [R1+0x2930] ;  /* 0x0029300001127983 */ /* 0x001ea80000300a00 */
[----:B------:R-:W2:Y:S01]  /*164f0*/  LDL.LU.64 R16, [R1+0x2928] ;  /* 0x0029280001107983 */ /* 0x000ea20000300a00 */
[----:B----4-:R-:W-:Y:S03]  /*16500*/  HMMA.16816.F32 R20, R8, R22, R24 ;  /* 0x000000160814723c */ /* 0x010fe60000001818 */
[----:B------:R-:W4:Y:S04]  /*16510*/  LDL.LU.64 R26, [R1+0x2920] ;  /* 0x00292000011a7983 */ /* 0x000f280000300a00 */
[----:B------:R-:W4:-:S12]  /*16520*/  LDL.LU.64 R24, [R1+0x2918] ;  /* 0x0029180001187983 */ /* 0x000f180000300a00 */
        /* <DEDUP_REMOVED lines=8> */
[----:B------:R0:W-:Y:S04]  /*165b0*/  STL.64 [R1+0x2808], R22 ;  /* 0x0028081601007387 */ /* 0x0001e80000100a00 */
[----:B0-----:R-:W2:Y:S01]  /*165c0*/  LDL.64 R22, [R1+0x58] ;  /* 0x0000580001167983 */ /* 0x001ea20000100a00 */
[----:B----4-:R-:W-:-:S15]  /*165d0*/  HMMA.16816.F32 R24, R8, R18, R24 ;  /* 0x000000120818723c */ /* 0x010fde0000001818 */
[----:B------:R-:W-:-:S04]  /*165e0*/  NOP ;  /* 0x0000000000007918 */ /* 0x000fc80000000000 */
[----:B------:R-:W-:Y:S04]  /*165f0*/  STL.64 [R1+0xa60], R24 ;  /* 0x000a601801007387 */ /* 0x000fe80000100a00 */
[----:B------:R0:W-:Y:S04]  /*16600*/  STL.64 [R1+0xa68], R26 ;  /* 0x000a681a01007387 */ /* 0x0001e80000100a00 */
[----:B0-----:R-:W4:Y:S02]  /*16610*/  LDL.LU.64 R26, [R1+0x2900] ;  /* 0x00290000011a7983 */ /* 0x001f240000300a00 */
[----:B----4-:R-:W-:Y:S02]  /*16620*/  HMMA.16816.F32 R24, R8, R26, R12 ;  /* 0x0000001a0818723c */ /* 0x010fe4000000180c */
[----:B------:R-:W4:Y:S04]  /*16630*/  LDL.LU.64 R14, [R1+0x28f8] ;  /* 0x0028f800010e7983 */ /* 0x000f280000300a00 */
[----:B------:R-:W4:-:S13]  /*16640*/  LDL.LU.64 R12, [R1+0x28f0] ;  /* 0x0028f000010c7983 */ /* 0x000f1a0000300a00 */
        /* <DEDUP_REMOVED lines=29> */
[----:B------:R-:W2:-:S13]  /*16820*/  LDL.LU R12, [R1+0x2878] ;  /* 0x00287800010c7983 */ /* 0x000e9a0000300800 */
        /* <DEDUP_REMOVED lines=8> */
[----:B0-----:R-:W3:Y:S01]  /*168b0*/  LDL.LU.64 R26, [R1+0x2860] ;  /* 0x00286000011a7983 */ /* 0x001ee20000300a00 */
[----:B------:R-:W-:-:S03]  /*168c0*/  IMAD.MOV.U32 R17, RZ, RZ, R22 ;  /* 0x000000ffff117224 */ /* 0x000fc600078e0016 */
[----:B------:R-:W-:Y:S04]  /*168d0*/  STL.64 [R1+0x2830], R18 ;  /* 0x0028301201007387 */ /* 0x000fe80000100a00 */
[----:B------:R3:W-:Y:S02]  /*168e0*/  STL [R1+0x2828], R17 ;  /* 0x0028281101007387 */ /* 0x0007e40000100800 */
[----:B---3--:R-:W-:Y:S01]  /*168f0*/  HMMA.16816.F32 R16, R8, R26, R4 ;  /* 0x0000001a0810723c */ /* 0x008fe20000001804 */
[----:B------:R-:W-:Y:S02]  /*16900*/  IMAD.MOV.U32 R6, RZ, RZ, R12 ;  /* 0x000000ffff067224 */ /* 0x000fe400078e000c */
[----:B------:R-:W-:-:S15]  /*16910*/  IMAD.MOV.U32 R7, RZ, RZ, R2 ;  /* 0x000000ffff077224 */ /* 0x000fde00078e0002 */
[----:B------:R-:W-:Y:S01]  /*16920*/  NOP ;  /* 0x0000000000007918 */ /* 0x000fe20000000000 */
[----:B------:R-:W-:Y:S04]  /*16930*/  STL.64 [R1+0xcc0], R16 ;  /* 0x000cc01001007387 */ /* 0x000fe80000100a00 */
[----:B------:R-:W-:Y:S04]  /*16940*/  STL.64 [R1+0xcc8], R18 ;  /* 0x000cc81201007387 */ /* 0x000fe80000100a00 */
[----:B------:R0:W-:Y:S04]  /*16950*/  STL.64 [R1+0x2858], R6 ;  /* 0x0028580601007387 */ /* 0x0001e80000100a00 */
[----:B------:R-:W4:Y:S04]  /*16960*/  LDL.LU R4, [R1+0x170] ;  /* 0x0001700001047983 */ /* 0x000f280000300800 */
[----:B------:R-:W4:Y:S04]  /*16970*/  LDL.LU R5, [R1+0x174] ;  /* 0x0001740001057983 */ /* 0x000f280000300800 */
[----:B0-----:R-:W4:Y:S04]  /*16980*/  LDL.LU R6, [R1+0x178] ;  /* 0x0001780001067983 */ /* 0x001f280000300800 */
[----:B------:R-:W4:Y:S04]  /*16990*/  LDL.LU R7, [R1+0x17c] ;  /* 0x00017c0001077983 */ /* 0x000f280000300800 */
[----:B------:R-:W2:Y:S04]  /*169a0*/  LDL.LU R16, [R1+0x430] ;  /* 0x0004300001107983 */ /* 0x000ea80000300800 */
[----:B------:R-:W2:Y:S04]  /*169b0*/  LDL.LU R17, [R1+0x434] ;  /* 0x0004340001117983 */ /* 0x000ea80000300800 */
[----:B------:R-:W3:Y:S04]  /*169c0*/  LDL.LU R18, [R1+0x438] ;  /* 0x0004380001127983 */ /* 0x000ee80000300800 */
[----:B------:R-:W3:Y:S04]  /*169d0*/  LDL.LU R19, [R1+0x43c] ;  /* 0x00043c0001137983 */ /* 0x000ee80000300800 */
[----:B---3--:R0:W-:Y:S04]  /*169e0*/  STL.64 [R1+0x2840], R18 ;  /* 0x0028401201007387 */ /* 0x0081e80000100a00 */
[----:B--2---:R-:W-:Y:S04]  /*169f0*/  STL.64 [R1+0x2838], R16 ;  /* 0x0028381001007387 */ /* 0x004fe80000100a00 */
[----:B0-----:R-:W2:Y:S04]  /*16a00*/  LDL.64 R18, [R1+0x108] ;  /* 0x0001080001127983 */ /* 0x001ea80000100a00 */
[----:B--2---:R0:W-:Y:S04]  /*16a10*/  STL.64 [R1+0x2848], R18 ;  /* 0x0028481201007387 */ /* 0x0041e80000100a00 */
[----:B0-----:R-:W2:Y:S01]  /*16a20*/  LDL.64 R18, [R1+0x118] ;  /* 0x0001180001127983 */ /* 0x001ea20000100a00 */
[----:B------:R-:W-:-:S03]  /*16a30*/  IMAD.MOV.U32 R3, RZ, RZ, R23 ;  /* 0x000000ffff037224 */ /* 0x000fc600078e0017 */
[----:B--2---:R0:W-:Y:S04]  /*16a40*/  STL.64 [R1+0x2850], R18 ;  /* 0x0028501201007387 */ /* 0x0041e80000100a00 */
[----:B------:R-:W2:Y:S04]  /*16a50*/  LDL.LU R16, [R1+0x10] ;  /* 0x0000100001107983 */ /* 0x000ea80000300800 */
[----:B------:R-:W2:Y:S04]  /*16a60*/  LDL.LU R17, [R1+0x14] ;  /* 0x0000140001117983 */ /* 0x000ea80000300800 */
[----:B0-----:R-:W2:Y:S04]  /*16a70*/  LDL.LU R18, [R1+0x18] ;  /* 0x0000180001127983 */ /* 0x001ea80000300800 */
[----:B------:R-:W2:Y:S04]  /*16a80*/  LDL.LU R19, [R1+0x1c] ;  /* 0x00001c0001137983 */ /* 0x000ea80000300800 */
[----:B------:R-:W3:Y:S04]  /*16a90*/  LDL.64 R22, [R1+0xe8] ;  /* 0x0000e80001167983 */ /* 0x000ee80000100a00 */
[----:B---3--:R0:W-:Y:S04]  /*16aa0*/  STL.64 [R1+0x2820], R22 ;  /* 0x0028201601007387 */ /* 0x0081e80000100a00 */
[----:B0-----:R-:W3:Y:S04]  /*16ab0*/  LDL.64 R22, [R1+0xf8] ;  /* 0x0000f80001167983 */ /* 0x001ee80000100a00 */
[----:B------:R0:W-:Y:S04]  /*16ac0*/  STL.64 [R1+0x27b8], R26 ;  /* 0x0027b81a01007387 */ /* 0x0001e80000100a00 */
[----:B0-----:R-:W2:Y:S01]  /*16ad0*/  LDL.64 R26, [R1+0xb8] ;  /* 0x0000b800011a7983 */ /* 0x001ea20000100a00 */
[C---:B----4-:R-:W-:Y:S03]  /*16ae0*/  HMMA.16816.F32 R4, R8.reuse, R14, R4 ;  /* 0x0000000e0804723c */ /* 0x050fe60000001804 */
[----:B--2---:R0:W-:Y:S04]  /*16af0*/  STL.64 [R1+0x2800], R26 ;  /* 0x0028001a01007387 */ /* 0x0041e80000100a00 */
[----:B------:R-:W2:Y:S04]  /*16b00*/  LDL.LU R24, [R1+0x410] ;  /* 0x0004100001187983 */ /* 0x000ea80000300800 */
[----:B------:R-:W2:Y:S04]  /*16b10*/  LDL.LU R25, [R1+0x414] ;  /* 0x0004140001197983 */ /* 0x000ea80000300800 */
[----:B0-----:R-:W4:Y:S04]  /*16b20*/  LDL.LU R26, [R1+0x418] ;  /* 0x00041800011a7983 */ /* 0x001f280000300800 */
[----:B------:R-:W4:Y:S04]  /*16b30*/  LDL.LU R27, [R1+0x41c] ;  /* 0x00041c00011b7983 */ /* 0x000f280000300800 */
[----:B----4-:R-:W-:Y:S04]  /*16b40*/  STL.64 [R1+0x2818], R26 ;  /* 0x0028181a01007387 */ /* 0x010fe80000100a00 */
[----:B--2---:R0:W-:Y:S04]  /*16b50*/  STL.64 [R1+0x2810], R24 ;  /* 0x0028101801007387 */ /* 0x0041e80000100a00 */
[----:B0-----:R-:W2:Y:S04]  /*16b60*/  LDL.LU R24, [R1+0x420] ;  /* 0x0004200001187983 */ /* 0x001ea80000300800 */
[----:B------:R-:W2:Y:S04]  /*16b70*/  LDL.LU R25, [R1+0x424] ;  /* 0x0004240001197983 */ /* 0x000ea80000300800 */
[----:B------:R-:W2:Y:S04]  /*16b80*/  LDL.LU R26, [R1+0x428] ;  /* 0x00042800011a7983 */ /* 0x000ea80000300800 */
[----:B------:R-:W2:Y:S04]  /*16b90*/  LDL.LU R27, [R1+0x42c] ;  /* 0x00042c00011b7983 */ /* 0x000ea80000300800 */
[----:B------:R-:W-:Y:S04]  /*16ba0*/  STL.64 [R1+0xcb0], R4 ;  /* 0x000cb00401007387 */ /* 0x000fe80000100a00 */
[----:B------:R0:W-:Y:S04]  /*16bb0*/  STL.64 [R1+0xcb8], R6 ;  /* 0x000cb80601007387 */ /* 0x0001e80000100a00 */
[----:B0-----:R-:W4:Y:S04]  /*16bc0*/  LDL.LU.64 R6, [R1+0x2858] ;  /* 0x0028580001067983 */ /* 0x001f280000300a00 */
[----:B------:R-:W-:Y:S04]  /*16bd0*/  STL [R1+0x2764], R15 ;  /* 0x0027640f01007387 */ /* 0x000fe80000100800 */
[----:B------:R0:W-:Y:S04]  /*16be0*/  STL [R1+0x27f8], R14 ;  /* 0x0027f80e01007387 */ /* 0x0001e80000100800 */
[----:B------:R-:W2:Y:S04]  /*16bf0*/  LDL.LU R12, [R1+0x3f0] ;  /* 0x0003f000010c7983 */ /* 0x000ea80000300800 */
[----:B------:R-:W2:Y:S04]  /*16c00*/  LDL.LU R13, [R1+0x3f4] ;  /* 0x0003f400010d7983 */ /* 0x000ea80000300800 */
[----:B0-----:R-:W2:Y:S04]  /*16c10*/  LDL.LU R14, [R1+0x3f8] ;  /* 0x0003f800010e7983 */ /* 0x001ea80000300800 */
[----:B------:R-:W2:Y:S01]  /*16c20*/  LDL.LU R15, [R1+0x3fc] ;  /* 0x0003fc00010f7983 */ /* 0x000ea20000300800 */
[----:B----4-:R-:W-:Y:S03]  /*16c30*/  HMMA.16816.F32 R8, R8, R6, R16 ;  /* 0x000000060808723c */ /* 0x010fe60000001810 */
[----:B------:R-:W4:Y:S04]  /*16c40*/  LDL.LU.64 R18, [R1+0x2850] ;  /* 0x0028500001127983 */ /* 0x000f280000300a00 */
[----:B------:R-:W-:-:S12]  /*16c50*/  LDSM.16.MT88.4 R4, [R0+0x4100] ;  /* 0x004100000004783b */ /* 0x000fd80000004200 */
[----:B------:R-:W-:Y:S04]  /*16c60*/  STL.64 [R1+0xca0], R8 ;  /* 0x000ca00801007387 */ /* 0x000fe80000100a00 */
[----:B------:R-:W-:Y:S04]  /*16c70*/  STL.64 [R1+0xca8], R10 ;  /* 0x000ca80a01007387 */ /* 0x000fe80000100a00 */
[----:B------:R-:W0:Y:S04]  /*16c80*/  LDSM.16.MT88.4 R8, [R0+0x4180] ;  /* 0x004180000008783b */ /* 0x000e280000004200 */
[----:B------:R-:W-:Y:S04]  /*16c90*/  STL [R1+0x2758], R0 ;  /* 0x0027580001007387 */ /* 0x000fe80000100800 */
[----:B0-----:R-:W-:Y:S04]  /*16ca0*/  STL.64 [R1+0x2740], R10 ;  /* 0x0027400a01007387 */ /* 0x001fe80000100a00 */
[----:B------:R0:W-:Y:S04]  /*16cb0*/  STL.64 [R1+0x2738], R8 ;  /* 0x0027380801007387 */ /* 0x0001e80000100a00 */
[----:B0-----:R-:W2:Y:S04]  /*16cc0*/  LDL.LU R8, [R1+0x450] ;  /* 0x0004500001087983 */ /* 0x001ea80000300800 */
[----:B------:R-:W2:Y:S04]  /*16cd0*/  LDL.LU R9, [R1+0x454] ;  /* 0x0004540001097983 */ /* 0x000ea80000300800 */
[----:B------:R-:W2:Y:S04]  /*16ce0*/  LDL.LU R10, [R1+0x458] ;  /* 0x00045800010a7983 */ /* 0x000ea80000300800 */
[----:B------:R-:W2:Y:S01]  /*16cf0*/  LDL.LU R11, [R1+0x45c] ;  /* 0x00045c00010b7983 */ /* 0x000ea20000300800 */
[----:B----4-:R-:W-:Y:S01]  /*16d00*/  IMAD.MOV.U32 R2, RZ, RZ, R19 ;  /* 0x000000ffff027224 */ /* 0x010fe200078e0013 */
[----:B--2---:R-:W-:-:S15]  /*16d10*/  HMMA.16816.F32 R8, R4, R18, R8 ;  /* 0x000000120408723c */ /* 0x004fde0000001808 */
[----:B------:R-:W-:-:S04]  /*16d20*/  NOP ;  /* 0x0000000000007918 */ /* 0x000fc80000000000 */
[----:B------:R0:W-:Y:S04]  /*16d30*/  STL.64 [R1+0x5e0], R8 ;  /* 0x0005e00801007387 */ /* 0x0001e80000100a00 */
[----:B------:R-:W-:Y:S01]  /*16d40*/  STL.64 [R1+0x5e8], R10 ;  /* 0x0005e80a01007387 */ /* 0x000fe20000100a00 */
[----:B0-----:R-:W-:-:S03]  /*16d50*/  IMAD.MOV.U32 R8, RZ, RZ, R18 ;  /* 0x000000ffff087224 */ /* 0x001fc600078e0012 */
[----:B------:R-:W2:Y:S04]  /*16d60*/  LDL.LU.64 R18, [R1+0x2848] ;  /* 0x0028480001127983 */ /* 0x000ea80000300a00 */
[----:B------:R-:W-:Y:S04]  /*16d70*/  STL [R1+0x2760], R2 ;  /* 0x0027600201007387 */ /* 0x000fe80000100800 */
[----:B------:R0:W-:Y:S04]  /*16d80*/  STL [R1+0x275c], R8 ;  /* 0x00275c0801007387 */ /* 0x0001e80000100800 */
[----:B0-----:R-:W2:Y:S04]  /*16d90*/  LDL.LU R8, [R1+0x440] ;  /* 0x0004400001087983 */ /* 0x001ea80000300800 */
[----:B------:R-:W2:Y:S04]  /*16da0*/  LDL.LU R9, [R1+0x444] ;  /* 0x0004440001097983 */ /* 0x000ea80000300800 */
[----:B------:R-:W2:Y:S04]  /*16db0*/  LDL.LU R10, [R1+0x448] ;  /* 0x00044800010a7983 */ /* 0x000ea80000300800 */
[----:B------:R-:W2:Y:S02]  /*16dc0*/  LDL.LU R11, [R1+0x44c] ;  /* 0x00044c00010b7983 */ /* 0x000ea40000300800 */
[----:B--2---:R-:W-:-:S15]  /*16dd0*/  HMMA.16816.F32 R8, R4, R18, R8 ;  /* 0x000000120408723c */ /* 0x004fde0000001808 */
[----:B------:R-:W-:-:S04]  /*16de0*/  NOP ;  /* 0x0000000000007918 */ /* 0x000fc80000000000 */
[----:B------:R0:W-:Y:S04]  /*16df0*/  STL.64 [R1+0x450], R8 ;  /* 0x0004500801007387 */ /* 0x0001e80000100a00 */
[----:B------:R1:W-:Y:S01]  /*16e00*/  STL.64 [R1+0x458], R10 ;  /* 0x0004580a01007387 */ /* 0x0003e20000100a00 */
[----:B0-----:R-:W-:Y:S02]  /*16e10*/  IMAD.MOV.U32 R9, RZ, RZ, R19 ;  /* 0x000000ffff097224 */ /* 0x001fe400078e0013 */
[----:B-1----:R-:W-:Y:S02]  /*16e20*/  IMAD.MOV.U32 R10, RZ, RZ, R18 ;  /* 0x000000ffff0a7224 */ /* 0x002fe400078e0012 */
[----:B------:R-:W2:Y:S04]  /*16e30*/  LDL.LU.64 R18, [R1+0x2840] ;  /* 0x0028400001127983 */ /* 0x000ea80000300a00 */
[----:B------:R-:W2:Y:S01]  /*16e40*/  LDL.LU.64 R16, [R1+0x2838] ;  /* 0x0028380001107983 */ /* 0x000ea20000300a00 */
[----:B---3--:R-:W-:Y:S01]  /*16e50*/  IMAD.MOV.U32 R11, RZ, RZ, R23 ;  /* 0x000000ffff0b7224 */ /* 0x008fe200078e0017 */
[----:B--2---:R-:W-:-:S15]  /*16e60*/  HMMA.16816.F32 R16, R4, R22, R16 ;  /* 0x000000160410723c */ /* 0x004fde0000001810 */
[----:B------:R-:W-:-:S04]  /*16e70*/  NOP ;  /* 0x0000000000007918 */ /* 0x000fc80000000000 */
[----:B------:R0:W-:Y:S04]  /*16e80*/  STL.64 [R1+0x440], R16 ;  /* 0x0004401001007387 */ /* 0x0001e80000100a00 */
[----:B------:R1:W-:Y:S01]  /*16e90*/  STL.64 [R1+0x448], R18 ;  /* 0x0004481201007387 */ /* 0x0003e20000100a00 */
[----:B0-----:R-:W-:-:S03]  /*16ea0*/  IMAD.MOV.U32 R16, RZ, RZ, R22 ;  /* 0x000000ffff107224 */ /* 0x001fc600078e0016 */
[----:B-1----:R-:W2:Y:S04]  /*16eb0*/  LDL.LU.64 R18, [R1+0x2830] ;  /* 0x0028300001127983 */ /* 0x002ea80000300a00 */
[----:B------:R-:W3:Y:S04]  /*16ec0*/  LDL.LU R17, [R1+0x2828] ;  /* 0x0028280001117983 */ /* 0x000ee80000300800 */
        /* <DEDUP_REMOVED lines=10> */
[----:B----4-:R-:W-:-:S15]  /*16f70*/  HMMA.16816.F32 R24, R4, R22, R24 ;  /* 0x000000160418723c */ /* 0x010fde0000001818 */
[----:B------:R-:W-:-:S04]  /*16f80*/  NOP ;  /* 0x0000000000007918 */ /* 0x000fc80000000000 */
[----:B------:R-:W-:Y:S04]  /*16f90*/  STL.64 [R1+0x920], R24 ;  /* 0x0009201801007387 */ /* 0x000fe80000100a00 */
[----:B------:R0:W-:Y:S04]  /*16fa0*/  STL.64 [R1+0x928], R26 ;  /* 0x0009281a01007387 */ /* 0x0001e80000100a00 */
[----:B0-----:R-:W4:Y:S04]  /*16fb0*/  LDL.LU.64 R26, [R1+0x2800] ;  /* 0x00280000011a7983 */ /* 0x001f280000300a00 */
[----:B------:R0:W-:Y:S04]  /*16fc0*/  STL.64 [R1+0x27d0], R22 ;  /* 0x0027d01601007387 */ /* 0x0001e80000100a00 */
[----:B------:R-:W3:Y:S04]  /*16fd0*/  LDL.LU R20, [R1+0x400] ;  /* 0x0004000001147983 */ /* 0x000ee80000300800 */
[----:B------:R-:W3:Y:S04]  /*16fe0*/  LDL.LU R21, [R1+0x404] ;  /* 0x0004040001157983 */ /* 0x000ee80000300800 */
[----:B0-----:R-:W3:Y:S04]  /*16ff0*/  LDL.LU R22, [R1+0x408] ;  /* 0x0004080001167983 */ /* 0x001ee80000300800 */
[----:B------:R-:W3:Y:S04]  /*17000*/  LDL.LU R23, [R1+0x40c] ;  /* 0x00040c0001177983 */ /* 0x000ee80000300800 */
[----:B--2---:R0:W-:Y:S04]  /*17010*/  STL.64 [R1+0x27a0], R18 ;  /* 0x0027a01201007387 */ /* 0x0041e80000100a00 */
[----:B------:R-:W-:Y:S01]  /*17020*/  STL [R1+0x2798], R16 ;  /* 0x0027981001007387 */ /* 0x000fe20000100800 */
[----:B---3--:R-:W-:-:S15]  /*17030*/  HMMA.16816.F32 R20, R4, R18, R20 ;  /* 0x000000120414723c */ /* 0x008fde0000001814 */
[----:B------:R-:W-:-:S04]  /*17040*/  NOP ;  /* 0x0000000000007918 */ /* 0x000fc80000000000 */
[----:B------:R-:W-:Y:S04]  /*17050*/  STL.64 [R1+0x970], R20 ;  /* 0x0009701401007387 */ /* 0x000fe80000100a00 */
[----:B------:R-:W-:Y:S04]  /*17060*/  STL.64 [R1+0x978], R22 ;  /* 0x0009781601007387 */ /* 0x000fe80000100a00 */
[----:B0-----:R-:W2:Y:S01]  /*17070*/  LDL.64 R18, [R1+0x68] ;  /* 0x0000680001127983 */ /* 0x001ea20000100a00 */
[----:B----4-:R-:W-:Y:S01]  /*17080*/  HMMA.16816.F32 R12, R4, R26, R12 ;  /* 0x0000001a040c723c */ /* 0x010fe2000000180c */
[----:B------:R-:W-:-:S02]  /*17090*/  IMAD.MOV.U32 R8, RZ, RZ, R26 ;  /* 0x000000ffff087224 */ /* 0x000fc400078e001a */
[----:B------:R-:W-:Y:S01]  /*170a0*/  IMAD.MOV.U32 R0, RZ, RZ, R27 ;  /* 0x000000ffff007224 */ /* 0x000fe200078e001b */
[----:B--2---:R-:W-:-:S15]  /*170b0*/  STL.64 [R1+0x27b0], R18 ;  /* 0x0027b01201007387 */ /* 0x004fde0000100a00 */
[----:B------:R0:W-:Y:S04]  /*170c0*/  STL.64 [R1+0x9a0], R12 ;  /* 0x0009a00c01007387 */ /* 0x0001e80000100a00 */
[----:B------:R1:W-:Y:S04]  /*170d0*/  STL.64 [R1+0x9a8], R14 ;  /* 0x0009a80e01007387 */ /* 0x0003e80000100a00 */
[----:B------:R-:W2:Y:S04]  /*170e0*/  LDL.LU R24, [R1+0x290] ;  /* 0x0002900001187983 */ /* 0x000ea80000300800 */
[----:B------:R-:W2:Y:S04]  /*170f0*/  LDL.LU R25, [R1+0x294] ;  /* 0x0002940001197983 */ /* 0x000ea80000300800 */
[----:B------:R-:W3:Y:S04]  /*17100*/  LDL.LU R26, [R1+0x298] ;  /* 0x00029800011a7983 */ /* 0x000ee80000300800 */
[----:B------:R-:W3:Y:S04]  /*17110*/  LDL.LU R27, [R1+0x29c] ;  /* 0x00029c00011b7983 */ /* 0x000ee80000300800 */
[----:B0-----:R-:W4:Y:S04]  /*17120*/  LDL.LU R12, [R1+0x3e0] ;  /* 0x0003e000010c7983 */ /* 0x001f280000300800 */
[----:B------:R-:W4:Y:S04]  /*17130*/  LDL.LU R13, [R1+0x3e4] ;  /* 0x0003e400010d7983 */ /* 0x000f280000300800 */
[----:B-1----:R-:W4:Y:S04]  /*17140*/  LDL.LU R14, [R1+0x3e8] ;  /* 0x0003e800010e7983 */ /* 0x002f280000300800 */
[----:B------:R-:W4:Y:S04]  /*17150*/  LDL.LU R15, [R1+0x3ec] ;  /* 0x0003ec00010f7983 */ /* 0x000f280000300800 */
[----:B------:R-:W2:Y:S04]  /*17160*/  LDL.LU R20, [R1+0x2b0] ;  /* 0x0002b00001147983 */ /* 0x000ea80000300800 */
[----:B------:R-:W2:Y:S04]  /*17170*/  LDL.LU R21, [R1+0x2b4] ;  /* 0x0002b40001157983 */ /* 0x000ea80000300800 */
[----:B------:R-:W2:Y:S04]  /*17180*/  LDL.LU R22, [R1+0x2b8] ;  /* 0x0002b80001167983 */ /* 0x000ea80000300800 */
[----:B------:R-:W2:Y:S04]  /*17190*/  LDL.LU R23, [R1+0x2bc] ;  /* 0x0002bc0001177983 */ /* 0x000ea80000300800 */
[----:B--2---:R0:W-:Y:S04]  /*171a0*/  STL.64 [R1+0x27e0], R22 ;  /* 0x0027e01601007387 */ /* 0x0041e80000100a00 */
[----:B------:R-:W-:Y:S04]  /*171b0*/  STL.64 [R1+0x27d8], R20 ;  /* 0x0027d81401007387 */ /* 0x000fe80000100a00 */
[----:B0-----:R-:W2:Y:S04]  /*171c0*/  LDL.64 R22, [R1+0x98] ;  /* 0x0000980001167983 */ /* 0x001ea80000100a00 */
[----:B--2---:R0:W-:Y:S04]  /*171d0*/  STL.64 [R1+0x27f0], R22 ;  /* 0x0027f01601007387 */ /* 0x0041e80000100a00 */
[----:B0-----:R-:W4:Y:S04]  /*171e0*/  LDL.64 R22, [R1+0xa8] ;  /* 0x0000a80001167983 */ /* 0x001f280000100a00 */
[----:B---3--:R0:W-:Y:S04]  /*171f0*/  STL.64 [R1+0x27c8], R26 ;  /* 0x0027c81a01007387 */ /* 0x0081e80000100a00 */
[----:B------:R1:W-:Y:S04]  /*17200*/  STL.64 [R1+0x27c0], R24 ;  /* 0x0027c01801007387 */ /* 0x0003e80000100a00 */
[----:B0-----:R-:W2:Y:S04]  /*17210*/  LDL.64 R26, [R1+0x88] ;  /* 0x00008800011a7983 */ /* 0x001ea80000100a00 */
[----:B--2---:R0:W-:Y:S04]  /*17220*/  STL.64 [R1+0x27e8], R26 ;  /* 0x0027e81a01007387 */ /* 0x0041e80000100a00 */
[----:B-1----:R-:W2:Y:S04]  /*17230*/  LDL.LU R24, [R1+0x3c0] ;  /* 0x0003c00001187983 */ /* 0x002ea80000300800 */
[----:B------:R-:W2:Y:S04]  /*17240*/  LDL.LU R25, [R1+0x3c4] ;  /* 0x0003c40001197983 */ /* 0x000ea80000300800 */
[----:B0-----:R-:W2:Y:S04]  /*17250*/  LDL.LU R26, [R1+0x3c8] ;  /* 0x0003c800011a7983 */ /* 0x001ea80000300800 */
[----:B------:R-:W2:Y:S04]  /*17260*/  LDL.LU R27, [R1+0x3cc] ;  /* 0x0003cc00011b7983 */ /* 0x000ea80000300800 */
[----:B------:R-:W3:Y:S04]  /*17270*/  LDL.64 R18, [R1+0x78] ;  /* 0x0000780001127983 */ /* 0x000ee80000100a00 */
[----:B------:R-:W-:Y:S04]  /*17280*/  STL.64 [R1+0x2770], R10 ;  /* 0x0027700a01007387 */ /* 0x000fe80000100a00 */
[----:B------:R0:W-:Y:S04]  /*17290*/  STL.64 [R1+0x2768], R8 ;  /* 0x0027680801007387 */ /* 0x0001e80000100a00 */
[----:B0-----:R-:W2:Y:S04]  /*172a0*/  LDL.LU R8, [R1+0x1c0] ;  /* 0x0001c00001087983 */ /* 0x001ea80000300800 */
[----:B------:R-:W2:Y:S04]  /*172b0*/  LDL.LU R9, [R1+0x1c4] ;  /* 0x0001c40001097983 */ /* 0x000ea80000300800 */
[----:B------:R-:W2:Y:S04]  /*172c0*/  LDL.LU R10, [R1+0x1c8] ;  /* 0x0001c800010a7983 */ /* 0x000ea80000300800 */
[----:B------:R-:W2:Y:S01]  /*172d0*/  LDL.LU R11, [R1+0x1cc] ;  /* 0x0001cc00010b7983 */ /* 0x000ea20000300800 */
[----:B----4-:R-:W-:Y:S03]  /*172e0*/  HMMA.16816.F32 R12, R4, R22, R12 ;  /* 0x00000016040c723c */ /* 0x010fe6000000180c */
[----:B--2---:R0:W-:Y:S04]  /*172f0*/  STL.64 [R1+0x2780], R10 ;  /* 0x0027800a01007387 */ /* 0x0041e80000100a00 */
[----:B------:R1:W-:Y:S01]  /*17300*/  STL.64 [R1+0x2778], R8 ;  /* 0x0027780801007387 */ /* 0x0003e20000100a00 */
[----:B0-----:R-:W-:-:S02]  /*17310*/  IMAD.MOV.U32 R10, RZ, RZ, R17 ;  /* 0x000000ffff0a7224 */ /* 0x001fc400078e0011 */
[----:B------:R-:W-:-:S05]  /*17320*/  IMAD.MOV.U32 R11, RZ, RZ, R3 ;  /* 0x000000ffff0b7224 */ /* 0x000fca00078e0003 */
[----:B------:R0:W-:Y:S04]  /*17330*/  STL.64 [R1+0x27a8], R10 ;  /* 0x0027a80a01007387 */ /* 0x0001e80000100a00 */
[----:B-1----:R-:W2:Y:S04]  /*17340*/  LDL.LU R8, [R1+0x250] ;  /* 0x0002500001087983 */ /* 0x002ea80000300800 */
[----:B------:R-:W2:Y:S04]  /*17350*/  LDL.LU R9, [R1+0x254] ;  /* 0x0002540001097983 */ /* 0x000ea80000300800 */
[----:B0-----:R-:W2:Y:S04]  /*17360*/  LDL.LU R10, [R1+0x258] ;  /* 0x00025800010a7983 */ /* 0x001ea80000300800 */
[----:B------:R-:W2:Y:S04]  /*17370*/  LDL.LU R11, [R1+0x25c] ;  /* 0x00025c00010b7983 */ /* 0x000ea80000300800 */
[----:B------:R0:W-:Y:S04]  /*17380*/  STL.64 [R1+0xa30], R12 ;  /* 0x000a300c01007387 */ /* 0x0001e80000100a00 */
[----:B------:R1:W-:Y:S01]  /*17390*/  STL.64 [R1+0xa38], R14 ;  /* 0x000a380e01007387 */ /* 0x0003e20000100a00 */
[----:B0-----:R-:W-:-:S03]  /*173a0*/  IMAD.MOV.U32 R13, RZ, RZ, R22 ;  /* 0x000000ffff0d7224 */ /* 0x001fc600078e0016 */
[----:B-1----:R-:W4:Y:S01]  /*173b0*/  LDL.LU R14, [R1+0x27f8] ;  /* 0x0027f800010e7983 */ /* 0x002f220000300800 */
[----:B------:R-:W-:-:S03]  /*173c0*/  IMAD.MOV.U32 R12, RZ, RZ, R23 ;  /* 0x000000ffff0c7224 */ /* 0x000fc600078e0017 */
[----:B------:R-:W2:Y:S02]  /*173d0*/  LDL.LU.64 R22, [R1+0x27f0] ;  /* 0x0027f00001167983 */ /* 0x000ea40000300a00 */
[----:B--2---:R-:W-:Y:S01]  /*173e0*/  HMMA.16816.F32 R24, R4, R22, R24 ;  /* 0x000000160418723c */ /* 0x004fe20000001818 */
[----:B------:R-:W-:Y:S02]  /*173f0*/  IMAD.MOV.U32 R15, RZ, RZ, R22 ;  /* 0x000000ffff0f7224 */ /* 0x000fe400078e0016 */
[----:B------:R-:W-:-:S15]  /*17400*/  IMAD.MOV.U32 R2, RZ, RZ, R23 ;  /* 0x000000ffff027224 */ /* 0x000fde00078e0017 */
[----:B------:R-:W-:Y:S01]  /*17410*/  NOP ;  /* 0x0000000000007918 */ /* 0x000fe20000000000 */
[----:B------:R-:W-:Y:S04]  /*17420*/  STL.64 [R1+0xad0], R24 ;  /* 0x000ad01801007387 */ /* 0x000fe80000100a00 */
[----:B------:R0:W-:Y:S04]  /*17430*/  STL.64 [R1+0xad8], R26 ;  /* 0x000ad81a01007387 */ /* 0x0001e80000100a00 */
[----:B0-----:R-:W2:Y:S04]  /*17440*/  LDL.LU.64 R26, [R1+0x27e8] ;  /* 0x0027e800011a7983 */ /* 0x001ea80000300a00 */
[----:B------:R-:W2:Y:S04]  /*17450*/  LDL.LU.64 R22, [R1+0x27e0] ;  /* 0x0027e00001167983 */ /* 0x000ea80000300a00 */
[----:B------:R-:W2:Y:S04]  /*17460*/  LDL.LU.64 R20, [R1+0x27d8] ;  /* 0x0027d80001147983 */ /* 0x000ea80000300a00 */
[----:B----4-:R-:W-:Y:S04]  /*17470*/  STL.64 [R1+0x2790], R14 ;  /* 0x0027900e01007387 */ /* 0x010fe80000100a00 */
[----:B------:R0:W-:Y:S04]  /*17480*/  STL.64 [R1+0x2788], R12 ;  /* 0x0027880c01007387 */ /* 0x0001e80000100a00 */
[----:B0-----:R-:W4:Y:S04]  /*17490*/  LDL.LU R12, [R1+0x1d0] ;  /* 0x0001d000010c7983 */ /* 0x001f280000300800 */
[----:B------:R-:W4:Y:S04]  /*174a0*/  LDL.LU R13, [R1+0x1d4] ;  /* 0x0001d400010d7983 */ /* 0x000f280000300800 */
[----:B------:R-:W4:Y:S04]  /*174b0*/  LDL.LU R14, [R1+0x1d8] ;  /* 0x0001d800010e7983 */ /* 0x000f280000300800 */
[----:B------:R-:W4:Y:S01]  /*174c0*/  LDL.LU R15, [R1+0x1dc] ;  /* 0x0001dc00010f7983 */ /* 0x000f220000300800 */
[----:B--2---:R-:W-:Y:S01]  /*174d0*/  HMMA.16816.F32 R20, R4, R26, R20 ;  /* 0x0000001a0414723c */ /* 0x004fe20000001814 */
[----:B------:R-:W-:-:S15]  /*174e0*/  IMAD.MOV.U32 R3, RZ, RZ, R27 ;  /* 0x000000ffff037224 */ /* 0x000fde00078e001b */
[----:B------:R-:W-:-:S03]  /*174f0*/  NOP ;  /* 0x0000000000007918 */ /* 0x000fc60000000000 */
[----:B------:R0:W-:Y:S04]  /*17500*/  STL.64 [R1+0xb10], R20 ;  /* 0x000b101401007387 */ /* 0x0001e80000100a00 */
[----:B------:R1:W-:Y:S01]  /*17510*/  STL.64 [R1+0xb18], R22 ;  /* 0x000b181601007387 */ /* 0x0003e20000100a00 */
[----:B0-----:R-:W-:-:S03]  /*17520*/  IMAD.MOV.U32 R21, RZ, RZ, R26 ;  /* 0x000000ffff157224 */ /* 0x001fc600078e001a */
[----:B-1----:R-:W2:Y:S04]  /*17530*/  LDL.LU.64 R22, [R1+0x27d0] ;  /* 0x0027d00001167983 */ /* 0x002ea80000300a00 */
[----:B------:R-:W3:Y:S04]  /*17540*/  LDL.LU.64 R26, [R1+0x27c8] ;  /* 0x0027c800011a7983 */ /* 0x000ee80000300a00 */
[----:B------:R-:W3:Y:S02]  /*17550*/  LDL.LU.64 R24, [R1+0x27c0] ;  /* 0x0027c00001187983 */ /* 0x000ee40000300a00 */
[----:B---3--:R-:W-:-:S15]  /*17560*/  HMMA.16816.F32 R24, R4, R18, R24 ;  /* 0x000000120418723c */ /* 0x008fde0000001818 */
[----:B------:R-:W-:-:S04]  /*17570*/  NOP ;  /* 0x0000000000007918 */ /* 0x000fc80000000000 */
[----:B------:R0:W-:Y:S04]  /*17580*/  STL.64 [R1+0xb70], R24 ;  /* 0x000b701801007387 */ /* 0x0001e80000100a00 */
[----:B------:R1:W-:Y:S01]  /*17590*/  STL.64 [R1+0xb78], R26 ;  /* 0x000b781a01007387 */ /* 0x0003e20000100a00 */
[----:B0-----:R-:W-:-:S03]  /*175a0*/  IMAD.MOV.U32 R25, RZ, RZ, R18 ;  /* 0x000000ffff197224 */ /* 0x001fc600078e0012 */
[----:B-1----:R-:W3:Y:S01]  /*175b0*/  LDL.LU.64 R26, [R1+0x27b8] ;  /* 0x0027b800011a7983 */ /* 0x002ee20000300a00 */
        /* <DEDUP_REMOVED lines=8> */
[----:B0-----:R-:W4:Y:S04]  /*17640*/  LDL.LU.64 R10, [R1+0x27a8] ;  /* 0x0027a800010a7983 */ /* 0x001f280000300a00 */
[----:B------:R-:W2:Y:S04]  /*17650*/  LDL.LU.64 R18, [R1+0x27a0] ;  /* 0x0027a00001127983 */ /* 0x000ea80000300a00 */
[----:B------:R-:W3:Y:S01]  /*17660*/  LDL.LU R16, [R1+0x2798] ;  /* 0x0027980001107983 */ /* 0x000ee20000300800 */
[C---:B----4-:R-:W-:Y:S03]  /*17670*/  HMMA.16816.F32 R8, R4.reuse, R10, R12 ;  /* 0x0000000a0408723c */ /* 0x050fe6000000180c */
[----:B--2---:R-:W-:Y:S04]  /*17680*/  STL.64 [R1+0x2750], R18 ;  /* 0x0027501201007387 */ /* 0x004fe80000100a00 */
[----:B------:R-:W-:Y:S04]  /*17690*/  STL [R1+0x2748], R17 ;  /* 0x0027481101007387 */ /* 0x000fe80000100800 */
[----:B------:R-:W-:Y:S04]  /*176a0*/  STL.64 [R1+0x26d8], R22 ;  /* 0x0026d81601007387 */ /* 0x000fe80000100a00 */
[----:B------:R-:W-:Y:S04]  /*176b0*/  STL [R1+0x26d0], R20 ;  /* 0x0026d01401007387 */ /* 0x000fe80000100800 */
[----:B------:R-:W2:Y:S04]  /*176c0*/  LDL.LU.64 R14, [R1+0x2790] ;  /* 0x00279000010e7983 */ /* 0x000ea80000300a00 */
[----:B------:R-:W4:Y:S04]  /*176d0*/  LDL.LU.64 R12, [R1+0x2788] ;  /* 0x00278800010c7983 */ /* 0x000f280000300a00 */
        /* <DEDUP_REMOVED lines=9> */
[----:B------:R-:W2:Y:S04]  /*17770*/  LDL.LU.64 R8, [R1+0x2768] ;  /* 0x0027680001087983 */ /* 0x000ea80000300a00 */
[----:B------:R0:W-:Y:S02]  /*17780*/  STL.64 [R1+0x2630], R26 ;  /* 0x0026301a01007387 */ /* 0x0001e40000100a00 */
[----:B0-----:R-:W-:-:S02]  /*17790*/  IMAD.MOV.U32 R26, RZ, RZ, R25 ;  /* 0x000000ffff1a7224 */ /* 0x001fc400078e0019 */
[----:B------:R-:W-:-:S05]  /*177a0*/  IMAD.MOV.U32 R27, RZ, RZ, R24 ;  /* 0x000000ffff1b7224 */ /* 0x000fca00078e0018 */
        /* <DEDUP_REMOVED lines=9> */
[----:B------:R-:W2:Y:S04]  /*17840*/  LDL.LU R15, [R1+0x2764] ;  /* 0x00276400010f7983 */ /* 0x000ea80000300800 */
[----:B------:R-:W2:Y:S04]  /*17850*/  LDL.LU R2, [R1+0x2760] ;  /* 0x0027600001027983 */ /* 0x000ea80000300800 */
[----:B------:R0:W-:Y:S04]  /*17860*/  STL.64 [R1+0x2688], R26 ;  /* 0x0026881a01007387 */ /* 0x0001e80000100a00 */
[----:B-1----:R-:W2:Y:S04]  /*17870*/  LDL.LU R24, [R1+0x1b0] ;  /* 0x0001b00001187983 */ /* 0x002ea80000300800 */
[----:B------:R-:W2:Y:S04]  /*17880*/  LDL.LU R25, [R1+0x1b4] ;  /* 0x0001b40001197983 */ /* 0x000ea80000300800 */
[----:B0-----:R-:W2:Y:S04]  /*17890*/  LDL.LU R26, [R1+0x1b8] ;  /* 0x0001b800011a7983 */ /* 0x001ea80000300800 */
[----:B------:R-:W2:Y:S02]  /*178a0*/  LDL.LU R27, [R1+0x1bc] ;  /* 0x0001bc00011b7983 */ /* 0x000ea40000300800 */
[----:B--2---:R-:W-:-:S15]  /*178b0*/  HMMA.16816.F32 R24, R4, R14, R24 ;  /* 0x0000000e0418723c */ /* 0x004fde0000001818 */
[----:B------:R-:W-:-:S04]  /*178c0*/  NOP ;  /* 0x0000000000007918 */ /* 0x000fc80000000000 */
[----:B------:R-:W-:Y:S04]  /*178d0*/  STL.64 [R1+0xc50], R24 ;  /* 0x000c501801007387 */ /* 0x000fe80000100a00 */
[----:B------:R4:W-:Y:S02]  /*178e0*/  STL.64 [R1+0xc58], R26 ;  /* 0x000c581a01007387 */ /* 0x0009e40000100a00 */
[----:B----4-:R-:W-:Y:S02]  /*178f0*/  IMAD.MOV.U32 R26, RZ, RZ, R13 ;  /* 0x000000ffff1a7224 */ /* 0x010fe400078e000d */
[----:B------:R-:W-:-:S05]  /*17900*/  IMAD.MOV.U32 R27, RZ, RZ, R12 ;  /* 0x000000ffff1b7224 */ /* 0x000fca00078e000c */
[----:B------:R0:W-:Y:S04]  /*17910*/  STL.64 [R1+0x26a0], R26 ;  /* 0x0026a01a01007387 */ /* 0x0001e80000100a00 */
[----:B------:R1:W-:Y:S04]  /*17920*/  STL.64 [R1+0x2628], R14 ;  /* 0x0026280e01007387 */ /* 0x0003e80000100a00 */
[----:B------:R-:W2:Y:S04]  /*17930*/  LDL.LU R12, [R1+0x490] ;  /* 0x00049000010c7983 */ /* 0x000ea80000300800 */
[----:B------:R-:W2:Y:S01]  /*17940*/  LDL.LU R13, [R1+0x494] ;  /* 0x00049400010d7983 */ /* 0x000ea20000300800 */
[----:B0-----:R-:W-:-:S02]  /*17950*/  IMAD.MOV.U32 R26, RZ, RZ, R8 ;  /* 0x000000ffff1a7224 */ /* 0x001fc400078e0008 */
[----:B------:R-:W-:Y:S01]  /*17960*/  IMAD.MOV.U32 R27, RZ, RZ, R0 ;  /* 0x000000ffff1b7224 */ /* 0x000fe200078e0000 */
[----:B-1----:R-:W4:Y:S04]  /*17970*/  LDL.LU R14, [R1+0x498] ;  /* 0x00049800010e7983 */ /* 0x002f280000300800 */
[----:B------:R-:W4:Y:S04]  /*17980*/  LDL.LU R15, [R1+0x49c] ;  /* 0x00049c00010f7983 */ /* 0x000f280000300800 */
[----:B------:R-:W2:Y:S04]  /*17990*/  LDL.LU R8, [R1+0x275c] ;  /* 0x00275c0001087983 */ /* 0x000ea80000300800 */
[----:B------:R-:W2:Y:S04]  /*179a0*/  LDL.LU R0, [R1+0x2758] ;  /* 0x0027580001007983 */ /* 0x000ea80000300800 */
[----:B------:R0:W-:Y:S04]  /*179b0*/  STL.64 [R1+0x26b8], R26 ;  /* 0x0026b81a01007387 */ /* 0x0001e80000100a00 */
[----:B------:R-:W2:Y:S04]  /*179c0*/  LDL.LU R24, [R1+0x4e0] ;  /* 0x0004e00001187983 */ /* 0x000ea80000300800 */
[----:B------:R-:W2:Y:S04]  /*179d0*/  LDL.LU R25, [R1+0x4e4] ;  /* 0x0004e40001197983 */ /* 0x000ea80000300800 */
[----:B0-----:R-:W2:Y:S04]  /*179e0*/  LDL.LU R26, [R1+0x4e8] ;  /* 0x0004e800011a7983 */ /* 0x001ea80000300800 */
[----:B------:R-:W2:Y:S04]  /*179f0*/  LDL.LU R27, [R1+0x4ec] ;  /* 0x0004ec00011b7983 */ /* 0x000ea80000300800 */
[----:B--2---:R-:W-:Y:S04]  /*17a00*/  STL.64 [R1+0x26c8], R26 ;  /* 0x0026c81a01007387 */ /* 0x004fe80000100a00 */
[----:B------:R0:W-:Y:S04]  /*17a10*/  STL.64 [R1+0x26c0], R24 ;  /* 0x0026c01801007387 */ /* 0x0001e80000100a00 */
[----:B0-----:R-:W2:Y:S04]  /*17a20*/  LDL.LU R24, [R1+0x4c0] ;  /* 0x0004c00001187983 */ /* 0x001ea80000300800 */
[----:B------:R-:W2:Y:S04]  /*17a30*/  LDL.LU R25, [R1+0x4c4] ;  /* 0x0004c40001197983 */ /* 0x000ea80000300800 */
[----:B------:R-:W2:Y:S04]  /*17a40*/  LDL.LU R26, [R1+0x4c8] ;  /* 0x0004c800011a7983 */ /* 0x000ea80000300800 */
[----:B------:R-:W2:Y:S01]  /*17a50*/  LDL.LU R27, [R1+0x4cc] ;  /* 0x0004cc00011b7983 */ /* 0x000ea20000300800 */
[----:B------:R-:W-:-:S02]  /*17a60*/  IMAD.MOV.U32 R22, RZ, RZ, R29 ;  /* 0x000000ffff167224 */ /* 0x000fc400078e001d */
[----:B------:R-:W-:Y:S01]  /*17a70*/  IMAD.MOV.U32 R23, RZ, RZ, R28 ;  /* 0x000000ffff177224 */ /* 0x000fe200078e001c */
[----:B--2---:R-:W-:Y:S04]  /*17a80*/  STL.64 [R1+0x26e8], R26 ;  /* 0x0026e81a01007387 */ /* 0x004fe80000100a00 */
[----:B------:R0:W-:Y:S04]  /*17a90*/  STL.64 [R1+0x26e0], R24 ;  /* 0x0026e01801007387 */ /* 0x0001e80000100a00 */
[----:B------:R1:W-:Y:S04]  /*17aa0*/  STL.64 [R1+0x26f0], R22 ;  /* 0x0026f01601007387 */ /* 0x0003e80000100a00 */
[----:B0-----:R-:W2:Y:S04]  /*17ab0*/  LDL.LU R24, [R1+0x4a0] ;  /* 0x0004a00001187983 */ /* 0x001ea80000300800 */
[----:B------:R-:W2:Y:S04]  /*17ac0*/  LDL.LU R25, [R1+0x4a4] ;  /* 0x0004a40001197983 */ /* 0x000ea80000300800 */
[----:B------:R-:W2:Y:S04]  /*17ad0*/  LDL.LU R26, [R1+0x4a8] ;  /* 0x0004a800011a7983 */ /* 0x000ea80000300800 */
[----:B------:R-:W2:Y:S01]  /*17ae0*/  LDL.LU R27, [R1+0x4ac] ;  /* 0x0004ac00011b7983 */ /* 0x000ea20000300800 */
[----:B-1----:R-:W-:-:S02]  /*17af0*/  IMAD.MOV.U32 R22, RZ, RZ, R16 ;  /* 0x000000ffff167224 */ /* 0x002fc400078e0010 */
[----:B---3--:R-:W-:Y:S01]  /*17b00*/  IMAD.MOV.U32 R23, RZ, RZ, R11 ;  /* 0x000000ffff177224 */ /* 0x008fe200078e000b */
[----:B--2---:R-:W-:Y:S04]  /*17b10*/  STL.64 [R1+0x2700], R26 ;  /* 0x0027001a01007387 */ /* 0x004fe80000100a00 */
[----:B------:R-:W-:Y:S04]  /*17b20*/  STL.64 [R1+0x26f8], R24 ;  /* 0x0026f81801007387 */ /* 0x000fe80000100a00 */
[----:B------:R0:W-:Y:S02]  /*17b30*/  STL.64 [R1+0x2708], R22 ;  /* 0x0027081601007387 */ /* 0x0001e40000100a00 */
[----:B0-----:R-:W-:-:S02]  /*17b40*/  IMAD.MOV.U32 R22, RZ, RZ, R10 ;  /* 0x000000ffff167224 */ /* 0x001fc400078e000a */
[----:B------:R-:W-:-:S05]  /*17b50*/  IMAD.MOV.U32 R23, RZ, RZ, R9 ;  /* 0x000000ffff177224 */ /* 0x000fca00078e0009 */
[----:B------:R-:W-:Y:S04]  /*17b60*/  STL.64 [R1+0x2720], R22 ;  /* 0x0027201601007387 */ /* 0x000fe80000100a00 */
[----:B------:R-:W2:Y:S04]  /*17b70*/  LDL.LU R24, [R1+0x480] ;  /* 0x0004800001187983 */ /* 0x000ea80000300800 */
[----:B------:R-:W2:Y:S04]  /*17b80*/  LDL.LU R25, [R1+0x484] ;  /* 0x0004840001197983 */ /* 0x000ea80000300800 */
[----:B------:R-:W3:Y:S04]  /*17b90*/  LDL.LU R26, [R1+0x488] ;  /* 0x00048800011a7983 */ /* 0x000ee80000300800 */
[----:B------:R-:W3:Y:S04]  /*17ba0*/  LDL.LU R27, [R1+0x48c] ;  /* 0x00048c00011b7983 */ /* 0x000ee80000300800 */
[----:B------:R-:W2:Y:S04]  /*17bb0*/  LDL.LU R16, [R1+0x160] ;  /* 0x0001600001107983 */ /* 0x000ea80000300800 */
[----:B------:R-:W4:Y:S04]  /*17bc0*/  LDL.LU R17, [R1+0x164] ;  /* 0x0001640001117983 */ /* 0x000f280000300800 */
[----:B------:R-:W4:Y:S04]  /*17bd0*/  LDL.LU R18, [R1+0x168] ;  /* 0x0001680001127983 */ /* 0x000f280000300800 */
[----:B------:R-:W4:Y:S04]  /*17be0*/  LDL.LU R19, [R1+0x16c] ;  /* 0x00016c0001137983 */ /* 0x000f280000300800 */
[----:B------:R-:W4:Y:S04]  /*17bf0*/  LDL.64 R10, [R1+0x28] ;  /* 0x00002800010a7983 */ /* 0x000f280000100a00 */
[----:B---3--:R-:W-:Y:S04]  /*17c00*/  STL.64 [R1+0x2718], R26 ;  /* 0x0027181a01007387 */ /* 0x008fe80000100a00 */
[----:B--2---:R0:W-:Y:S04]  /*17c10*/  STL.64 [R1+0x2710], R24 ;  /* 0x0027101801007387 */ /* 0x0041e80000100a00 */
[----:B0-----:R-:W2:Y:S04]  /*17c20*/  LDL.LU R24, [R1+0x460] ;  /* 0x0004600001187983 */ /* 0x001ea80000300800 */
[----:B------:R-:W2:Y:S04]  /*17c30*/  LDL.LU R25, [R1+0x464] ;  /* 0x0004640001197983 */ /* 0x000ea80000300800 */
[----:B------:R-:W3:Y:S04]  /*17c40*/  LDL.LU R26, [R1+0x468] ;  /* 0x00046800011a7983 */ /* 0x000ee80000300800 */
[----:B------:R-:W3:Y:S04]  /*17c50*/  LDL.LU R27, [R1+0x46c] ;  /* 0x00046c00011b7983 */ /* 0x000ee80000300800 */
[----:B---3--:R-:W-:Y:S04]  /*17c60*/  STL.64 [R1+0x2730], R26 ;  /* 0x0027301a01007387 */ /* 0x008fe80000100a00 */
[----:B--2---:R0:W-:Y:S04]  /*17c70*/  STL.64 [R1+0x2728], R24 ;  /* 0x0027281801007387 */ /* 0x0041e80000100a00 */
[----:B0-----:R-:W2:Y:S04]  /*17c80*/  LDL.LU R24, [R1+0x3d0] ;  /* 0x0003d00001187983 */ /* 0x001ea80000300800 */
[----:B------:R-:W2:Y:S04]  /*17c90*/  LDL.LU R25, [R1+0x3d4] ;  /* 0x0003d40001197983 */ /* 0x000ea80000300800 */
[----:B------:R-:W2:Y:S04]  /*17ca0*/  LDL.LU R26, [R1+0x3d8] ;  /* 0x0003d800011a7983 */ /* 0x000ea80000300800 */
[----:B------:R-:W2:Y:S04]  /*17cb0*/  LDL.LU R27, [R1+0x3dc] ;  /* 0x0003dc00011b7983 */ /* 0x000ea80000300800 */
[----:B----4-:R-:W-:Y:S04]  /*17cc0*/  STL.64 [R1+0x2680], R14 ;  /* 0x0026800e01007387 */ /* 0x010fe80000100a00 */
[----:B------:R0:W-:Y:S04]  /*17cd0*/  STL.64 [R1+0x2678], R12 ;  /* 0x0026780c01007387 */ /* 0x0001e80000100a00 */
[----:B0-----:R-:W3:Y:S04]  /*17ce0*/  LDL.LU R12, [R1+0x4d0] ;  /* 0x0004d000010c7983 */ /* 0x001ee80000300800 */
[----:B------:R-:W3:Y:S04]  /*17cf0*/  LDL.LU R13, [R1+0x4d4] ;  /* 0x0004d400010d7983 */ /* 0x000ee80000300800 */
[----:B------:R-:W4:Y:S04]  /*17d00*/  LDL.LU R14, [R1+0x4d8] ;  /* 0x0004d800010e7983 */ /* 0x000f280000300800 */
[----:B------:R-:W4:Y:S01]  /*17d10*/  LDL.LU R15, [R1+0x4dc] ;  /* 0x0004dc00010f7983 */ /* 0x000f220000300800 */
[----:B------:R-:W-:Y:S03]  /*17d20*/  HMMA.16816.F32 R4, R4, R10, R16 ;  /* 0x0000000a0404723c */ /* 0x000fe60000001810 */
[----:B----4-:R-:W-:Y:S04]  /*17d30*/  STL.64 [R1+0x2698], R14 ;  /* 0x0026980e01007387 */ /* 0x010fe80000100a00 */
[----:B---3--:R0:W-:Y:S04]  /*17d40*/  STL.64 [R1+0x2690], R12 ;  /* 0x0026900c01007387 */ /* 0x0081e80000100a00 */
[----:B0-----:R-:W3:Y:S04]  /*17d50*/  LDL.LU R12, [R1+0x4f0] ;  /* 0x0004f000010c7983 */ /* 0x001ee80000300800 */
[----:B------:R-:W3:Y:S04]  /*17d60*/  LDL.LU R13, [R1+0x4f4] ;  /* 0x0004f400010d7983 */ /* 0x000ee80000300800 */
[----:B------:R-:W4:Y:S04]  /*17d70*/  LDL.LU R14, [R1+0x4f8] ;  /* 0x0004f800010e7983 */ /* 0x000f280000300800 */
[----:B------:R-:W4:Y:S01]  /*17d80*/  LDL.LU R15, [R1+0x4fc] ;  /* 0x0004fc00010f7983 */ /* 0x000f220000300800 */
[----:B------:R-:W-:-:S02]  /*17d90*/  IMAD.MOV.U32 R23, RZ, RZ, R2 ;  /* 0x000000ffff177224 */ /* 0x000fc400078e0002 */
[----:B------:R-:W-:Y:S02]  /*17da0*/  IMAD.MOV.U32 R16, RZ, RZ, R10 ;  /* 0x000000ffff107224 */ /* 0x000fe400078e000a */
[----:B------:R-:W-:Y:S02]  /*17db0*/  IMAD.MOV.U32 R2, RZ, RZ, R11 ;  /* 0x000000ffff027224 */ /* 0x000fe400078e000b */
[----:B------:R-:W-:Y:S01]  /*17dc0*/  IMAD.MOV.U32 R22, RZ, RZ, R8 ;  /* 0x000000ffff167224 */ /* 0x000fe200078e0008 */
[----:B----4-:R-:W-:Y:S04]  /*17dd0*/  STL.64 [R1+0x26b0], R14 ;  /* 0x0026b00e01007387 */ /* 0x010fe80000100a00 */
[----:B---3--:R0:W-:Y:S04]  /*17de0*/  STL.64 [R1+0x26a8], R12 ;  /* 0x0026a80c01007387 */ /* 0x0081e80000100a00 */
[----:B0-----:R-:W3:Y:S04]  /*17df0*/  LDL.LU R12, [R1+0x500] ;  /* 0x00050000010c7983 */ /* 0x001ee80000300800 */
[----:B------:R-:W3:Y:S04]  /*17e00*/  LDL.LU R13, [R1+0x504] ;  /* 0x00050400010d7983 */ /* 0x000ee80000300800 */
[----:B------:R-:W3:Y:S04]  /*17e10*/  LDL.LU R14, [R1+0x508] ;  /* 0x00050800010e7983 */ /* 0x000ee80000300800 */
[----:B------:R-:W3:Y:S04]  /*17e20*/  LDL.LU R15, [R1+0x50c] ;  /* 0x00050c00010f7983 */ /* 0x000ee80000300800 */
[----:B------:R-:W4:Y:S04]  /*17e30*/  LDL.LU.64 R18, [R1+0x2750] ;  /* 0x0027500001127983 */ /* 0x000f280000300a00 */
[----:B------:R-:W2:Y:S04]  /*17e40*/  LDL.LU R17, [R1+0x2748] ;  /* 0x0027480001117983 */ /* 0x000ea80000300800 */
[----:B------:R-:W-:Y:S04]  /*17e50*/  STL.64 [R1+0xc30], R4 ;  /* 0x000c300401007387 */ /* 0x000fe80000100a00 */
[----:B------:R0:W-:Y:S04]  /*17e60*/  STL.64 [R1+0xc38], R6 ;  /* 0x000c380601007387 */ /* 0x0001e80000100a00 */
[----:B------:R-:W2:Y:S04]  /*17e70*/  LDL.LU.64 R10, [R1+0x2740] ;  /* 0x00274000010a7983 */ /* 0x000ea80000300a00 */
[----:B------:R-:W2:Y:S01]  /*17e80*/  LDL.LU.64 R8, [R1+0x2738] ;  /* 0x0027380001087983 */ /* 0x000ea20000300a00 */
[----:B0-----:R-:W-:-:S02]  /*17e90*/  IMAD.MOV.U32 R6, RZ, RZ, R21 ;  /* 0x000000ffff067224 */ /* 0x001fc400078e0015 */
[----:B--2---:R-:W-:Y:S01]  /*17ea0*/  HMMA.16816.F32 R20, R8, R22, R24 ;  /* 0x000000160814723c */ /* 0x004fe20000001818 */
[----:B------:R-:W2:Y:S04]  /*17eb0*/  LDL.LU.64 R26, [R1+0x2730] ;  /* 0x00273000011a7983 */ /* 0x000ea80000300a00 */
[----:B------:R-:W2:-:S14]  /*17ec0*/  LDL.LU.64 R24, [R1+0x2728] ;  /* 0x0027280001187983 */ /* 0x000e9c0000300a00 */
[----:B------:R-:W-:Y:S04]  /*17ed0*/  STL.64 [R1+0x380], R20 ;  /* 0x0003801401007387 */ /* 0x000fe80000100a00 */
[----:B------:R0:W-:Y:S04]  /*17ee0*/  STL.64 [R1+0x388], R22 ;  /* 0x0003881601007387 */ /* 0x0001e80000100a00 */
[----:B0-----:R-:W2:Y:S02]  /*17ef0*/  LDL.LU.64 R22, [R1+0x2720] ;  /* 0x0027200001167983 */ /* 0x001ea40000300a00 */
[----:B--2---:R-:W-:Y:S02]  /*17f00*/  HMMA.16816.F32 R20, R8, R22, R24 ;  /* 0x000000160814723c */ /* 0x004fe40000001818 */
[----:B------:R-:W2:Y:S04]  /*17f10*/  LDL.LU.64 R26, [R1+0x2718] ;  /* 0x00271800011a7983 */ /* 0x000ea80000300a00 */
[----:B------:R-:W2:-:S13]  /*17f20*/  LDL.LU.64 R24, [R1+0x2710] ;  /* 0x0027100001187983 */ /* 0x000e9a0000300a00 */
[----:B------:R-:W-:Y:S01]  /*17f30*/  IMAD.MOV.U32 R28, RZ, RZ, R22 ;  /* 0x000000ffff1c7224 */ /* 0x000fe200078e0016 */
[----:B------:R2:W-:Y:S01]  /*17f40*/  STL [R1+0x370], R20 ;  /* 0x0003701401007387 */ /* 0x0005e20000100800 */
[----:B------:R-:W-:-:S03]  /*17f50*/  IMAD.MOV.U32 R29, RZ, RZ, R23 ;  /* 0x000000ffff1d7224 */ /* 0x000fc600078e0017 */
[----:B------:R-:W2:Y:S01]  /*17f60*/  LDL.LU.64 R22, [R1+0x2708] ;  /* 0x0027080001167983 */ /* 0x000ea20000300a00 */
[----:B------:R-:W-:Y:S02]  /*17f70*/  IMAD.MOV.U32 R7, RZ, RZ, R3 ;  /* 0x000000ffff077224 */ /* 0x000fe400078e0003 */
[----:B------:R-:W-:Y:S01]  /*17f80*/  IMAD.MOV.U32 R3, RZ, RZ, R21 ;  /* 0x000000ffff037224 */ /* 0x000fe200078e0015 */
[----:B------:R-:W-:Y:S04]  /*17f90*/  STL [R1+0x20e8], R29 ;  /* 0x0020e81d01007387 */ /* 0x000fe80000100800 */
[----:B------:R-:W-:Y:S04]  /*17fa0*/  STL [R1+0x20e4], R3 ;  /* 0x0020e40301007387 */ /* 0x000fe80000100800 */
[----:B------:R-:W-:Y:S01]  /*17fb0*/  STL [R1+0x20e0], R28 ;  /* 0x0020e01c01007387 */ /* 0x000fe20000100800 */
[----:B--2---:R-:W-:Y:S03]  /*17fc0*/  HMMA.16816.F32 R20, R8, R22, R24 ;  /* 0x000000160814723c */ /* 0x004fe60000001818 */
[----:B------:R-:W2:Y:S04]  /*17fd0*/  LDL.LU.64 R26, [R1+0x2700] ;  /* 0x00270000011a7983 */ /* 0x000ea80000300a00 */
[----:B------:R-:W2:-:S12]  /*17fe0*/  LDL.LU.64 R24, [R1+0x26f8] ;  /* 0x0026f80001187983 */ /* 0x000e980000300a00 */
[----:B------:R-:W-:Y:S04]  /*17ff0*/  STL.64 [R1+0x360], R20 ;  /* 0x0003601401007387 */ /* 0x000fe80000100a00 */
[----:B------:R0:W-:Y:S04]  /*18000*/  STL.64 [R1+0x368], R22 ;  /* 0x0003681601007387 */ /* 0x0001e80000100a00 */
[----:B0-----:R-:W2:Y:S02]  /*18010*/  LDL.LU.64 R22, [R1+0x26f0] ;  /* 0x0026f00001167983 */ /* 0x001ea40000300a00 */
[----:B--2---:R-:W-:Y:S02]  /*18020*/  HMMA.16816.F32 R20, R8, R22, R24 ;  /* 0x000000160814723c */ /* 0x004fe40000001818 */
[----:B------:R-:W2:Y:S04]  /*18030*/  LDL.LU.64 R26, [R1+0x26e8] ;  /* 0x0026e800011a7983 */ /* 0x000ea80000300a00 */
[----:B------:R-:W2:-:S13]  /*18040*/  LDL.LU.64 R24, [R1+0x26e0] ;  /* 0x0026e00001187983 */ /* 0x000e9a0000300a00 */
[----:B------:R-:W-:Y:S04]  /*18050*/  STL.64 [R1+0x350], R20 ;  /* 0x0003501401007387 */ /* 0x000fe80000100a00 */
[----:B------:R0:W-:Y:S04]  /*18060*/  STL.64 [R1+0x358], R22 ;  /* 0x0003581601007387 */ /* 0x0001e80000100a00 */
[----:B0-----:R-:W2:Y:S04]  /*18070*/  LDL.LU.64 R22, [R1+0x26d8] ;  /* 0x0026d80001167983 */ /* 0x001ea80000300a00 */
[----:B------:R-:W3:Y:S01]  /*18080*/  LDL.LU R20, [R1+0x26d0] ;  /* 0x0026d00001147983 */ /* 0x000ee20000300800 */
[----:B--2---:R-:W-:-:S15]  /*18090*/  HMMA.16816.F32 R24, R8, R22, R24 ;  /* 0x000000160818723c */ /* 0x004fde0000001818 */
[----:B------:R-:W-:-:S04]  /*180a0*/  NOP ;  /* 0x0000000000007918 */ /* 0x000fc80000000000 */
[----:B------:R-:W-:Y:S04]  /*180b0*/  STL.64 [R1+0x3a0], R24 ;  /* 0x0003a01801007387 */ /* 0x000fe80000100a00 */
[----:B------:R0:W-:Y:S04]  /*180c0*/  STL.64 [R1+0x3a8], R26 ;  /* 0x0003a81a01007387 */ /* 0x0001e80000100a00 */
[----:B0-----:R-:W4:Y:S04]  /*180d0*/  LDL.LU.64 R26, [R1+0x26c8] ;  /* 0x0026c800011a7983 */ /* 0x001f280000300a00 */
[----:B------:R-:W4:Y:S04]  /*180e0*/  LDL.LU.64 R24, [R1+0x26c0] ;  /* 0x0026c00001187983 */ /* 0x000f280000300a00 */
[----:B------:R-:W-:Y:S01]  /*180f0*/  STL.64 [R1+0x25e8], R22 ;  /* 0x0025e81601007387 */ /* 0x000fe20000100a00 */
[----:B----4-:R-:W-:-:S15]  /*18100*/  HMMA.16816.F32 R24, R8, R18, R24 ;  /* 0x000000120818723c */ /* 0x010fde0000001818 */
[----:B------:R-:W-:-:S04]  /*18110*/  NOP ;  /* 0x0000000000007918 */ /* 0x000fc80000000000 */
[----:B------:R-:W-:Y:S04]  /*18120*/  STL.64 [R1+0x390], R24 ;  /* 0x0003901801007387 */ /* 0x000fe80000100a00 */
[----:B------:R0:W-:Y:S04]  /*18130*/  STL.64 [R1+0x398], R26 ;  /* 0x0003981a01007387 */ /* 0x0001e80000100a00 */
[----:B0-----:R-:W3:Y:S04]  /*18140*/  LDL.LU.64 R26, [R1+0x26b8] ;  /* 0x0026b800011a7983 */ /* 0x001ee80000300a00 */
[----:B------:R-:W-:Y:S01]  /*18150*/  STL.64 [R1+0x25f0], R18 ;  /* 0x0025f01201007387 */ /* 0x000fe20000100a00 */
[----:B---3--:R-:W-:Y:S03]  /*18160*/  HMMA.16816.F32 R24, R8, R26, R12 ;  /* 0x0000001a0818723c */ /* 0x008fe6000000180c */
        /* <DEDUP_REMOVED lines=16> */
[----:B0-----:R-:W3:Y:S04]  /*18270*/  LDL.LU.64 R26, [R1+0x2670] ;  /* 0x00267000011a7983 */ /* 0x001ee80000300a00 */
[----:B------:R-:W3:Y:S02]  /*18280*/  LDL.LU.64 R24, [R1+0x2668] ;  /* 0x0026680001187983 */ /* 0x000ee40000300a00 */
[----:B---3--:R-:W-:Y:S02]  /*18290*/  HMMA.16816.F32 R4, R8, R6, R24 ;  /* 0x000000060804723c */ /* 0x008fe40000001818 */
[----:B------:R-:W2:-:S15]  /*182a0*/  LDL.LU.64 R26, [R1+0x2660] ;  /* 0x00266000011a7983 */ /* 0x000e9e0000300a00 */
[----:B------:R-:W-:Y:S02]  /*182b0*/  NOP ;  /* 0x0000000000007918 */ /* 0x000fe40000000000 */
[----:B------:R-:W-:Y:S04]  /*182c0*/  STL.64 [R1+0xa50], R4 ;  /* 0x000a500401007387 */ /* 0x000fe80000100a00 */
[----:B------:R2:W-:Y:S02]  /*182d0*/  STL.64 [R1+0xa58], R6 ;  /* 0x000a580601007387 */ /* 0x0005e40000100a00 */
[----:B--2---:R-:W-:Y:S02]  /*182e0*/  HMMA.16816.F32 R4, R8, R26, R12 ;  /* 0x0000001a0804723c */ /* 0x004fe4000000180c */
[----:B------:R-:W2:Y:S04]  /*182f0*/  LDL.64 R26, [R1+0x58] ;  /* 0x00005800011a7983 */ /* 0x000ea80000100a00 */
[----:B--2---:R-:W-:-:S13]  /*18300*/  STL.64 [R1+0x2648], R26 ;  /* 0x0026481a01007387 */ /* 0x004fda0000100a00 */
[----:B------:R-:W-:Y:S04]  /*18310*/  STL.64 [R1+0xa80], R4 ;  /* 0x000a800401007387 */ /* 0x000fe80000100a00 */
[----:B------:R-:W-:Y:S04]  /*18320*/  STL.64 [R1+0xa88], R6 ;  /* 0x000a880601007387 */ /* 0x000fe80000100a00 */
[----:B------:R-:W2:Y:S04]  /*18330*/  LDL.LU R12, [R1+0x140] ;  /* 0x00014000010c7983 */ /* 0x000ea80000300800 */
[----:B------:R-:W2:Y:S04]  /*18340*/  LDL.LU R13, [R1+0x144] ;  /* 0x00014400010d7983 */ /* 0x000ea80000300800 */
[----:B------:R-:W3:Y:S04]  /*18350*/  LDL.LU R14, [R1+0x148] ;  /* 0x00014800010e7983 */ /* 0x000ee80000300800 */
[----:B------:R-:W3:Y:S04]  /*18360*/  LDL.LU R15, [R1+0x14c] ;  /* 0x00014c00010f7983 */ /* 0x000ee80000300800 */
[----:B---3--:R-:W-:Y:S04]  /*18370*/  STL.64 [R1+0x2640], R14 ;  /* 0x0026400e01007387 */ /* 0x008fe80000100a00 */
[----:B--2---:R0:W-:Y:S04]  /*18380*/  STL.64 [R1+0x2638], R12 ;  /* 0x0026380c01007387 */ /* 0x0041e80000100a00 */
[----:B0-----:R-:W2:Y:S04]  /*18390*/  LDL.LU R12, [R1+0x150] ;  /* 0x00015000010c7983 */ /* 0x001ea80000300800 */
[----:B------:R-:W2:Y:S04]  /*183a0*/  LDL.LU R13, [R1+0x154] ;  /* 0x00015400010d7983 */ /* 0x000ea80000300800 */
[----:B------:R-:W3:Y:S04]  /*183b0*/  LDL.LU R14, [R1+0x158] ;  /* 0x00015800010e7983 */ /* 0x000ee80000300800 */
[----:B------:R-:W3:Y:S01]  /*183c0*/  LDL.LU R15, [R1+0x15c] ;  /* 0x00015c00010f7983 */ /* 0x000ee20000300800 */
[----:B------:R-:W-:-:S02]  /*183d0*/  IMAD.MOV.U32 R6, RZ, RZ, R16 ;  /* 0x000000ffff067224 */ /* 0x000fc400078e0010 */
[----:B------:R-:W-:Y:S02]  /*183e0*/  IMAD.MOV.U32 R7, RZ, RZ, R2 ;  /* 0x000000ffff077224 */ /* 0x000fe400078e0002 */
[----:B------:R-:W-:Y:S01]  /*183f0*/  IMAD.MOV.U32 R27, RZ, RZ, R17 ;  /* 0x000000ffff1b7224 */ /* 0x000fe200078e0011 */
[----:B---3--:R-:W-:Y:S04]  /*18400*/  STL.64 [R1+0x2658], R14 ;  /* 0x0026580e01007387 */ /* 0x008fe80000100a00 */
[----:B--2---:R0:W-:Y:S04]  /*18410*/  STL.64 [R1+0x2650], R12 ;  /* 0x0026500c01007387 */ /* 0x0041e80000100a00 */
[----:B0-----:R-:W2:Y:S04]  /*18420*/  LDL.LU R12, [R1+0x470] ;  /* 0x00047000010c7983 */ /* 0x001ea80000300800 */
[----:B------:R-:W2:Y:S04]  /*18430*/  LDL.LU R13, [R1+0x474] ;  /* 0x00047400010d7983 */ /* 0x000ea80000300800 */
[----:B------:R-:W2:Y:S04]  /*18440*/  LDL.LU R14, [R1+0x478] ;  /* 0x00047800010e7983 */ /* 0x000ea80000300800 */
[----:B------:R-:W2:Y:S04]  /*18450*/  LDL.LU R15, [R1+0x47c] ;  /* 0x00047c00010f7983 */ /* 0x000ea80000300800 */
[----:B------:R0:W-:Y:S04]  /*18460*/  STL.64 [R1+0x2620], R6 ;  /* 0x0026200601007387 */ /* 0x0001e80000100a00 */
[----:B------:R-:W3:Y:S04]  /*18470*/  LDL.LU R4, [R1+0x130] ;  /* 0x0001300001047983 */ /* 0x000ee80000300800 */
[----:B------:R-:W3:Y:S04]  /*18480*/  LDL.LU R5, [R1+0x134] ;  /* 0x0001340001057983 */ /* 0x000ee80000300800 */
[----:B0-----:R-:W3:Y:S04]  /*18490*/  LDL.LU R6, [R1+0x138] ;  /* 0x0001380001067983 */ /* 0x001ee80000300800 */
[----:B------:R-:W3:Y:S04]  /*184a0*/  LDL.LU R7, [R1+0x13c] ;  /* 0x00013c0001077983 */ /* 0x000ee80000300800 */
[----:B------:R-:W4:Y:S04]  /*184b0*/  LDL.LU R16, [R1+0x560] ;  /* 0x0005600001107983 */ /* 0x000f280000300800 */
[----:B------:R-:W4:Y:S04]  /*184c0*/  LDL.LU R17, [R1+0x564] ;  /* 0x0005640001117983 */ /* 0x000f280000300800 */
[----:B------:R-:W2:Y:S04]  /*184d0*/  LDL.LU R18, [R1+0x568] ;  /* 0x0005680001127983 */ /* 0x000ea80000300800 */
[----:B------:R-:W2:Y:S04]  /*184e0*/  LDL.LU R19, [R1+0x56c] ;  /* 0x00056c0001137983 */ /* 0x000ea80000300800 */
[----:B--2---:R0:W-:Y:S04]  /*184f0*/  STL.64 [R1+0x2600], R18 ;  /* 0x0026001201007387 */ /* 0x0041e80000100a00 */
[----:B----4-:R-:W-:Y:S04]  /*18500*/  STL.64 [R1+0x25f8], R16 ;  /* 0x0025f81001007387 */ /* 0x010fe80000100a00 */
[----:B0-----:R-:W2:Y:S04]  /*18510*/  LDL.64 R18, [R1+0x108] ;  /* 0x0001080001127983 */ /* 0x001ea80000100a00 */
[----:B--2---:R0:W-:Y:S04]  /*18520*/  STL.64 [R1+0x2608], R18 ;  /* 0x0026081201007387 */ /* 0x0041e80000100a00 */
[----:B0-----:R-:W2:Y:S01]  /*18530*/  LDL.64 R18, [R1+0x118] ;  /* 0x0001180001127983 */ /* 0x001ea20000100a00 */
[----:B------:R-:W-:-:S03]  /*18540*/  IMAD.MOV.U32 R26, RZ, RZ, R20 ;  /* 0x000000ffff1a7224 */ /* 0x000fc600078e0014 */
[----:B--2---:R0:W-:Y:S04]  /*18550*/  STL.64 [R1+0x2618], R18 ;  /* 0x0026181201007387 */ /* 0x0041e80000100a00 */
[----:B------:R-:W2:Y:S04]  /*18560*/  LDL.LU R16, [R1] ;  /* 0x0000000001107983 */ /* 0x000ea80000300800 */
[----:B------:R-:W2:Y:S04]  /*18570*/  LDL.LU R17, [R1+0x4] ;  /* 0x0000040001117983 */ /* 0x000ea80000300800 */
[----:B0-----:R-:W2:Y:S04]  /*18580*/  LDL.LU R18, [R1+0x8] ;  /* 0x0000080001127983 */ /* 0x001ea80000300800 */
[----:B------:R-:W2:Y:S04]  /*18590*/  LDL.LU R19, [R1+0xc] ;  /* 0x00000c0001137983 */ /* 0x000ea80000300800 */
[----:B------:R-:W4:Y:S01]  /*185a0*/  LDL.64 R22, [R1+0xf8] ;  /* 0x0000f80001167983 */ /* 0x000f220000100a00 */
[C---:B------:R-:W-:Y:S03]  /*185b0*/  HMMA.16816.F32 R24, R8.reuse, R26, R12 ;  /* 0x0000001a0818723c */ /* 0x040fe6000000180c */
[----:B----4-:R0:W-:Y:S04]  /*185c0*/  STL.64 [R1+0x2610], R22 ;  /* 0x0026101601007387 */ /* 0x0101e80000100a00 */
[----:B------:R-:W4:Y:S04]  /*185d0*/  LDL.LU R20, [R1+0x540] ;  /* 0x0005400001147983 */ /* 0x000f280000300800 */
[----:B------:R-:W4:Y:S04]  /*185e0*/  LDL.LU R21, [R1+0x544] ;  /* 0x0005440001157983 */ /* 0x000f280000300800 */
[----:B0-----:R-:W4:Y:S04]  /*185f0*/  LDL.LU R22, [R1+0x548] ;  /* 0x0005480001167983 */ /* 0x001f280000300800 */
[----:B------:R-:W4:Y:S04]  /*18600*/  LDL.LU R23, [R1+0x54c] ;  /* 0x00054c0001177983 */ /* 0x000f280000300800 */
[----:B------:R-:W2:Y:S04]  /*18610*/  LDL.LU.64 R14, [R1+0x2658] ;  /* 0x00265800010e7983 */ /* 0x000ea80000300a00 */
[----:B------:R-:W2:Y:S04]  /*18620*/  LDL.LU.64 R12, [R1+0x2650] ;  /* 0x00265000010c7983 */ /* 0x000ea80000300a00 */
[----:B------:R-:W-:Y:S04]  /*18630*/  STL.64 [R1+0xaf0], R24 ;  /* 0x000af01801007387 */ /* 0x000fe80000100a00 */
[----:B------:R0:W-:Y:S04]  /*18640*/  STL.64 [R1+0xaf8], R26 ;  /* 0x000af81a01007387 */ /* 0x0001e80000100a00 */
[----:B0-----:R-:W2:Y:S02]  /*18650*/  LDL.LU.64 R26, [R1+0x2648] ;  /* 0x00264800011a7983 */ /* 0x001ea40000300a00 */
[----:B--2---:R-:W-:Y:S01]  /*18660*/  HMMA.16816.F32 R12, R8, R26, R12 ;  /* 0x0000001a080c723c */ /* 0x004fe2000000180c */
[----:B------:R-:W-:-:S02]  /*18670*/  IMAD.MOV.U32 R29, RZ, RZ, R26 ;  /* 0x000000ffff1d7224 */ /* 0x000fc400078e001a */
[----:B------:R-:W-:-:S15]  /*18680*/  IMAD.MOV.U32 R28, RZ, RZ, R27 ;  /* 0x000000ffff1c7224 */ /* 0x000fde00078e001b */
[----:B------:R-:W-:Y:S01]  /*18690*/  NOP ;  /* 0x0000000000007918 */ /* 0x000fe20000000000 */
[----:B------:R-:W-:Y:S04]  /*186a0*/  STL.64 [R1+0xc00], R12 ;  /* 0x000c000c01007387 */ /* 0x000fe80000100a00 */
[----:B------:R0:W-:Y:S04]  /*186b0*/  STL.64 [R1+0xc08], R14 ;  /* 0x000c080e01007387 */ /* 0x0001e80000100a00 */
[----:B0-----:R-:W2:Y:S04]  /*186c0*/  LDL.LU.64 R14, [R1+0x2640] ;  /* 0x00264000010e7983 */ /* 0x001ea80000300a00 */
[----:B------:R-:W2:Y:S04]  /*186d0*/  LDL.LU.64 R12, [R1+0x2638] ;  /* 0x00263800010c7983 */ /* 0x000ea80000300a00 */
[----:B------:R-:W2:Y:S02]  /*186e0*/  LDL.LU.64 R26, [R1+0x2630] ;  /* 0x00263000011a7983 */ /* 0x000ea40000300a00 */
[----:B--2---:R-:W-:-:S15]  /*186f0*/  HMMA.16816.F32 R12, R8, R26, R12 ;  /* 0x0000001a080c723c */ /* 0x004fde000000180c */
[----:B------:R-:W-:-:S04]  /*18700*/  NOP ;  /* 0x0000000000007918 */ /* 0x000fc80000000000 */
[----:B------:R-:W-:Y:S04]  /*18710*/  STL.64 [R1+0xbf0], R12 ;  /* 0x000bf00c01007387 */ /* 0x000fe80000100a00 */
[----:B------:R0:W-:Y:S04]  /*18720*/  STL.64 [R1+0xbf8], R14 ;  /* 0x000bf80e01007387 */ /* 0x0001e80000100a00 */
[----:B0-----:R-:W3:Y:S04]  /*18730*/  LDL.LU.64 R14, [R1+0x2628] ;  /* 0x00262800010e7983 */ /* 0x001ee80000300a00 */
[----:B------:R0:W-:Y:S04]  /*18740*/  STL.64 [R1+0x2580], R26 ;  /* 0x0025801a01007387 */ /* 0x0001e80000100a00 */
[----:B------:R-:W2:Y:S04]  /*18750*/  LDL.LU R24, [R1+0x590] ;  /* 0x0005900001187983 */ /* 0x000ea80000300800 */
[----:B------:R-:W2:Y:S04]  /*18760*/  LDL.LU R25, [R1+0x594] ;  /* 0x0005940001197983 */ /* 0x000ea80000300800 */
[----:B0-----:R-:W2:Y:S04]  /*18770*/  LDL.LU R26, [R1+0x598] ;  /* 0x00059800011a7983 */ /* 0x001ea80000300800 */
[----:B------:R-:W2:Y:S01]  /*18780*/  LDL.LU R27, [R1+0x59c] ;  /* 0x00059c00011b7983 */ /* 0x000ea20000300800 */
[----:B---3--:R-:W-:-:S15]  /*18790*/  HMMA.16816.F32 R4, R8, R14, R4 ;  /* 0x0000000e0804723c */ /* 0x008fde0000001804 */
[----:B------:R-:W-:-:S04]  /*187a0*/  NOP ;  /* 0x0000000000007918 */ /* 0x000fc80000000000 */
[----:B------:R-:W-:Y:S04]  /*187b0*/  STL.64 [R1+0xbe0], R4 ;  /* 0x000be00401007387 */ /* 0x000fe80000100a00 */
[----:B------:R0:W-:Y:S04]  /*187c0*/  STL.64 [R1+0xbe8], R6 ;  /* 0x000be80601007387 */ /* 0x0001e80000100a00 */
[----:B0-----:R-:W3:Y:S04]  /*187d0*/  LDL.LU.64 R6, [R1+0x2620] ;  /* 0x0026200001067983 */ /* 0x001ee80000300a00 */
[----:B------:R0:W-:Y:S04]  /*187e0*/  STL [R1+0x252c], R14 ;  /* 0x00252c0e01007387 */ /* 0x0001e80000100800 */
[----:B------:R1:W-:Y:S04]  /*187f0*/  STL [R1+0x2528], R15 ;  /* 0x0025280f01007387 */ /* 0x0003e80000100800 */
[----:B------:R-:W2:Y:S04]  /*18800*/  LDL.LU R12, [R1+0x570] ;  /* 0x00057000010c7983 */ /* 0x000ea80000300800 */
[----:B------:R-:W2:Y:S04]  /*18810*/  LDL.LU R13, [R1+0x574] ;  /* 0x00057400010d7983 */ /* 0x000ea80000300800 */
[----:B0-----:R-:W2:Y:S04]  /*18820*/  LDL.LU R14, [R1+0x578] ;  /* 0x00057800010e7983 */ /* 0x001ea80000300800 */
[----:B-1----:R-:W2:Y:S01]  /*18830*/  LDL.LU R15, [R1+0x57c] ;  /* 0x00057c00010f7983 */ /* 0x002ea20000300800 */
[----:B---3--:R-:W-:Y:S03]  /*18840*/  HMMA.16816.F32 R8, R8, R6, R16 ;  /* 0x000000060808723c */ /* 0x008fe60000001810 */
        /* <DEDUP_REMOVED lines=8> */
[----:B0-----:R-:W3:Y:S04]  /*188d0*/  LDL.LU R8, [R1+0x550] ;  /* 0x0005500001087983 */ /* 0x001ee80000300800 */
[----:B------:R-:W3:Y:S04]  /*188e0*/  LDL.LU R9, [R1+0x554] ;  /* 0x0005540001097983 */ /* 0x000ee80000300800 */
[----:B------:R-:W3:Y:S04]  /*188f0*/  LDL.LU R10, [R1+0x558] ;  /* 0x00055800010a7983 */ /* 0x000ee80000300800 */
[----:B------:R-:W3:Y:S01]  /*18900*/  LDL.LU R11, [R1+0x55c] ;  /* 0x00055c00010b7983 */ /* 0x000ee20000300800 */
[----:B----4-:R-:W-:Y:S01]  /*18910*/  HMMA.16816.F32 R20, R4, R18, R20 ;  /* 0x000000120414723c */ /* 0x010fe20000001814 */
[----:B------:R-:W-:-:S02]  /*18920*/  IMAD.MOV.U32 R3, RZ, RZ, R18 ;  /* 0x000000ffff037224 */ /* 0x000fc400078e0012 */
[----:B------:R-:W-:-:S15]  /*18930*/  IMAD.MOV.U32 R2, RZ, RZ, R19 ;  /* 0x000000ffff027224 */ /* 0x000fde00078e0013 */
[----:B------:R-:W-:Y:S01]  /*18940*/  NOP ;  /* 0x0000000000007918 */ /* 0x000fe20000000000 */
[----:B------:R-:W-:Y:S04]  /*18950*/  STL.64 [R1+0x280], R20 ;  /* 0x0002801401007387 */ /* 0x000fe80000100a00 */
[----:B------:R0:W-:Y:S04]  /*18960*/  STL.64 [R1+0x288], R22 ;  /* 0x0002881601007387 */ /* 0x0001e80000100a00 */
[----:B0-----:R-:W4:Y:S04]  /*18970*/  LDL.LU.64 R22, [R1+0x2610] ;  /* 0x0026100001167983 */ /* 0x001f280000300a00 */
[----:B------:R-:W3:Y:S04]  /*18980*/  LDL.LU.64 R18, [R1+0x2608] ;  /* 0x0026080001127983 */ /* 0x000ee80000300a00 */
[----:B------:R-:W-:Y:S01]  /*18990*/  STL [R1+0x2544], R3 ;  /* 0x0025440301007387 */ /* 0x000fe20000100800 */
[----:B---3--:R-:W-:-:S15]  /*189a0*/  HMMA.16816.F32 R8, R4, R18, R8 ;  /* 0x000000120408723c */ /* 0x008fde0000001808 */
[----:B------:R-:W-:-:S04]  /*189b0*/  NOP ;  /* 0x0000000000007918 */ /* 0x000fc80000000000 */
[----:B------:R0:W-:Y:S04]  /*189c0*/  STL.64 [R1+0x270], R8 ;  /* 0x0002700801007387 */ /* 0x0001e80000100a00 */
[----:B------:R4:W-:Y:S01]  /*189d0*/  STL.64 [R1+0x278], R10 ;  /* 0x0002780a01007387 */ /* 0x0009e20000100a00 */
[----:B0-----:R-:W-:Y:S02]  /*189e0*/  IMAD.MOV.U32 R9, RZ, RZ, R18 ;  /* 0x000000ffff097224 */ /* 0x001fe400078e0012 */
[----:B------:R-:W-:Y:S02]  /*189f0*/  IMAD.MOV.U32 R8, RZ, RZ, R19 ;  /* 0x000000ffff087224 */ /* 0x000fe400078e0013 */
[----:B------:R-:W3:Y:S04]  /*18a00*/  LDL.LU.64 R18, [R1+0x2600] ;  /* 0x0026000001127983 */ /* 0x000ee80000300a00 */
[----:B------:R-:W3:Y:S01]  /*18a10*/  LDL.LU.64 R16, [R1+0x25f8] ;  /* 0x0025f80001107983 */ /* 0x000ee20000300a00 */
[----:B----4-:R-:W-:-:S02]  /*18a20*/  IMAD.MOV.U32 R11, RZ, RZ, R22 ;  /* 0x000000ffff0b7224 */ /* 0x010fc400078e0016 */
[----:B------:R-:W-:Y:S01]  /*18a30*/  IMAD.MOV.U32 R10, RZ, RZ, R23 ;  /* 0x000000ffff0a7224 */ /* 0x000fe200078e0017 */
[----:B---3--:R-:W-:-:S15]  /*18a40*/  HMMA.16816.F32 R16, R4, R22, R16 ;  /* 0x000000160410723c */ /* 0x008fde0000001810 */
[----:B------:R-:W-:-:S04]  /*18a50*/  NOP ;  /* 0x0000000000007918 */ /* 0x000fc80000000000 */
[----:B------:R-:W-:Y:S04]  /*18a60*/  STL.64 [R1+0x260], R16 ;  /* 0x0002601001007387 */ /* 0x000fe80000100a00 */
[----:B------:R0:W-:Y:S04]  /*18a70*/  STL.64 [R1+0x268], R18 ;  /* 0x0002681201007387 */ /* 0x0001e80000100a00 */
[----:B0-----:R-:W3:Y:S04]  /*18a80*/  LDL.LU.64 R18, [R1+0x25f0] ;  /* 0x0025f00001127983 */ /* 0x001ee80000300a00 */
[----:B------:R-:W4:Y:S04]  /*18a90*/  LDL.LU.64 R22, [R1+0x25e8] ;  /* 0x0025e80001167983 */ /* 0x000f280000300a00 */
[----:B------:R0:W-:Y:S04]  /*18aa0*/  STL.64 [R1+0x2538], R10 ;  /* 0x0025380a01007387 */ /* 0x0001e80000100a00 */
[----:B------:R-:W-:Y:S04]  /*18ab0*/  STL.64 [R1+0x2530], R8 ;  /* 0x0025300801007387 */ /* 0x000fe80000100a00 */
[----:B0-----:R-:W2:Y:S02]  /*18ac0*/  LDL.64 R10, [R1+0xe8] ;  /* 0x0000e800010a7983 */ /* 0x001ea40000100a00 */
[----:B--2---:R-:W-:-:S15]  /*18ad0*/  HMMA.16816.F32 R12, R4, R10, R12 ;  /* 0x0000000a040c723c */ /* 0x004fde000000180c */
[----:B------:R-:W-:-:S04]  /*18ae0*/  NOP ;  /* 0x0000000000007918 */ /* 0x000fc80000000000 */
[----:B------:R0:W-:Y:S04]  /*18af0*/  STL.64 [R1+0x250], R12 ;  /* 0x0002500c01007387 */ /* 0x0001e80000100a00 */
[----:B------:R-:W-:Y:S01]  /*18b00*/  STL.64 [R1+0x258], R14 ;  /* 0x0002580e01007387 */ /* 0x000fe20000100a00 */
[----:B0-----:R-:W-:Y:S02]  /*18b10*/  IMAD.MOV.U32 R13, RZ, RZ, R10 ;  /* 0x000000ffff0d7224 */ /* 0x001fe400078e000a */
[----:B------:R-:W-:-:S05]  /*18b20*/  IMAD.MOV.U32 R12, RZ, RZ, R11 ;  /* 0x000000ffff0c7224 */ /* 0x000fca00078e000b */
[----:B------:R4:W-:Y:S04]  /*18b30*/  STL.64 [R1+0x2598], R12 ;  /* 0x0025980c01007387 */ /* 0x0009e80000100a00 */
[----:B------:R-:W2:Y:S01]  /*18b40*/  LDL.LU R8, [R1+0x520] ;  /* 0x0005200001087983 */ /* 0x000ea20000300800 */
[----:B----4-:R-:W-:-:S15]  /*18b50*/  HMMA.16816.F32 R12, R4, R22, R24 ;  /* 0x00000016040c723c */ /* 0x010fde0000001818 */
[----:B------:R-:W-:-:S04]  /*18b60*/  NOP ;  /* 0x0000000000007918 */ /* 0x000fc80000000000 */
[----:B------:R-:W-:Y:S04]  /*18b70*/  STL.64 [R1+0x340], R12 ;  /* 0x0003400c01007387 */ /* 0x000fe80000100a00 */
[----:B------:R-:W-:Y:S04]  /*18b80*/  STL.64 [R1+0x348], R14 ;  /* 0x0003480e01007387 */ /* 0x000fe80000100a00 */
[----:B------:R-:W2:Y:S04]  /*18b90*/  LDL.LU R9, [R1+0x524] ;  /* 0x0005240001097983 */ /* 0x000ea80000300800 */
[----:B------:R-:W4:Y:S04]  /*18ba0*/  LDL.LU R10, [R1+0x528] ;  /* 0x00052800010a7983 */ /* 0x000f280000300800 */
[----:B------:R-:W4:Y:S04]  /*18bb0*/  LDL.LU R11, [R1+0x52c] ;  /* 0x00052c00010b7983 */ /* 0x000f280000300800 */
[----:B----4-:R-:W-:Y:S04]  /*18bc0*/  STL.64 [R1+0x2550], R10 ;  /* 0x0025500a01007387 */ /* 0x010fe80000100a00 */
[----:B--2---:R0:W-:Y:S04]  /*18bd0*/  STL.64 [R1+0x2548], R8 ;  /* 0x0025480801007387 */ /* 0x0041e80000100a00 */
[----:B0-----:R-:W2:Y:S04]  /*18be0*/  LDL.LU R8, [R1+0x530] ;  /* 0x0005300001087983 */ /* 0x001ea80000300800 */
[----:B------:R-:W2:Y:S04]  /*18bf0*/  LDL.LU R9, [R1+0x534] ;  /* 0x0005340001097983 */ /* 0x000ea80000300800 */
[----:B------:R-:W4:Y:S04]  /*18c00*/  LDL.LU R10, [R1+0x538] ;  /* 0x00053800010a7983 */ /* 0x000f280000300800 */
[----:B------:R-:W4:Y:S04]  /*18c10*/  LDL.LU R11, [R1+0x53c] ;  /* 0x00053c00010b7983 */ /* 0x000f280000300800 */
[----:B------:R-:W2:Y:S04]  /*18c20*/  LDL.LU R24, [R1+0x5a0] ;  /* 0x0005a00001187983 */ /* 0x000ea80000300800 */
[----:B------:R-:W2:Y:S04]  /*18c30*/  LDL.LU R25, [R1+0x5a4] ;  /* 0x0005a40001197983 */ /* 0x000ea80000300800 */
[----:B------:R-:W2:Y:S04]  /*18c40*/  LDL.LU R26, [R1+0x5a8] ;  /* 0x0005a800011a7983 */ /* 0x000ea80000300800 */
[----:B------:R-:W2:Y:S04]  /*18c50*/  LDL.LU R27, [R1+0x5ac] ;  /* 0x0005ac00011b7983 */ /* 0x000ea80000300800 */
        /* <DEDUP_REMOVED lines=8> */
[----:B0-----:R-:W2:Y:S04]  /*18ce0*/  LDL.64 R14, [R1+0xa8] ;  /* 0x0000a800010e7983 */ /* 0x001ea80000100a00 */
[----:B--2---:R0:W-:Y:S04]  /*18cf0*/  STL.64 [R1+0x25d0], R14 ;  /* 0x0025d00e01007387 */ /* 0x0041e80000100a00 */
[----:B0-----:R-:W2:Y:S04]  /*18d00*/  LDL.64 R14, [R1+0xb8] ;  /* 0x0000b800010e7983 */ /* 0x001ea80000100a00 */
[----:B------:R0:W-:Y:S04]  /*18d10*/  STL.64 [R1+0x2590], R26 ;  /* 0x0025901a01007387 */ /* 0x0001e80000100a00 */
[----:B------:R1:W-:Y:S04]  /*18d20*/  STL.64 [R1+0x2588], R24 ;  /* 0x0025881801007387 */ /* 0x0003e80000100a00 */
[----:B0-----:R-:W2:Y:S04]  /*18d30*/  LDL.64 R26, [R1+0x88] ;  /* 0x00008800011a7983 */ /* 0x001ea80000100a00 */
[----:B--2---:R0:W-:Y:S04]  /*18d40*/  STL.64 [R1+0x25b0], R26 ;  /* 0x0025b01a01007387 */ /* 0x0041e80000100a00 */
[----:B-1----:R-:W2:Y:S04]  /*18d50*/  LDL.LU R24, [R1+0x5f0] ;  /* 0x0005f00001187983 */ /* 0x002ea80000300800 */
        /* <DEDUP_REMOVED lines=15> */
[----:B----4-:R0:W-:Y:S04]  /*18e50*/  STL.64 [R1+0x2560], R10 ;  /* 0x0025600a01007387 */ /* 0x0101e80000100a00 */
[----:B------:R-:W-:Y:S04]  /*18e60*/  STL.64 [R1+0x2558], R8 ;  /* 0x0025580801007387 */ /* 0x000fe80000100a00 */
[----:B0-----:R-:W4:Y:S04]  /*18e70*/  LDL.64 R10, [R1+0x68] ;  /* 0x00006800010a7983 */ /* 0x001f280000100a00 */
[----:B----4-:R0:W-:Y:S04]  /*18e80*/  STL.64 [R1+0x2578], R10 ;  /* 0x0025780a01007387 */ /* 0x0101e80000100a00 */
[----:B0-----:R-:W4:Y:S04]  /*18e90*/  LDL.64 R10, [R1+0x78] ;  /* 0x00007800010a7983 */ /* 0x001f280000100a00 */
[----:B------:R0:W-:Y:S04]  /*18ea0*/  STL.64 [R1+0x24a0], R22 ;  /* 0x0024a01601007387 */ /* 0x0001e80000100a00 */
[----:B------:R-:W3:Y:S04]  /*18eb0*/  LDL.LU R20, [R1+0x5b0] ;  /* 0x0005b00001147983 */ /* 0x000ee80000300800 */
[----:B------:R-:W3:Y:S04]  /*18ec0*/  LDL.LU R21, [R1+0x5b4] ;  /* 0x0005b40001157983 */ /* 0x000ee80000300800 */
[----:B0-----:R-:W3:Y:S04]  /*18ed0*/  LDL.LU R22, [R1+0x5b8] ;  /* 0x0005b80001167983 */ /* 0x001ee80000300800 */
[----:B------:R-:W3:Y:S02]  /*18ee0*/  LDL.LU R23, [R1+0x5bc] ;  /* 0x0005bc0001177983 */ /* 0x000ee40000300800 */
[----:B---3--:R-:W-:-:S15]  /*18ef0*/  HMMA.16816.F32 R20, R4, R18, R20 ;  /* 0x000000120414723c */ /* 0x008fde0000001814 */
[----:B------:R-:W-:-:S04]  /*18f00*/  NOP ;  /* 0x0000000000007918 */ /* 0x000fc80000000000 */
[----:B------:R0:W-:Y:S04]  /*18f10*/  STL.64 [R1+0x330], R20 ;  /* 0x0003301401007387 */ /* 0x0001e80000100a00 */
[----:B------:R-:W-:Y:S04]  /*18f20*/  STL.64 [R1+0x338], R22 ;  /* 0x0003381601007387 */ /* 0x000fe80000100a00 */
[----:B------:R-:W3:Y:S04]  /*18f30*/  LDL.LU R16, [R1+0x630] ;  /* 0x0006300001107983 */ /* 0x000ee80000300800 */
[----:B------:R-:W3:Y:S01]  /*18f40*/  LDL.LU R17, [R1+0x634] ;  /* 0x0006340001117983 */ /* 0x000ee20000300800 */
[----:B0-----:R-:W-:-:S02]  /*18f50*/  IMAD.MOV.U32 R21, RZ, RZ, R18 ;  /* 0x000000ffff157224 */ /* 0x001fc400078e0012 */
[----:B------:R-:W-:Y:S01]  /*18f60*/  IMAD.MOV.U32 R20, RZ, RZ, R19 ;  /* 0x000000ffff147224 */ /* 0x000fe200078e0013 */
[----:B------:R-:W3:Y:S04]  /*18f70*/  LDL.LU R18, [R1+0x638] ;  /* 0x0006380001127983 */ /* 0x000ee80000300800 */
[----:B------:R-:W3:Y:S01]  /*18f80*/  LDL.LU R19, [R1+0x63c] ;  /* 0x00063c0001137983 */ /* 0x000ee20000300800 */
[----:B--2---:R-:W-:Y:S03]  /*18f90*/  HMMA.16816.F32 R24, R4, R14, R24 ;  /* 0x0000000e0418723c */ /* 0x004fe60000001818 */
[----:B---3--:R-:W-:Y:S04]  /*18fa0*/  STL.64 [R1+0x23e0], R18 ;  /* 0x0023e01201007387 */ /* 0x008fe80000100a00 */
[----:B------:R0:W-:-:S12]  /*18fb0*/  STL.64 [R1+0x23d8], R16 ;  /* 0x0023d81001007387 */ /* 0x0001d80000100a00 */
[----:B------:R-:W-:Y:S04]  /*18fc0*/  STL.64 [R1+0x320], R24 ;  /* 0x0003201801007387 */ /* 0x000fe80000100a00 */
[----:B------:R1:W-:Y:S01]  /*18fd0*/  STL.64 [R1+0x328], R26 ;  /* 0x0003281a01007387 */ /* 0x0003e20000100a00 */
[----:B0-----:R-:W-:Y:S02]  /*18fe0*/  IMAD.MOV.U32 R17, RZ, RZ, R14 ;  /* 0x000000ffff117224 */ /* 0x001fe400078e000e */
[----:B------:R-:W-:Y:S01]  /*18ff0*/  IMAD.MOV.U32 R16, RZ, RZ, R15 ;  /* 0x000000ffff107224 */ /* 0x000fe200078e000f */
[----:B-1----:R-:W2:Y:S04]  /*19000*/  LDL.LU.64 R26, [R1+0x25e0] ;  /* 0x0025e000011a7983 */ /* 0x002ea80000300a00 */
[----:B------:R-:W2:Y:S04]  /*19010*/  LDL.LU.64 R24, [R1+0x25d8] ;  /* 0x0025d80001187983 */ /* 0x000ea80000300a00 */
[----:B------:R-:W2:Y:S01]  /*19020*/  LDL.LU.64 R14, [R1+0x25d0] ;  /* 0x0025d000010e7983 */ /* 0x000ea20000300a00 */
[----:B------:R-:W-:-:S02]  /*19030*/  IMAD.MOV.U32 R18, RZ, RZ, R29 ;  /* 0x000000ffff127224 */ /* 0x000fc400078e001d */
[----:B------:R-:W-:-:S05]  /*19040*/  IMAD.MOV.U32 R19, RZ, RZ, R28 ;  /* 0x000000ffff137224 */ /* 0x000fca00078e001c */
[----:B------:R-:W-:Y:S04]  /*19050*/  STL.64 [R1+0x2570], R18 ;  /* 0x0025701201007387 */ /* 0x000fe80000100a00 */
[----:B------:R0:W-:Y:S04]  /*19060*/  STL.64 [R1+0x2568], R16 ;  /* 0x0025681001007387 */ /* 0x0001e80000100a00 */
[----:B0-----:R-:W3:Y:S04]  /*19070*/  LDL.LU R16, [R1+0x580] ;  /* 0x0005800001107983 */ /* 0x001ee80000300800 */
[----:B------:R-:W3:Y:S04]  /*19080*/  LDL.LU R17, [R1+0x584] ;  /* 0x0005840001117983 */ /* 0x000ee80000300800 */
[----:B------:R-:W3:Y:S04]  /*19090*/  LDL.LU R18, [R1+0x588] ;  /* 0x0005880001127983 */ /* 0x000ee80000300800 */
[----:B------:R-:W3:Y:S01]  /*190a0*/  LDL.LU R19, [R1+0x58c] ;  /* 0x00058c0001137983 */ /* 0x000ee20000300800 */
        /* <DEDUP_REMOVED lines=20> */
[----:B------:R0:W-:Y:S04]  /*191f0*/  STL.64 [R1+0x960], R12 ;  /* 0x0009600c01007387 */ /* 0x0001e80000100a00 */
[----:B------:R1:W-:Y:S04]  /*19200*/  STL.64 [R1+0x968], R14 ;  /* 0x0009680e01007387 */ /* 0x0003e80000100a00 */
[----:B0-----:R-:W2:Y:S01]  /*19210*/  LDL.LU.64 R12, [R1+0x2598] ;  /* 0x00259800010c7983 */ /* 0x001ea20000300a00 */
[----:B-1----:R-:W-:Y:S02]  /*19220*/  IMAD.MOV.U32 R14, RZ, RZ, R26 ;  /* 0x000000ffff0e7224 */ /* 0x002fe400078e001a */
[----:B------:R-:W-:-:S02]  /*19230*/  IMAD.MOV.U32 R15, RZ, RZ, R27 ;  /* 0x000000ffff0f7224 */ /* 0x000fc400078e001b */
[----:B------:R-:W4:Y:S04]  /*19240*/  LDL.LU.64 R26, [R1+0x2590] ;  /* 0x00259000011a7983 */ /* 0x000f280000300a00 */
[----:B------:R-:W4:Y:S02]  /*19250*/  LDL.LU.64 R24, [R1+0x2588] ;  /* 0x0025880001187983 */ /* 0x000f240000300a00 */
[----:B----4-:R-:W-:-:S15]  /*19260*/  HMMA.16816.F32 R24, R4, R10, R24 ;  /* 0x0000000a0418723c */ /* 0x010fde0000001818 */
[----:B------:R-:W-:-:S04]  /*19270*/  NOP ;  /* 0x0000000000007918 */ /* 0x000fc80000000000 */
[----:B------:R0:W-:Y:S04]  /*19280*/  STL.64 [R1+0x990], R24 ;  /* 0x0009901801007387 */ /* 0x0001e80000100a00 */
[----:B------:R1:W-:Y:S01]  /*19290*/  STL.64 [R1+0x998], R26 ;  /* 0x0009981a01007387 */ /* 0x0003e20000100a00 */
[----:B0-----:R-:W-:-:S03]  /*192a0*/  IMAD.MOV.U32 R25, RZ, RZ, R10 ;  /* 0x000000ffff197224 */ /* 0x001fc600078e000a */
[----:B-1----:R-:W4:Y:S01]  /*192b0*/  LDL.LU.64 R26, [R1+0x2580] ;  /* 0x00258000011a7983 */ /* 0x002f220000300a00 */
[----:B------:R-:W-:-:S03]  /*192c0*/  IMAD.MOV.U32 R24, RZ, RZ, R11 ;  /* 0x000000ffff187224 */ /* 0x000fc600078e000b */
[----:B------:R-:W3:Y:S02]  /*192d0*/  LDL.LU.64 R10, [R1+0x2578] ;  /* 0x00257800010a7983 */ /* 0x000ee40000300a00 */
[----:B---3--:R-:W-:Y:S01]  /*192e0*/  HMMA.16816.F32 R16, R4, R10, R16 ;  /* 0x0000000a0410723c */ /* 0x008fe20000001810 */
[----:B------:R-:W-:Y:S02]  /*192f0*/  IMAD.MOV.U32 R3, RZ, RZ, R10 ;  /* 0x000000ffff037224 */ /* 0x000fe400078e000a */
[----:B------:R-:W-:-:S15]  /*19300*/  IMAD.MOV.U32 R0, RZ, RZ, R11 ;  /* 0x000000ffff007224 */ /* 0x000fde00078e000b */
[----:B------:R-:W-:Y:S01]  /*19310*/  NOP ;  /* 0x0000000000007918 */ /* 0x000fe20000000000 */
[----:B------:R-:W-:Y:S04]  /*19320*/  STL.64 [R1+0xa20], R16 ;  /* 0x000a201001007387 */ /* 0x000fe80000100a00 */
[----:B------:R0:W-:Y:S04]  /*19330*/  STL.64 [R1+0xa28], R18 ;  /* 0x000a281201007387 */ /* 0x0001e80000100a00 */
[----:B0-----:R-:W3:Y:S04]  /*19340*/  LDL.LU.64 R18, [R1+0x2570] ;  /* 0x0025700001127983 */ /* 0x001ee80000300a00 */
[----:B------:R-:W2:Y:S04]  /*19350*/  LDL.LU.64 R16, [R1+0x2568] ;  /* 0x0025680001107983 */ /* 0x000ea80000300a00 */
[----:B------:R-:W3:Y:S04]  /*19360*/  LDL.LU.64 R10, [R1+0x2560] ;  /* 0x00256000010a7983 */ /* 0x000ee80000300a00 */
[----:B------:R-:W3:Y:S02]  /*19370*/  LDL.LU.64 R8, [R1+0x2558] ;  /* 0x0025580001087983 */ /* 0x000ee40000300a00 */
[----:B---3--:R-:W-:-:S15]  /*19380*/  HMMA.16816.F32 R8, R4, R18, R8 ;  /* 0x000000120408723c */ /* 0x008fde0000001808 */
[----:B------:R-:W-:-:S04]  /*19390*/  NOP ;  /* 0x0000000000007918 */ /* 0x000fc80000000000 */
[----:B------:R-:W-:Y:S04]  /*193a0*/  STL.64 [R1+0xb60], R8 ;  /* 0x000b600801007387 */ /* 0x000fe80000100a00 */
[----:B------:R0:W-:Y:S04]  /*193b0*/  STL.64 [R1+0xb68], R10 ;  /* 0x000b680a01007387 */ /* 0x0001e80000100a00 */
[----:B0-----:R-:W4:Y:S04]  /*193c0*/  LDL.LU.64 R10, [R1+0x2550] ;  /* 0x00255000010a7983 */ /* 0x001f280000300a00 */
[----:B------:R-:W4:Y:S04]  /*193d0*/  LDL.LU.64 R8, [R1+0x2548] ;  /* 0x0025480001087983 */ /* 0x000f280000300a00 */
[----:B------:R0:W-:Y:S02]  /*193e0*/  STL.64 [R1+0x23f0], R18 ;  /* 0x0023f01201007387 */ /* 0x0001e40000100a00 */
[----:B0-----:R-:W-:-:S02]  /*193f0*/  IMAD.MOV.U32 R18, RZ, RZ, R3 ;  /* 0x000000ffff127224 */ /* 0x001fc400078e0003 */
[----:B------:R-:W-:Y:S01]  /*19400*/  IMAD.MOV.U32 R19, RZ, RZ, R0 ;  /* 0x000000ffff137224 */ /* 0x000fe200078e0000 */
[----:B------:R-:W3:Y:S04]  /*19410*/  LDL.LU R3, [R1+0x2544] ;  /* 0x0025440001037983 */ /* 0x000ee80000300800 */
[----:B------:R-:W2:Y:S04]  /*19420*/  LDL.LU R0, [R1+0x2540] ;  /* 0x0025400001007983 */ /* 0x000ea80000300800 */
[----:B------:R0:W-:Y:S02]  /*19430*/  STL.64 [R1+0x2408], R18 ;  /* 0x0024081201007387 */ /* 0x0001e40000100a00 */
[----:B0-----:R-:W-:-:S02]  /*19440*/  IMAD.MOV.U32 R18, RZ, RZ, R25 ;  /* 0x000000ffff127224 */ /* 0x001fc400078e0019 */
[----:B------:R-:W-:Y:S01]  /*19450*/  IMAD.MOV.U32 R19, RZ, RZ, R24 ;  /* 0x000000ffff137224 */ /* 0x000fe200078e0018 */
[----:B----4-:R-:W-:-:S15]  /*19460*/  HMMA.16816.F32 R8, R4, R26, R8 ;  /* 0x0000001a0408723c */ /* 0x010fde0000001808 */
[----:B------:R-:W-:-:S04]  /*19470*/  NOP ;  /* 0x0000000000007918 */ /* 0x000fc80000000000 */
[----:B------:R-:W-:Y:S04]  /*19480*/  STL.64 [R1+0xb50], R8 ;  /* 0x000b500801007387 */ /* 0x000fe80000100a00 */
[----:B------:R0:W-:Y:S04]  /*19490*/  STL.64 [R1+0xb58], R10 ;  /* 0x000b580a01007387 */ /* 0x0001e80000100a00 */
[----:B0-----:R-:W4:Y:S04]  /*194a0*/  LDL.LU.64 R10, [R1+0x2538] ;  /* 0x00253800010a7983 */ /* 0x001f280000300a00 */
[----:B------:R-:W2:Y:S04]  /*194b0*/  LDL.LU.64 R8, [R1+0x2530] ;  /* 0x0025300001087983 */ /* 0x000ea80000300a00 */
[----:B------:R-:W-:Y:S04]  /*194c0*/  STL.64 [R1+0x2420], R18 ;  /* 0x0024201201007387 */ /* 0x000fe80000100a00 */
[----:B------:R0:W-:Y:S04]  /*194d0*/  STL.64 [R1+0x23e8], R26 ;  /* 0x0023e81a01007387 */ /* 0x0001e80000100a00 */
[----:B------:R-:W2:Y:S04]  /*194e0*/  LDL.LU R24, [R1+0x640] ;  /* 0x0006400001187983 */ /* 0x000ea80000300800 */
[----:B------:R-:W2:Y:S04]  /*194f0*/  LDL.LU R25, [R1+0x644] ;  /* 0x0006440001197983 */ /* 0x000ea80000300800 */
[----:B0-----:R-:W2:Y:S04]  /*19500*/  LDL.LU R26, [R1+0x648] ;  /* 0x00064800011a7983 */ /* 0x001ea80000300800 */
[----:B------:R-:W2:Y:S01]  /*19510*/  LDL.LU R27, [R1+0x64c] ;  /* 0x00064c00011b7983 */ /* 0x000ea20000300800 */
[----:B------:R-:W-:-:S02]  /*19520*/  IMAD.MOV.U32 R18, RZ, RZ, R14 ;  /* 0x000000ffff127224 */ /* 0x000fc400078e000e */
[----:B------:R-:W-:Y:S01]  /*19530*/  IMAD.MOV.U32 R19, RZ, RZ, R15 ;  /* 0x000000ffff137224 */ /* 0x000fe200078e000f */
[----:B------:R-:W3:Y:S04]  /*19540*/  LDL.LU R14, [R1+0x252c] ;  /* 0x00252c00010e7983 */ /* 0x000ee80000300800 */
[----:B------:R-:W3:Y:S04]  /*19550*/  LDL.LU R15, [R1+0x2528] ;  /* 0x00252800010f7983 */ /* 0x000ee80000300800 */
[----:B------:R0:W-:Y:S02]  /*19560*/  STL.64 [R1+0x2438], R18 ;  /* 0x0024381201007387 */ /* 0x0001e40000100a00 */
[----:B0-----:R-:W-:-:S02]  /*19570*/  IMAD.MOV.U32 R18, RZ, RZ, R29 ;  /* 0x000000ffff127224 */ /* 0x001fc400078e001d */
        /* <DEDUP_REMOVED lines=19> */
[----:B------:R0:W-:Y:S02]  /*196b0*/  STL.64 [R1+0x2480], R18 ;  /* 0x0024801201007387 */ /* 0x0001e40000100a00 */
[----:B0-----:R-:W-:Y:S02]  /*196c0*/  IMAD.MOV.U32 R18, RZ, RZ, R21 ;  /* 0x000000ffff127224 */ /* 0x001fe400078e0015 */
[----:B------:R-:W-:Y:S01]  /*196d0*/  IMAD.MOV.U32 R19, RZ, RZ, R20 ;  /* 0x000000ffff137224 */ /* 0x000fe200078e0014 */
[----:B--2---:R-:W-:Y:S04]  /*196e0*/  STL.64 [R1+0x2430], R26 ;  /* 0x0024301a01007387 */ /* 0x004fe80000100a00 */
[----:B------:R0:W-:Y:S04]  /*196f0*/  STL.64 [R1+0x2428], R24 ;  /* 0x0024281801007387 */ /* 0x0001e80000100a00 */
[----:B0-----:R-:W2:Y:S04]  /*19700*/  LDL.LU R24, [R1+0x6d0] ;  /* 0x0006d00001187983 */ /* 0x001ea80000300800 */
[----:B------:R-:W2:Y:S04]  /*19710*/  LDL.LU R25, [R1+0x6d4] ;  /* 0x0006d40001197983 */ /* 0x000ea80000300800 */
        /* <DEDUP_REMOVED lines=16> */
[----:B----4-:R-:W-:-:S02]  /*19820*/  IMAD.MOV.U32 R22, RZ, RZ, R11 ;  /* 0x000000ffff167224 */ /* 0x010fc400078e000b */
[----:B------:R-:W-:Y:S01]  /*19830*/  IMAD.MOV.U32 R23, RZ, RZ, R10 ;  /* 0x000000ffff177224 */ /* 0x000fe200078e000a */
[----:B--2---:R-:W-:Y:S04]  /*19840*/  STL.64 [R1+0x24c8], R18 ;  /* 0x0024c81201007387 */ /* 0x004fe80000100a00 */
[----:B------:R0:W-:Y:S04]  /*19850*/  STL.64 [R1+0x24c0], R16 ;  /* 0x0024c01001007387 */ /* 0x0001e80000100a00 */
[----:B------:R1:W-:Y:S04]  /*19860*/  STL.64 [R1+0x24d0], R22 ;  /* 0x0024d01601007387 */ /* 0x0003e80000100a00 */
[----:B0-----:R-:W2:Y:S04]  /*19870*/  LDL.LU R16, [R1+0x660] ;  /* 0x0006600001107983 */ /* 0x001ea80000300800 */
[----:B------:R-:W2:Y:S04]  /*19880*/  LDL.LU R17, [R1+0x664] ;  /* 0x0006640001117983 */ /* 0x000ea80000300800 */
[----:B------:R-:W4:Y:S04]  /*19890*/  LDL.LU R18, [R1+0x668] ;  /* 0x0006680001127983 */ /* 0x000f280000300800 */
[----:B------:R-:W4:Y:S01]  /*198a0*/  LDL.LU R19, [R1+0x66c] ;  /* 0x00066c0001137983 */ /* 0x000f220000300800 */
[----:B-1----:R-:W-:-:S02]  /*198b0*/  IMAD.MOV.U32 R22, RZ, RZ, R9 ;  /* 0x000000ffff167224 */ /* 0x002fc400078e0009 */
[----:B------:R-:W-:Y:S01]  /*198c0*/  IMAD.MOV.U32 R23, RZ, RZ, R8 ;  /* 0x000000ffff177224 */ /* 0x000fe200078e0008 */
[----:B----4-:R-:W-:Y:S04]  /*198d0*/  STL.64 [R1+0x24e0], R18 ;  /* 0x0024e01201007387 */ /* 0x010fe80000100a00 */
[----:B--2---:R-:W-:Y:S04]  /*198e0*/  STL.64 [R1+0x24d8], R16 ;  /* 0x0024d81001007387 */ /* 0x004fe80000100a00 */
[----:B------:R3:W-:Y:S02]  /*198f0*/  STL.64 [R1+0x24e8], R22 ;  /* 0x0024e81601007387 */ /* 0x0007e40000100a00 */
[----:B---3--:R-:W-:-:S02]  /*19900*/  IMAD.MOV.U32 R22, RZ, RZ, R3 ;  /* 0x000000ffff167224 */ /* 0x008fc400078e0003 */
[----:B------:R-:W-:-:S05]  /*19910*/  IMAD.MOV.U32 R23, RZ, RZ, R2 ;  /* 0x000000ffff177224 */ /* 0x000fca00078e0002 */
[----:B------:R0:W-:Y:S04]  /*19920*/  STL.64 [R1+0x2520], R22 ;  /* 0x0025201601007387 */ /* 0x0001e80000100a00 */
[----:B------:R-:W2:Y:S04]  /*19930*/  LDL.LU R16, [R1+0x650] ;  /* 0x0006500001107983 */ /* 0x000ea80000300800 */
[----:B------:R-:W2:Y:S04]  /*19940*/  LDL.LU R17, [R1+0x654] ;  /* 0x0006540001117983 */ /* 0x000ea80000300800 */
[----:B------:R-:W3:Y:S04]  /*19950*/  LDL.LU R18, [R1+0x658] ;  /* 0x0006580001127983 */ /* 0x000ee80000300800 */
[----:B------:R-:W3:Y:S04]  /*19960*/  LDL.LU R19, [R1+0x65c] ;  /* 0x00065c0001137983 */ /* 0x000ee80000300800 */
[----:B------:R-:W4:Y:S04]  /*19970*/  LDL.LU R20, [R1+0x510] ;  /* 0x0005100001147983 */ /* 0x000f280000300800 */
[----:B------:R-:W4:Y:S04]  /*19980*/  LDL.LU R21, [R1+0x514] ;  /* 0x0005140001157983 */ /* 0x000f280000300800 */
[----:B0-----:R-:W4:Y:S04]  /*19990*/  LDL.LU R22, [R1+0x518] ;  /* 0x0005180001167983 */ /* 0x001f280000300800 */
[----:B------:R-:W4:Y:S04]  /*199a0*/  LDL.LU R23, [R1+0x51c] ;  /* 0x00051c0001177983 */ /* 0x000f280000300800 */
[----:B------:R-:W4:Y:S04]  /*199b0*/  LDL.LU.64 R10, [R1+0x28] ;  /* 0x00002800010a7983 */ /* 0x000f280000300a00 */
[----:B---3--:R-:W-:Y:S04]  /*199c0*/  STL.64 [R1+0x24f8], R18 ;  /* 0x0024f81201007387 */ /* 0x008fe80000100a00 */
[----:B--2---:R0:W-:Y:S04]  /*199d0*/  STL.64 [R1+0x24f0], R16 ;  /* 0x0024f01001007387 */ /* 0x0041e80000100a00 */
[----:B0-----:R-:W2:Y:S04]  /*199e0*/  LDL.LU R16, [R1+0x610] ;  /* 0x0006100001107983 */ /* 0x001ea80000300800 */
[----:B------:R-:W2:Y:S04]  /*199f0*/  LDL.LU R17, [R1+0x614] ;  /* 0x0006140001117983 */ /* 0x000ea80000300800 */
[----:B------:R-:W2:Y:S04]  /*19a00*/  LDL.LU R18, [R1+0x618] ;  /* 0x0006180001127983 */ /* 0x000ea80000300800 */
[----:B------:R-:W2:Y:S04]  /*19a10*/  LDL.LU R19, [R1+0x61c] ;  /* 0x00061c0001137983 */ /* 0x000ea80000300800 */
[----:B------:R-:W-:Y:S04]  /*19a20*/  STL.64 [R1+0x2448], R26 ;  /* 0x0024481a01007387 */ /* 0x000fe80000100a00 */
        /* <DEDUP_REMOVED lines=11> */
[----:B----4-:R-:W-:Y:S03]  /*19ae0*/  HMMA.16816.F32 R12, R4, R14, R20 ;  /* 0x0000000e040c723c */ /* 0x010fe60000001814 */
        /* <DEDUP_REMOVED lines=12> */
[----:B------:R-:W3:Y:S04]  /*19bb0*/  LDL.LU.64 R22, [R1+0x2520] ;  /* 0x0025200001167983 */ /* 0x000ee80000300a00 */
[----:B------:R-:W-:Y:S04]  /*19bc0*/  STL.64 [R1+0xb40], R12 ;  /* 0x000b400c01007387 */ /* 0x000fe80000100a00 */
[----:B------:R0:W-:Y:S04]  /*19bd0*/  STL.64 [R1+0xb48], R14 ;  /* 0x000b480e01007387 */ /* 0x0001e80000100a00 */
[----:B0-----:R-:W4:Y:S04]  /*19be0*/  LDL.LU.64 R14, [R1+0x2518] ;  /* 0x00251800010e7983 */ /* 0x001f280000300a00 */
[----:B------:R-:W4:Y:S01]  /*19bf0*/  LDL.LU.64 R12, [R1+0x2510] ;  /* 0x00251000010c7983 */ /* 0x000f220000300a00 */
[----:B------:R-:W-:-:S02]  /*19c00*/  IMAD.MOV.U32 R3, RZ, RZ, R10 ;  /* 0x000000ffff037224 */ /* 0x000fc400078e000a */
[----:B------:R-:W-:Y:S01]  /*19c10*/  IMAD.MOV.U32 R2, RZ, RZ, R11 ;  /* 0x000000ffff027224 */ /* 0x000fe200078e000b */
[----:B----4-:R-:W-:-:S15]  /*19c20*/  HMMA.16816.F32 R4, R4, R10, R12 ;  /* 0x0000000a0404723c */ /* 0x010fde000000180c */
[----:B------:R-:W-:-:S04]  /*19c30*/  NOP ;  /* 0x0000000000007918 */ /* 0x000fc80000000000 */
[----:B------:R-:W-:Y:S04]  /*19c40*/  STL.64 [R1+0xb30], R4 ;  /* 0x000b300401007387 */ /* 0x000fe80000100a00 */
[----:B------:R0:W-:Y:S04]  /*19c50*/  STL.64 [R1+0xb38], R6 ;  /* 0x000b380601007387 */ /* 0x0001e80000100a00 */
[----:B------:R-:W3:Y:S04]  /*19c60*/  LDL.LU.64 R10, [R1+0x2508] ;  /* 0x00250800010a7983 */ /* 0x000ee80000300a00 */
[----:B------:R-:W3:Y:S04]  /*19c70*/  LDL.LU.64 R8, [R1+0x2500] ;  /* 0x0025000001087983 */ /* 0x000ee80000300a00 */
[----:B0-----:R-:W4:Y:S01]  /*19c80*/  LDL.LU.64 R6, [R1+0x38] ;  /* 0x0000380001067983 */ /* 0x001f220000300a00 */
[----:B---3--:R-:W-:Y:S03]  /*19c90*/  HMMA.16816.F32 R20, R8, R22, R16 ;  /* 0x000000160814723c */ /* 0x008fe60000001810 */
[----:B------:R-:W3:Y:S04]  /*19ca0*/  LDL.LU.64 R18, [R1+0x24f8] ;  /* 0x0024f80001127983 */ /* 0x000ee80000300a00 */
[----:B------:R-:W3:-:S12]  /*19cb0*/  LDL.LU.64 R16, [R1+0x24f0] ;  /* 0x0024f00001107983 */ /* 0x000ed80000300a00 */
[----:B------:R-:W-:Y:S04]  /*19cc0*/  STL.64 [R1+0x240], R20 ;  /* 0x0002401401007387 */ /* 0x000fe80000100a00 */
[----:B------:R0:W-:Y:S04]  /*19cd0*/  STL.64 [R1+0x248], R22 ;  /* 0x0002481601007387 */ /* 0x0001e80000100a00 */
[----:B0-----:R-:W3:Y:S02]  /*19ce0*/  LDL.LU.64 R22, [R1+0x24e8] ;  /* 0x0024e80001167983 */ /* 0x001ee40000300a00 */
[----:B---3--:R-:W-:Y:S02]  /*19cf0*/  HMMA.16816.F32 R20, R8, R22, R16 ;  /* 0x000000160814723c */ /* 0x008fe40000001810 */
[----:B------:R-:W3:Y:S04]  /*19d00*/  LDL.LU.64 R18, [R1+0x24e0] ;  /* 0x0024e00001127983 */ /* 0x000ee80000300a00 */
[----:B------:R-:W3:-:S13]  /*19d10*/  LDL.LU.64 R16, [R1+0x24d8] ;  /* 0x0024d80001107983 */ /* 0x000eda0000300a00 */
        /* <DEDUP_REMOVED lines=16> */
[----:B------:R-:W2:-:S15]  /*19e20*/  LDL.LU.64 R18, [R1+0x2498] ;  /* 0x0024980001127983 */ /* 0x000e9e0000300a00 */
[----:B------:R-:W-:Y:S02]  /*19e30*/  NOP ;  /* 0x0000000000007918 */ /* 0x000fe40000000000 */
[----:B------:R0:W-:Y:S04]  /*19e40*/  STL.64 [R1+0x300], R20 ;  /* 0x0003001401007387 */ /* 0x0001e80000100a00 */
[----:B------:R1:W-:Y:S04]  /*19e50*/  STL.64 [R1+0x308], R22 ;  /* 0x0003081601007387 */ /* 0x0003e80000100a00 */
[----:B0-----:R-:W3:Y:S04]  /*19e60*/  LDL.LU R20, [R1+0x700] ;  /* 0x0007000001147983 */ /* 0x001ee80000300800 */
[----:B------:R-:W3:Y:S04]  /*19e70*/  LDL.LU R21, [R1+0x704] ;  /* 0x0007040001157983 */ /* 0x000ee80000300800 */
[----:B-1----:R-:W3:Y:S04]  /*19e80*/  LDL.LU R22, [R1+0x708] ;  /* 0x0007080001167983 */ /* 0x002ee80000300800 */
[----:B------:R-:W3:Y:S01]  /*19e90*/  LDL.LU R23, [R1+0x70c] ;  /* 0x00070c0001177983 */ /* 0x000ee20000300800 */
        /* <DEDUP_REMOVED lines=43> */
[----:B------:R-:W2:-:S15]  /*1a150*/  LDL.LU.64 R26, [R1+0x23e8] ;  /* 0x0023e800011a7983 */ /* 0x000e9e0000300a00 */
[----:B------:R-:W-:Y:S02]  /*1a160*/  NOP ;  /* 0x0000000000007918 */ /* 0x000fe40000000000 */
        /* <DEDUP_REMOVED lines=9> */
[----:B------:R-:W2:Y:S04]  /*1a200*/  LDL.LU.64 R16, [R1+0x23c8] ;  /* 0x0023c80001107983 */ /* 0x000ea80000300a00 */
[----:B------:R0:W-:Y:S04]  /*1a210*/  STL.64 [R1+0x2320], R26 ;  /* 0x0023201a01007387 */ /* 0x0001e80000100a00 */
[----:B------:R-:W2:Y:S04]  /*1a220*/  LDL.LU R24, [R1+0x620] ;  /* 0x0006200001187983 */ /* 0x000ea80000300800 */
[----:B------:R-:W2:Y:S04]  /*1a230*/  LDL.LU R25, [R1+0x624] ;  /* 0x0006240001197983 */ /* 0x000ea80000300800 */
[----:B0-----:R-:W2:Y:S04]  /*1a240*/  LDL.LU R26, [R1+0x628] ;  /* 0x00062800011a7983 */ /* 0x001ea80000300800 */
[----:B------:R-:W2:Y:S01]  /*1a250*/  LDL.LU R27, [R1+0x62c] ;  /* 0x00062c00011b7983 */ /* 0x000ea20000300800 */
[----:B------:R-:W-:-:S02]  /*1a260*/  IMAD.MOV.U32 R14, RZ, RZ, R3 ;  /* 0x000000ffff0e7224 */ /* 0x000fc400078e0003 */
[----:B------:R-:W-:Y:S02]  /*1a270*/  IMAD.MOV.U32 R15, RZ, RZ, R2 ;  /* 0x000000ffff0f7224 */ /* 0x000fe400078e0002 */
[----:B----4-:R-:W-:Y:S02]  /*1a280*/  IMAD.MOV.U32 R3, RZ, RZ, R6 ;  /* 0x000000ffff037224 */ /* 0x010fe400078e0006 */
[----:B------:R-:W-:Y:S01]  /*1a290*/  IMAD.MOV.U32 R2, RZ, RZ, R7 ;  /* 0x000000ffff027224 */ /* 0x000fe200078e0007 */
[C---:B--2---:R-:W-:Y:S08]  /*1a2a0*/  HMMA.16816.F32 R24, R8.reuse, R6, R24 ;  /* 0x000000060818723c */ /* 0x044ff00000001818 */
[----:B------:R-:W-:Y:S01]  /*1a2b0*/  HMMA.16816.F32 R4, R8, R14, R16 ;  /* 0x0000000e0804723c */ /* 0x000fe20000001810 */
[----:B------:R-:W-:-:S02]  /*1a2c0*/  IMAD.MOV.U32 R18, RZ, RZ, R3 ;  /* 0x000000ffff127224 */ /* 0x000fc400078e0003 */
[----:B------:R-:W-:Y:S01]  /*1a2d0*/  IMAD.MOV.U32 R19, RZ, RZ, R2 ;  /* 0x000000ffff137224 */ /* 0x000fe200078e0002 */
[----:B------:R-:W-:Y:S07]  /*1a2e0*/  LDSM.16.MT88.4 R8, [R0+0x4380] ;  /* 0x004380000008783b */ /* 0x000fee0000004200 */
[----:B------:R-:W-:Y:S04]  /*1a2f0*/  STL.64 [R1+0xaa0], R24 ;  /* 0x000aa01801007387 */ /* 0x000fe80000100a00 */
[----:B------:R-:W-:Y:S04]  /*1a300*/  STL.64 [R1+0xaa8], R26 ;  /* 0x000aa81a01007387 */ /* 0x000fe80000100a00 */
[----:B------:R-:W-:Y:S04]  /*1a310*/  STL [R1+0x22d4], R14 ;  /* 0x0022d40e01007387 */ /* 0x000fe80000100800 */
[----:B------:R0:W-:Y:S04]  /*1a320*/  STL [R1+0x22d0], R15 ;  /* 0x0022d00f01007387 */ /* 0x0001e80000100800 */
[----:B------:R-:W-:Y:S04]  /*1a330*/  STL.64 [R1+0xa70], R4 ;  /* 0x000a700401007387 */ /* 0x000fe80000100a00 */
[----:B------:R-:W-:Y:S04]  /*1a340*/  STL.64 [R1+0xa78], R6 ;  /* 0x000a780601007387 */ /* 0x000fe80000100a00 */
[----:B------:R-:W3:Y:S04]  /*1a350*/  LDSM.16.MT88.4 R4, [R0+0x4300] ;  /* 0x004300000004783b */ /* 0x000ee80000004200 */
[----:B0-----:R-:W3:Y:S04]  /*1a360*/  LDL.LU.64 R14, [R1+0x118] ;  /* 0x00011800010e7983 */ /* 0x001ee80000300a00 */
[----:B------:R-:W-:Y:S04]  /*1a370*/  STL [R1+0x2300], R18 ;  /* 0x0023001201007387 */ /* 0x000fe80000100800 */
[----:B------:R-:W-:Y:S04]  /*1a380*/  STL [R1+0x2304], R19 ;  /* 0x0023041301007387 */ /* 0x000fe80000100800 */
[----:B------:R-:W2:Y:S04]  /*1a390*/  LDL.LU.64 R26, [R1+0xe8] ;  /* 0x0000e800011a7983 */ /* 0x000ea80000300a00 */
[----:B--2---:R0:W-:Y:S04]  /*1a3a0*/  STL.64 [R1+0x23a8], R26 ;  /* 0x0023a81a01007387 */ /* 0x0041e80000100a00 */
[----:B0-----:R-:W2:Y:S01]  /*1a3b0*/  LDL.LU.64 R26, [R1+0xf8] ;  /* 0x0000f800011a7983 */ /* 0x001ea20000300a00 */
[----:B---3--:R-:W-:Y:S03]  /*1a3c0*/  HMMA.16816.F32 R16, R4, R14, R20 ;  /* 0x0000000e0410723c */ /* 0x008fe60000001814 */
[----:B--2---:R0:W-:Y:S04]  /*1a3d0*/  STL.64 [R1+0x23b0], R26 ;  /* 0x0023b01a01007387 */ /* 0x0041e80000100a00 */
[----:B0-----:R-:W2:Y:S04]  /*1a3e0*/  LDL.LU.64 R26, [R1+0x108] ;  /* 0x00010800011a7983 */ /* 0x001ea80000300a00 */
[----:B------:R0:W-:Y:S04]  /*1a3f0*/  STL [R1+0x22e4], R8 ;  /* 0x0022e40801007387 */ /* 0x0001e80000100800 */
[----:B------:R1:W-:Y:S04]  /*1a400*/  STL [R1+0x22e0], R9 ;  /* 0x0022e00901007387 */ /* 0x0003e80000100800 */
[----:B------:R3:W-:Y:S04]  /*1a410*/  STL [R1+0x22dc], R10 ;  /* 0x0022dc0a01007387 */ /* 0x0007e80000100800 */
[----:B------:R4:W-:Y:S04]  /*1a420*/  STL [R1+0x22d8], R11 ;  /* 0x0022d80b01007387 */ /* 0x0009e80000100800 */
[----:B------:R-:W-:Y:S04]  /*1a430*/  STL [R1+0x200], R16 ;  /* 0x0002001001007387 */ /* 0x000fe80000100800 */
[----:B0-----:R-:W2:Y:S04]  /*1a440*/  LDL.LU R8, [R1+0x790] ;  /* 0x0007900001087983 */ /* 0x001ea80000300800 */
[----:B-1----:R-:W2:Y:S04]  /*1a450*/  LDL.LU R9, [R1+0x794] ;  /* 0x0007940001097983 */ /* 0x002ea80000300800 */
[----:B---3--:R-:W3:Y:S04]  /*1a460*/  LDL.LU R10, [R1+0x798] ;  /* 0x00079800010a7983 */ /* 0x008ee80000300800 */
[----:B----4-:R-:W3:Y:S04]  /*1a470*/  LDL.LU R11, [R1+0x79c] ;  /* 0x00079c00010b7983 */ /* 0x010ee80000300800 */
[----:B---3--:R-:W-:Y:S04]  /*1a480*/  STL.64 [R1+0x23c0], R10 ;  /* 0x0023c00a01007387 */ /* 0x008fe80000100a00 */
[----:B--2---:R0:W-:Y:S04]  /*1a490*/  STL.64 [R1+0x23b8], R8 ;  /* 0x0023b80801007387 */ /* 0x0041e80000100a00 */
[----:B0-----:R-:W2:Y:S04]  /*1a4a0*/  LDL.LU R8, [R1+0x710] ;  /* 0x0007100001087983 */ /* 0x001ea80000300800 */
[----:B------:R-:W2:Y:S04]  /*1a4b0*/  LDL.LU R9, [R1+0x714] ;  /* 0x0007140001097983 */ /* 0x000ea80000300800 */
[----:B------:R-:W2:Y:S04]  /*1a4c0*/  LDL.LU R10, [R1+0x718] ;  /* 0x00071800010a7983 */ /* 0x000ea80000300800 */
[----:B------:R-:W2:Y:S01]  /*1a4d0*/  LDL.LU R11, [R1+0x71c] ;  /* 0x00071c00010b7983 */ /* 0x000ea20000300800 */
[----:B------:R-:W-:-:S02]  /*1a4e0*/  IMAD.MOV.U32 R13, RZ, RZ, R15 ;  /* 0x000000ffff0d7224 */ /* 0x000fc400078e000f */
[----:B------:R-:W-:Y:S02]  /*1a4f0*/  IMAD.MOV.U32 R3, RZ, RZ, R18 ;  /* 0x000000ffff037224 */ /* 0x000fe400078e0012 */
[----:B------:R-:W-:Y:S02]  /*1a500*/  IMAD.MOV.U32 R28, RZ, RZ, R19 ;  /* 0x000000ffff1c7224 */ /* 0x000fe400078e0013 */
[----:B------:R-:W-:Y:S01]  /*1a510*/  IMAD.MOV.U32 R23, RZ, RZ, R14 ;  /* 0x000000ffff177224 */ /* 0x000fe200078e000e */
[----:B------:R-:W3:Y:S04]  /*1a520*/  LDL.LU.64 R18, [R1+0xc8] ;  /* 0x0000c80001127983 */ /* 0x000ee80000300a00 */
[----:B------:R0:W-:Y:S04]  /*1a530*/  STL [R1+0x22ec], R13 ;  /* 0x0022ec0d01007387 */ /* 0x0001e80000100800 */
[----:B------:R-:W4:Y:S01]  /*1a540*/  LDL.LU R12, [R1+0x770] ;  /* 0x00077000010c7983 */ /* 0x000f220000300800 */
[----:B------:R-:W-:-:S03]  /*1a550*/  IMAD.MOV.U32 R29, RZ, RZ, R17 ;  /* 0x000000ffff1d7224 */ /* 0x000fc600078e0011 */
[----:B0-----:R-:W4:Y:S04]  /*1a560*/  LDL.LU R13, [R1+0x774] ;  /* 0x00077400010d7983 */ /* 0x001f280000300800 */
[----:B------:R-:W4:Y:S04]  /*1a570*/  LDL.LU R14, [R1+0x778] ;  /* 0x00077800010e7983 */ /* 0x000f280000300800 */
[----:B------:R-:W4:Y:S04]  /*1a580*/  LDL.LU R15, [R1+0x77c] ;  /* 0x00077c00010f7983 */ /* 0x000f280000300800 */
[----:B------:R0:W-:Y:S04]  /*1a590*/  STL [R1+0x22e8], R23 ;  /* 0x0022e81701007387 */ /* 0x0001e80000100800 */
[----:B------:R-:W3:Y:S04]  /*1a5a0*/  LDL.LU R20, [R1+0x750] ;  /* 0x0007500001147983 */ /* 0x000ee80000300800 */
[----:B------:R-:W3:Y:S04]  /*1a5b0*/  LDL.LU R21, [R1+0x754] ;  /* 0x0007540001157983 */ /* 0x000ee80000300800 */
[----:B------:R-:W3:Y:S04]  /*1a5c0*/  LDL.LU R22, [R1+0x758] ;  /* 0x0007580001167983 */ /* 0x000ee80000300800 */
[----:B0-----:R-:W3:Y:S04]  /*1a5d0*/  LDL.LU R23, [R1+0x75c] ;  /* 0x00075c0001177983 */ /* 0x001ee80000300800 */
[----:B------:R0:W-:Y:S04]  /*1a5e0*/  STL [R1+0x2108], R28 ;  /* 0x0021081c01007387 */ /* 0x0001e80000100800 */
[----:B------:R-:W-:Y:S04]  /*1a5f0*/  STL [R1+0x2104], R3 ;  /* 0x0021040301007387 */ /* 0x000fe80000100800 */
[----:B------:R1:W-:Y:S01]  /*1a600*/  STL [R1+0x2100], R29 ;  /* 0x0021001d01007387 */ /* 0x0003e20000100800 */
[----:B0-----:R-:W-:-:S02]  /*1a610*/  IMAD.MOV.U32 R28, RZ, RZ, R27 ;  /* 0x000000ffff1c7224 */ /* 0x001fc400078e001b */
[----:B-1----:R-:W-:Y:S01]  /*1a620*/  IMAD.MOV.U32 R29, RZ, RZ, R26 ;  /* 0x000000ffff1d7224 */ /* 0x002fe200078e001a */
[----:B--2---:R-:W-:-:S15]  /*1a630*/  HMMA.16816.F32 R8, R4, R26, R8 ;  /* 0x0000001a0408723c */ /* 0x004fde0000001808 */
[----:B------:R-:W-:-:S04]  /*1a640*/  NOP ;  /* 0x0000000000007918 */ /* 0x000fc80000000000 */
[----:B------:R-:W-:Y:S04]  /*1a650*/  STL.64 [R1+0x1f0], R8 ;  /* 0x0001f00801007387 */ /* 0x000fe80000100a00 */
[----:B------:R0:W-:Y:S04]  /*1a660*/  STL.64 [R1+0x1f8], R10 ;  /* 0x0001f80a01007387 */ /* 0x0001e80000100a00 */
[----:B0-----:R-:W2:Y:S04]  /*1a670*/  LDL.LU.64 R10, [R1+0x23c0] ;  /* 0x0023c000010a7983 */ /* 0x001ea80000300a00 */
[----:B------:R-:W2:Y:S04]  /*1a680*/  LDL.LU.64 R8, [R1+0x23b8] ;  /* 0x0023b80001087983 */ /* 0x000ea80000300a00 */
[----:B------:R-:W3:Y:S04]  /*1a690*/  LDL.LU.64 R26, [R1+0x23b0] ;  /* 0x0023b000011a7983 */ /* 0x000ee80000300a00 */
[----:B------:R-:W-:Y:S04]  /*1a6a0*/  STL [R1+0x22f4], R28 ;  /* 0x0022f41c01007387 */ /* 0x000fe80000100800 */
[----:B------:R-:W-:Y:S01]  /*1a6b0*/  STL [R1+0x22f0], R29 ;  /* 0x0022f01d01007387 */ /* 0x000fe20000100800 */
[----:B---3--:R-:W-:-:S15]  /*1a6c0*/  HMMA.16816.F32 R20, R4, R26, R20 ;  /* 0x0000001a0414723c */ /* 0x008fde0000001814 */
[----:B------:R-:W-:-:S04]  /*1a6d0*/  NOP ;  /* 0x0000000000007918 */ /* 0x000fc80000000000 */
[----:B------:R0:W-:Y:S04]  /*1a6e0*/  STL.64 [R1+0x1e0], R20 ;  /* 0x0001e01401007387 */ /* 0x0001e80000100a00 */
[----:B------:R1:W-:Y:S01]  /*1a6f0*/  STL.64 [R1+0x1e8], R22 ;  /* 0x0001e81601007387 */ /* 0x0003e20000100a00 */
[----:B0-----:R-:W-:Y:S02]  /*1a700*/  IMAD.MOV.U32 R21, RZ, RZ, R26 ;  /* 0x000000ffff157224 */ /* 0x001fe400078e001a */
[----:B-1----:R-:W-:Y:S02]  /*1a710*/  IMAD.MOV.U32 R22, RZ, RZ, R27 ;  /* 0x000000ffff167224 */ /* 0x002fe400078e001b */
[----:B------:R-:W3:Y:S04]  /*1a720*/  LDL.LU.64 R26, [R1+0x23a8] ;  /* 0x0023a800011a7983 */ /* 0x000ee80000300a00 */
[----:B------:R-:W-:Y:S04]  /*1a730*/  STL [R1+0x22fc], R22 ;  /* 0x0022fc1601007387 */ /* 0x000fe80000100800 */
[----:B------:R0:W-:Y:S04]  /*1a740*/  STL [R1+0x22f8], R21 ;  /* 0x0022f81501007387 */ /* 0x0001e80000100800 */
[----:B------:R-:W3:Y:S04]  /*1a750*/  LDL.LU R20, [R1+0x760] ;  /* 0x0007600001147983 */ /* 0x000ee80000300800 */
[----:B0-----:R-:W3:Y:S04]  /*1a760*/  LDL.LU R21, [R1+0x764] ;  /* 0x0007640001157983 */ /* 0x001ee80000300800 */
[----:B------:R-:W3:Y:S04]  /*1a770*/  LDL.LU R22, [R1+0x768] ;  /* 0x0007680001167983 */ /* 0x000ee80000300800 */
[----:B------:R-:W3:Y:S02]  /*1a780*/  LDL.LU R23, [R1+0x76c] ;  /* 0x00076c0001177983 */ /* 0x000ee40000300800 */
[----:B---3--:R-:W-:Y:S01]  /*1a790*/  HMMA.16816.F32 R20, R4, R26, R20 ;  /* 0x0000001a0414723c */ /* 0x008fe20000001814 */
[----:B------:R-:W-:-:S15]  /*1a7a0*/  IMAD.MOV.U32 R2, RZ, RZ, R26 ;  /* 0x000000ffff027224 */ /* 0x000fde00078e001a */
[----:B------:R-:W-:-:S03]  /*1a7b0*/  NOP ;  /* 0x0000000000007918 */ /* 0x000fc60000000000 */
[----:B------:R0:W-:Y:S04]  /*1a7c0*/  STL.64 [R1+0x1d0], R20 ;  /* 0x0001d01401007387 */ /* 0x0001e80000100a00 */
[----:B------:R1:W-:Y:S01]  /*1a7d0*/  STL.64 [R1+0x1d8], R22 ;  /* 0x0001d81601007387 */ /* 0x0003e20000100a00 */
[----:B0-----:R-:W-:-:S05]  /*1a7e0*/  IMAD.MOV.U32 R20, RZ, RZ, R27 ;  /* 0x000000ffff147224 */ /* 0x001fca00078e001b */
[----:B------:R-:W-:Y:S04]  /*1a7f0*/  STL [R1+0x2388], R20 ;  /* 0x0023881401007387 */ /* 0x000fe80000100800 */
[----:B-1----:R-:W4:Y:S04]  /*1a800*/  LDL.LU.64 R22, [R1+0xd8] ;  /* 0x0000d80001167983 */ /* 0x002f280000300a00 */
[----:B------:R-:W3:Y:S04]  /*1a810*/  LDL.LU.64 R26, [R1+0x58] ;  /* 0x00005800011a7983 */ /* 0x000ee80000300a00 */
[----:B---3--:R4:W-:Y:S02]  /*1a820*/  STL.64 [R1+0x2338], R26 ;  /* 0x0023381a01007387 */ /* 0x0089e40000100a00 */
[----:B----4-:R-:W-:Y:S02]  /*1a830*/  HMMA.16816.F32 R24, R4, R22, R12 ;  /* 0x000000160418723c */ /* 0x010fe4000000180c */
[----:B------:R-:W-:Y:S01]  /*1a840*/  STL [R1+0x2308], R2 ;  /* 0x0023080201007387 */ /* 0x000fe20000100800 */
[----:B------:R-:W-:-:S02]  /*1a850*/  IMAD.MOV.U32 R15, RZ, RZ, R22 ;  /* 0x000000ffff0f7224 */ /* 0x000fc400078e0016 */
[----:B------:R-:W-:-:S14]  /*1a860*/  IMAD.MOV.U32 R0, RZ, RZ, R23 ;  /* 0x000000ffff007224 */ /* 0x000fdc00078e0017 */
[----:B------:R-:W-:Y:S04]  /*1a870*/  STL.64 [R1+0x2c0], R24 ;  /* 0x0002c01801007387 */ /* 0x000fe80000100a00 */
[----:B------:R-:W-:Y:S04]  /*1a880*/  STL.64 [R1+0x2c8], R26 ;  /* 0x0002c81a01007387 */ /* 0x000fe80000100a00 */
[----:B------:R-:W3:Y:S04]  /*1a890*/  LDL.LU R20, [R1+0x800] ;  /* 0x0008000001147983 */ /* 0x000ee80000300800 */
[----:B------:R-:W3:Y:S04]  /*1a8a0*/  LDL.LU R21, [R1+0x804] ;  /* 0x0008040001157983 */ /* 0x000ee80000300800 */
[----:B------:R-:W4:Y:S04]  /*1a8b0*/  LDL.LU R22, [R1+0x808] ;  /* 0x0008080001167983 */ /* 0x000f280000300800 */
[----:B------:R-:W4:Y:S04]  /*1a8c0*/  LDL.LU R23, [R1+0x80c] ;  /* 0x00080c0001177983 */ /* 0x000f280000300800 */
[----:B----4-:R0:W-:Y:S04]  /*1a8d0*/  STL.64 [R1+0x2398], R22 ;  /* 0x0023981601007387 */ /* 0x0101e80000100a00 */
[----:B---3--:R-:W-:Y:S04]  /*1a8e0*/  STL.64 [R1+0x2390], R20 ;  /* 0x0023901401007387 */ /* 0x008fe80000100a00 */
[----:B0-----:R-:W3:Y:S04]  /*1a8f0*/  LDL.LU.64 R22, [R1+0xb8] ;  /* 0x0000b80001167983 */ /* 0x001ee80000300a00 */
[----:B------:R-:W4:Y:S01]  /*1a900*/  LDL.LU.64 R26, [R1+0x68] ;  /* 0x00006800011a7983 */ /* 0x000f220000300a00 */
[----:B------:R-:W-:-:S03]  /*1a910*/  IMAD.MOV.U32 R14, RZ, RZ, R19 ;  /* 0x000000ffff0e7224 */ /* 0x000fc600078e0013 */
[----:B----4-:R2:W-:Y:S02]  /*1a920*/  STL.64 [R1+0x2350], R26 ;  /* 0x0023501a01007387 */ /* 0x0105e40000100a00 */
[----:B--2---:R-:W-:Y:S01]  /*1a930*/  HMMA.16816.F32 R24, R4, R18, R8 ;  /* 0x000000120418723c */ /* 0x004fe20000001808 */
[----:B------:R-:W-:-:S15]  /*1a940*/  IMAD.MOV.U32 R11, RZ, RZ, R18 ;  /* 0x000000ffff0b7224 */ /* 0x000fde00078e0012 */
[----:B------:R-:W-:-:S03]  /*1a950*/  NOP ;  /* 0x0000000000007918 */ /* 0x000fc60000000000 */
[----:B------:R-:W-:Y:S04]  /*1a960*/  STL.64 [R1+0x2b0], R24 ;  /* 0x0002b01801007387 */ /* 0x000fe80000100a00 */
[----:B------:R-:W-:Y:S04]  /*1a970*/  STL.64 [R1+0x2b8], R26 ;  /* 0x0002b81a01007387 */ /* 0x000fe80000100a00 */
[----:B------:R0:W-:Y:S04]  /*1a980*/  STL [R1+0x23a0], R11 ;  /* 0x0023a00b01007387 */ /* 0x0001e80000100800 */
[----:B------:R-:W3:Y:S04]  /*1a990*/  LDL.LU R8, [R1+0x7b0] ;  /* 0x0007b00001087983 */ /* 0x000ee80000300800 */
[----:B------:R-:W3:Y:S04]  /*1a9a0*/  LDL.LU R9, [R1+0x7b4] ;  /* 0x0007b40001097983 */ /* 0x000ee80000300800 */
[----:B------:R-:W3:Y:S04]  /*1a9b0*/  LDL.LU R10, [R1+0x7b8] ;  /* 0x0007b800010a7983 */ /* 0x000ee80000300800 */
[----:B0-----:R-:W3:Y:S04]  /*1a9c0*/  LDL.LU R11, [R1+0x7bc] ;  /* 0x0007bc00010b7983 */ /* 0x001ee80000300800 */
[----:B------:R0:W-:Y:S04]  /*1a9d0*/  STL.64 [R1+0x2370], R14 ;  /* 0x0023700e01007387 */ /* 0x0001e80000100a00 */
[----:B------:R-:W2:Y:S04]  /*1a9e0*/  LDL.LU R16, [R1+0x7d0] ;  /* 0x0007d00001107983 */ /* 0x000ea80000300800 */
[----:B------:R-:W2:Y:S04]  /*1a9f0*/  LDL.LU R17, [R1+0x7d4] ;  /* 0x0007d40001117983 */ /* 0x000ea80000300800 */
[----:B------:R-:W4:Y:S04]  /*1aa00*/  LDL.LU R18, [R1+0x7d8] ;  /* 0x0007d80001127983 */ /* 0x000f280000300800 */
[----:B------:R-:W4:Y:S04]  /*1aa10*/  LDL.LU R19, [R1+0x7dc] ;  /* 0x0007dc0001137983 */ /* 0x000f280000300800 */
[----:B0-----:R-:W2:Y:S04]  /*1aa20*/  LDL.LU.64 R14, [R1+0x98] ;  /* 0x00009800010e7983 */ /* 0x001ea80000300a00 */
[----:B--2---:R0:W-:Y:S04]  /*1aa30*/  STL.64 [R1+0x2380], R14 ;  /* 0x0023800e01007387 */ /* 0x0041e80000100a00 */
[----:B0-----:R-:W2:Y:S04]  /*1aa40*/  LDL.LU.64 R14, [R1+0xa8] ;  /* 0x0000a800010e7983 */ /* 0x001ea80000300a00 */
[----:B----4-:R0:W-:Y:S04]  /*1aa50*/  STL.64 [R1+0x2360], R18 ;  /* 0x0023601201007387 */ /* 0x0101e80000100a00 */
[----:B------:R1:W-:Y:S04]  /*1aa60*/  STL.64 [R1+0x2358], R16 ;  /* 0x0023581001007387 */ /* 0x0003e80000100a00 */
[----:B0-----:R-:W4:Y:S01]  /*1aa70*/  LDL.LU.64 R18, [R1+0x88] ;  /* 0x0000880001127983 */ /* 0x001f220000300a00 */
[----:B---3--:R-:W-:Y:S03]  /*1aa80*/  HMMA.16816.F32 R8, R4, R22, R8 ;  /* 0x000000160408723c */ /* 0x008fe60000001808 */
[----:B----4-:R0:W-:Y:S04]  /*1aa90*/  STL.64 [R1+0x2378], R18 ;  /* 0x0023781201007387 */ /* 0x0101e80000100a00 */
[----:B-1----:R-:W3:Y:S04]  /*1aaa0*/  LDL.LU R16, [R1+0x7f0] ;  /* 0x0007f00001107983 */ /* 0x002ee80000300800 */
[----:B------:R-:W3:Y:S04]  /*1aab0*/  LDL.LU R17, [R1+0x7f4] ;  /* 0x0007f40001117983 */ /* 0x000ee80000300800 */
[----:B0-----:R-:W3:Y:S04]  /*1aac0*/  LDL.LU R18, [R1+0x7f8] ;  /* 0x0007f80001127983 */ /* 0x001ee80000300800 */
[----:B------:R-:W3:Y:S04]  /*1aad0*/  LDL.LU R19, [R1+0x7fc] ;  /* 0x0007fc0001137983 */ /* 0x000ee80000300800 */
[----:B------:R-:W4:Y:S04]  /*1aae0*/  LDL.LU.64 R26, [R1+0x78] ;  /* 0x00007800011a7983 */ /* 0x000f280000300a00 */
[----:B----4-:R0:W-:Y:S04]  /*1aaf0*/  STL.64 [R1+0x2368], R26 ;  /* 0x0023681a01007387 */ /* 0x0101e80000100a00 */
[----:B------:R-:W4:Y:S04]  /*1ab00*/  LDL.LU R24, [R1+0x7e0] ;  /* 0x0007e00001187983 */ /* 0x000f280000300800 */
[----:B------:R-:W4:Y:S04]  /*1ab10*/  LDL.LU R25, [R1+0x7e4] ;  /* 0x0007e40001197983 */ /* 0x000f280000300800 */
[----:B0-----:R-:W4:Y:S04]  /*1ab20*/  LDL.LU R26, [R1+0x7e8] ;  /* 0x0007e800011a7983 */ /* 0x001f280000300800 */
[----:B------:R-:W4:Y:S04]  /*1ab30*/  LDL.LU R27, [R1+0x7ec] ;  /* 0x0007ec00011b7983 */ /* 0x000f280000300800 */
[----:B------:R0:W-:Y:S04]  /*1ab40*/  STL.64 [R1+0x2a0], R8 ;  /* 0x0002a00801007387 */ /* 0x0001e80000100a00 */
[----:B------:R1:W-:Y:S01]  /*1ab50*/  STL.64 [R1+0x2a8], R10 ;  /* 0x0002a80a01007387 */ /* 0x0003e20000100a00 */
[----:B0-----:R-:W-:-:S03]  /*1ab60*/  IMAD.MOV.U32 R9, RZ, RZ, R22 ;  /* 0x000000ffff097224 */ /* 0x001fc600078e0016 */
[----:B-1----:R-:W3:Y:S01]  /*1ab70*/  LDL.LU R11, [R1+0x23a0] ;  /* 0x0023a000010b7983 */ /* 0x002ee20000300800 */
[----:B------:R-:W-:-:S03]  /*1ab80*/  IMAD.MOV.U32 R10, RZ, RZ, R23 ;  /* 0x000000ffff0a7224 */ /* 0x000fc600078e0017 */
[----:B------:R-:W3:Y:S04]  /*1ab90*/  LDL.LU.64 R22, [R1+0x2398] ;  /* 0x0023980001167983 */ /* 0x000ee80000300a00 */
[----:B------:R-:W3:Y:S01]  /*1aba0*/  LDL.LU.64 R20, [R1+0x2390] ;  /* 0x0023900001147983 */ /* 0x000ee20000300a00 */
[----:B--2---:R-:W-:Y:S01]  /*1abb0*/  IMAD.MOV.U32 R8, RZ, RZ, R15 ;  /* 0x000000ffff087224 */ /* 0x004fe200078e000f */
[----:B---3--:R-:W-:-:S15]  /*1abc0*/  HMMA.16816.F32 R20, R4, R14, R20 ;  /* 0x0000000e0414723c */ /* 0x008fde0000001814 */
[----:B------:R-:W-:-:S04]  /*1abd0*/  NOP ;  /* 0x0000000000007918 */ /* 0x000fc80000000000 */
[----:B------:R0:W-:Y:S04]  /*1abe0*/  STL.64 [R1+0x290], R20 ;  /* 0x0002901401007387 */ /* 0x0001e80000100a00 */
[----:B------:R1:W-:Y:S04]  /*1abf0*/  STL.64 [R1+0x298], R22 ;  /* 0x0002981601007387 */ /* 0x0003e80000100a00 */
[----:B0-----:R-:W2:Y:S01]  /*1ac00*/  LDL.LU R20, [R1+0x2388] ;  /* 0x0023880001147983 */ /* 0x001ea20000300800 */
[----:B-1----:R-:W-:-:S03]  /*1ac10*/  IMAD.MOV.U32 R23, RZ, RZ, R14 ;  /* 0x000000ffff177224 */ /* 0x002fc600078e000e */
[----:B------:R-:W3:Y:S04]  /*1ac20*/  LDL.LU.64 R14, [R1+0x2380] ;  /* 0x00238000010e7983 */ /* 0x000ee80000300a00 */
        /* <DEDUP_REMOVED lines=12> */
[----:B---3--:R-:W-:Y:S03]  /*1acf0*/  HMMA.16816.F32 R16, R4, R14, R16 ;  /* 0x0000000e0410723c */ /* 0x008fe60000001810 */
[----:B--2---:R-:W-:Y:S04]  /*1ad00*/  STL.64 [R1+0x2348], R10 ;  /* 0x0023480a01007387 */ /* 0x004fe80000100a00 */
[----:B------:R0:W-:Y:S04]  /*1ad10*/  STL.64 [R1+0x2340], R8 ;  /* 0x0023400801007387 */ /* 0x0001e80000100a00 */
[----:B0-----:R-:W2:Y:S04]  /*1ad20*/  LDL.LU R8, [R1+0x7c0] ;  /* 0x0007c00001087983 */ /* 0x001ea80000300800 */
[----:B------:R-:W2:Y:S04]  /*1ad30*/  LDL.LU R9, [R1+0x7c4] ;  /* 0x0007c40001097983 */ /* 0x000ea80000300800 */
[----:B------:R-:W2:Y:S04]  /*1ad40*/  LDL.LU R10, [R1+0x7c8] ;  /* 0x0007c800010a7983 */ /* 0x000ea80000300800 */
[----:B------:R-:W2:Y:S04]  /*1ad50*/  LDL.LU R11, [R1+0x7cc] ;  /* 0x0007cc00010b7983 */ /* 0x000ea80000300800 */
[----:B------:R-:W-:Y:S04]  /*1ad60*/  STL.64 [R1+0x3b0], R16 ;  /* 0x0003b01001007387 */ /* 0x000fe80000100a00 */
[----:B------:R0:W-:Y:S04]  /*1ad70*/  STL.64 [R1+0x3b8], R18 ;  /* 0x0003b81201007387 */ /* 0x0001e80000100a00 */
[----:B0-----:R-:W4:Y:S01]  /*1ad80*/  LDL.LU.64 R18, [R1+0x2378] ;  /* 0x0023780001127983 */ /* 0x001f220000300a00 */
[----:B------:R-:W-:-:S02]  /*1ad90*/  IMAD.MOV.U32 R29, RZ, RZ, R14 ;  /* 0x000000ffff1d7224 */ /* 0x000fc400078e000e */
[----:B------:R-:W-:Y:S02]  /*1ada0*/  IMAD.MOV.U32 R13, RZ, RZ, R15 ;  /* 0x000000ffff0d7224 */ /* 0x000fe400078e000f */
[----:B------:R-:W3:Y:S01]  /*1adb0*/  LDL.LU.64 R14, [R1+0x2370] ;  /* 0x00237000010e7983 */ /* 0x000ee20000300a00 */
        /* <DEDUP_REMOVED lines=11> */
[----:B------:R0:W-:Y:S04]  /*1ae70*/  STL.64 [R1+0x600], R16 ;  /* 0x0006001001007387 */ /* 0x0001e80000100a00 */
[----:B------:R1:W-:Y:S01]  /*1ae80*/  STL.64 [R1+0x608], R18 ;  /* 0x0006081201007387 */ /* 0x0003e20000100a00 */
[----:B0-----:R-:W-:Y:S02]  /*1ae90*/  IMAD.MOV.U32 R17, RZ, RZ, R26 ;  /* 0x000000ffff117224 */ /* 0x001fe400078e001a */
[----:B------:R-:W-:Y:S02]  /*1aea0*/  IMAD.MOV.U32 R16, RZ, RZ, R27 ;  /* 0x000000ffff107224 */ /* 0x000fe400078e001b */
[----:B------:R-:W2:Y:S02]  /*1aeb0*/  LDL.LU.64 R26, [R1+0x2350] ;  /* 0x00235000011a7983 */ /* 0x000ea40000300a00 */
[----:B--2---:R-:W-:Y:S01]  /*1aec0*/  HMMA.16816.F32 R8, R4, R26, R8 ;  /* 0x0000001a0408723c */ /* 0x004fe20000001808 */
[----:B-1----:R-:W-:-:S02]  /*1aed0*/  IMAD.MOV.U32 R18, RZ, RZ, R26 ;  /* 0x000000ffff127224 */ /* 0x002fc400078e001a */
        /* <DEDUP_REMOVED lines=23> */
[----:B------:R-:W4:Y:S04]  /*1b050*/  LDL.LU.64 R8, [R1+0x2310] ;  /* 0x0023100001087983 */ /* 0x000f280000300a00 */
[----:B------:R-:W2:Y:S04]  /*1b060*/  LDL.LU R24, [R1+0x820] ;  /* 0x0008200001187983 */ /* 0x000ea80000300800 */
[----:B------:R-:W2:Y:S04]  /*1b070*/  LDL.LU R25, [R1+0x824] ;  /* 0x0008240001197983 */ /* 0x000ea80000300800 */
[----:B------:R-:W2:Y:S04]  /*1b080*/  LDL.LU R26, [R1+0x828] ;  /* 0x00082800011a7983 */ /* 0x000ea80000300800 */
[----:B------:R-:W2:Y:S04]  /*1b090*/  LDL.LU R27, [R1+0x82c] ;  /* 0x00082c00011b7983 */ /* 0x000ea80000300800 */
[----:B--2---:R0:W-:Y:S04]  /*1b0a0*/  STL.64 [R1+0x2188], R26 ;  /* 0x0021881a01007387 */ /* 0x0041e80000100a00 */
[----:B------:R-:W-:Y:S01]  /*1b0b0*/  STL.64 [R1+0x2180], R24 ;  /* 0x0021801801007387 */ /* 0x000fe20000100a00 */
[----:B0-----:R-:W-:-:S02]  /*1b0c0*/  IMAD.MOV.U32 R26, RZ, RZ, R2 ;  /* 0x000000ffff1a7224 */ /* 0x001fc400078e0002 */
[----:B------:R-:W-:Y:S01]  /*1b0d0*/  IMAD.MOV.U32 R27, RZ, RZ, R19 ;  /* 0x000000ffff1b7224 */ /* 0x000fe200078e0013 */
[----:B------:R-:W2:Y:S04]  /*1b0e0*/  LDL.LU R2, [R1+0x2308] ;  /* 0x0023080001027983 */ /* 0x000ea80000300800 */
[----:B------:R-:W2:Y:S04]  /*1b0f0*/  LDL.LU R19, [R1+0x2304] ;  /* 0x0023040001137983 */ /* 0x000ea80000300800 */
[----:B------:R0:W-:Y:S02]  /*1b100*/  STL.64 [R1+0x2198], R26 ;  /* 0x0021981a01007387 */ /* 0x0001e40000100a00 */
[----:B0-----:R-:W-:-:S02]  /*1b110*/  IMAD.MOV.U32 R26, RZ, RZ, R18 ;  /* 0x000000ffff1a7224 */ /* 0x001fc400078e0012 */
[----:B------:R-:W-:Y:S01]  /*1b120*/  IMAD.MOV.U32 R27, RZ, RZ, R22 ;  /* 0x000000ffff1b7224 */ /* 0x000fe200078e0016 */
[----:B------:R-:W2:Y:S04]  /*1b130*/  LDL.LU R18, [R1+0x2300] ;  /* 0x0023000001127983 */ /* 0x000ea80000300800 */
[----:B------:R-:W2:Y:S04]  /*1b140*/  LDL.LU R22, [R1+0x22fc] ;  /* 0x0022fc0001167983 */ /* 0x000ea80000300800 */
[----:B------:R0:W-:Y:S04]  /*1b150*/  STL.64 [R1+0x21b0], R26 ;  /* 0x0021b01a01007387 */ /* 0x0001e80000100a00 */
[----:B------:R-:W2:Y:S04]  /*1b160*/  LDL.LU R24, [R1+0x720] ;  /* 0x0007200001187983 */ /* 0x000ea80000300800 */
[----:B------:R-:W2:Y:S04]  /*1b170*/  LDL.LU R25, [R1+0x724] ;  /* 0x0007240001197983 */ /* 0x000ea80000300800 */
[----:B0-----:R-:W2:Y:S04]  /*1b180*/  LDL.LU R26, [R1+0x728] ;  /* 0x00072800011a7983 */ /* 0x001ea80000300800 */
[----:B------:R-:W2:Y:S02]  /*1b190*/  LDL.LU R27, [R1+0x72c] ;  /* 0x00072c00011b7983 */ /* 0x000ea40000300800 */
[----:B--2---:R-:W-:-:S15]  /*1b1a0*/  HMMA.16816.F32 R24, R4, R18, R24 ;  /* 0x000000120418723c */ /* 0x004fde0000001818 */
[----:B------:R-:W-:-:S04]  /*1b1b0*/  NOP ;  /* 0x0000000000007918 */ /* 0x000fc80000000000 */
[----:B------:R-:W-:Y:S04]  /*1b1c0*/  STL.64 [R1+0x9f0], R24 ;  /* 0x0009f01801007387 */ /* 0x000fe80000100a00 */
[----:B------:R0:W-:Y:S02]  /*1b1d0*/  STL.64 [R1+0x9f8], R26 ;  /* 0x0009f81a01007387 */ /* 0x0001e40000100a00 */
[----:B0-----:R-:W-:Y:S02]  /*1b1e0*/  IMAD.MOV.U32 R26, RZ, RZ, R17 ;  /* 0x000000ffff1a7224 */ /* 0x001fe400078e0011 */
[----:B------:R-:W-:-:S05]  /*1b1f0*/  IMAD.MOV.U32 R27, RZ, RZ, R16 ;  /* 0x000000ffff1b7224 */ /* 0x000fca00078e0010 */
        /* <DEDUP_REMOVED lines=19> */
[----:B------:R-:W3:Y:S04]  /*1b330*/  LDL.LU R29, [R1+0x22f0] ;  /* 0x0022f000011d7983 */ /* 0x000ee80000300800 */
[----:B------:R-:W3:Y:S04]  /*1b340*/  LDL.LU R13, [R1+0x22ec] ;  /* 0x0022ec00010d7983 */ /* 0x000ee80000300800 */
[----:B------:R0:W-:Y:S02]  /*1b350*/  STL.64 [R1+0x21f8], R26 ;  /* 0x0021f81a01007387 */ /* 0x0001e40000100a00 */
[----:B0-----:R-:W-:-:S02]  /*1b360*/  IMAD.MOV.U32 R26, RZ, RZ, R23 ;  /* 0x000000ffff1a7224 */ /* 0x001fc400078e0017 */
[----:B----4-:R-:W-:Y:S01]  /*1b370*/  IMAD.MOV.U32 R27, RZ, RZ, R8 ;  /* 0x000000ffff1b7224 */ /* 0x010fe200078e0008 */
[----:B------:R-:W4:Y:S04]  /*1b380*/  LDL.LU R23, [R1+0x22e8] ;  /* 0x0022e80001177983 */ /* 0x000f280000300800 */
        /* <DEDUP_REMOVED lines=20> */
[----:B---3--:R-:W-:Y:S01]  /*1b4d0*/  IMAD.MOV.U32 R27, RZ, RZ, R14 ;  /* 0x000000ffff1b7224 */ /* 0x008fe200078e000e */
        /* <DEDUP_REMOVED lines=45> */
[----:B----4-:R-:W-:-:S03]  /*1b7b0*/  IMAD.MOV.U32 R26, RZ, RZ, R23 ;  /* 0x000000ffff1a7224 */ /* 0x010fc600078e0017 */
[----:B------:R-:W3:Y:S04]  /*1b7c0*/  LDL.LU R23, [R1+0x22b8] ;  /* 0x0022b80001177983 */ /* 0x000ee80000300800 */
        /* <DEDUP_REMOVED lines=23> */
[----:B------:R-:W4:Y:S01]  /*1b940*/  LDL.LU R19, [R1+0x8ec] ;  /* 0x0008ec0001137983 */ /* 0x000f220000300800 */
[----:B------:R-:W-:-:S03]  /*1b950*/  IMAD.MOV.U32 R27, RZ, RZ, R13 ;  /* 0x000000ffff1b7224 */ /* 0x000fc600078e000d */
[----:B----4-:R-:W-:Y:S04]  /*1b960*/  STL.64 [R1+0x22b0], R18 ;  /* 0x0022b01201007387 */ /* 0x010fe80000100a00 */
[----:B--2---:R0:W-:Y:S04]  /*1b970*/  STL.64 [R1+0x22a8], R16 ;  /* 0x0022a81001007387 */ /* 0x0041e80000100a00 */
[----:B0-----:R-:W2:Y:S04]  /*1b980*/  LDL.LU R16, [R1+0x8f0] ;  /* 0x0008f00001107983 */ /* 0x001ea80000300800 */
[----:B------:R-:W2:Y:S04]  /*1b990*/  LDL.LU R17, [R1+0x8f4] ;  /* 0x0008f40001117983 */ /* 0x000ea80000300800 */
[----:B------:R-:W2:Y:S04]  /*1b9a0*/  LDL.LU R18, [R1+0x8f8] ;  /* 0x0008f80001127983 */ /* 0x000ea80000300800 */
[----:B------:R-:W2:Y:S01]  /*1b9b0*/  LDL.LU R19, [R1+0x8fc] ;  /* 0x0008fc0001137983 */ /* 0x000ea20000300800 */
[----:B---3--:R-:W-:Y:S01]  /*1b9c0*/  HMMA.16816.F32 R20, R4, R14, R20 ;  /* 0x0000000e0414723c */ /* 0x008fe20000001814 */
[----:B------:R-:W-:-:S15]  /*1b9d0*/  IMAD.MOV.U32 R7, RZ, RZ, R3 ;  /* 0x000000ffff077224 */ /* 0x000fde00078e0003 */
[----:B------:R-:W-:-:S03]  /*1b9e0*/  NOP ;  /* 0x0000000000007918 */ /* 0x000fc60000000000 */
[----:B------:R0:W-:Y:S04]  /*1b9f0*/  STL.64 [R1+0x9e0], R20 ;  /* 0x0009e01401007387 */ /* 0x0001e80000100a00 */
[----:B------:R-:W-:Y:S04]  /*1ba00*/  STL.64 [R1+0x9e8], R22 ;  /* 0x0009e81601007387 */ /* 0x000fe80000100a00 */
[----:B0-----:R-:W3:Y:S04]  /*1ba10*/  LDL.LU R20, [R1+0x810] ;  /* 0x0008100001147983 */ /* 0x001ee80000300800 */
[----:B------:R-:W3:Y:S01]  /*1ba20*/  LDL.LU R21, [R1+0x814] ;  /* 0x0008140001157983 */ /* 0x000ee20000300800 */
[----:B--2---:R-:W-:Y:S03]  /*1ba30*/  HMMA.16816.F32 R24, R8, R26, R16 ;  /* 0x0000001a0818723c */ /* 0x004fe60000001810 */
[----:B------:R-:W2:Y:S04]  /*1ba40*/  LDL.LU.64 R18, [R1+0x22b0] ;  /* 0x0022b00001127983 */ /* 0x000ea80000300a00 */
[----:B------:R-:W2:-:S12]  /*1ba50*/  LDL.LU.64 R16, [R1+0x22a8] ;  /* 0x0022a80001107983 */ /* 0x000e980000300a00 */
[----:B------:R-:W-:Y:S01]  /*1ba60*/  IMAD.MOV.U32 R3, RZ, RZ, R26 ;  /* 0x000000ffff037224 */ /* 0x000fe200078e001a */
[----:B------:R2:W-:Y:S01]  /*1ba70*/  STL [R1+0x1c0], R24 ;  /* 0x0001c01801007387 */ /* 0x0005e20000100800 */
[----:B------:R-:W-:-:S03]  /*1ba80*/  IMAD.MOV.U32 R29, RZ, RZ, R27 ;  /* 0x000000ffff1d7224 */ /* 0x000fc600078e001b */
[----:B------:R-:W2:Y:S01]  /*1ba90*/  LDL.LU.64 R26, [R1+0x22a0] ;  /* 0x0022a000011a7983 */ /* 0x000ea20000300a00 */
[----:B------:R-:W-:Y:S02]  /*1baa0*/  IMAD.MOV.U32 R28, RZ, RZ, R25 ;  /* 0x000000ffff1c7224 */ /* 0x000fe400078e0019 */
        /* <DEDUP_REMOVED lines=65> */
[----:B0-----:R-:W2:Y:S01]  /*1bec0*/  LDL.LU.64 R26, [R1+0x2198] ;  /* 0x00219800011a7983 */ /* 0x001ea20000300a00 */
[----:B------:R-:W-:Y:S02]  /*1bed0*/  IMAD.MOV.U32 R22, RZ, RZ, R2 ;  /* 0x000000ffff167224 */ /* 0x000fe400078e0002 */
[----:B------:R-:W-:Y:S01]  /*1bee0*/  IMAD.MOV.U32 R23, RZ, RZ, R0 ;  /* 0x000000ffff177224 */ /* 0x000fe200078e0000 */
[----:B--2---:R-:W-:Y:S01]  /*1bef0*/  HMMA.16816.F32 R24, R8, R26, R16 ;  /* 0x0000001a0818723c */ /* 0x004fe20000001810 */
[----:B------:R-:W3:-:S15]  /*1bf00*/  LDL.LU.64 R18, [R1+0x2190] ;  /* 0x0021900001127983 */ /* 0x000ede0000300a00 */
[----:B------:R-:W-:-:S03]  /*1bf10*/  NOP ;  /* 0x0000000000007918 */ /* 0x000fc60000000000 */
[----:B------:R-:W-:Y:S01]  /*1bf20*/  IMAD.MOV.U32 R2, RZ, RZ, R26 ;  /* 0x000000ffff027224 */ /* 0x000fe200078e001a */
[----:B------:R0:W-:Y:S01]  /*1bf30*/  STL.64 [R1+0x8b0], R24 ;  /* 0x0008b01801007387 */ /* 0x0001e20000100a00 */
[----:B------:R-:W-:-:S03]  /*1bf40*/  IMAD.MOV.U32 R0, RZ, RZ, R27 ;  /* 0x000000ffff007224 */ /* 0x000fc600078e001b */
[----:B------:R-:W2:Y:S04]  /*1bf50*/  LDL.LU.64 R26, [R1+0x2188] ;  /* 0x00218800011a7983 */ /* 0x000ea80000300a00 */
[----:B0-----:R-:W2:Y:S04]  /*1bf60*/  LDL.LU.64 R24, [R1+0x2180] ;  /* 0x0021800001187983 */ /* 0x001ea80000300a00 */
[----:B------:R0:W-:Y:S04]  /*1bf70*/  STL [R1+0x1944], R0 ;  /* 0x0019440001007387 */ /* 0x0001e80000100800 */
[----:B0-----:R-:W4:Y:S04]  /*1bf80*/  LDL R0, [R1+0x12c] ;  /* 0x00012c0001007983 */ /* 0x001f280000100800 */
[----:B------:R0:W-:Y:S04]  /*1bf90*/  STL [R1+0x1940], R2 ;  /* 0x0019400201007387 */ /* 0x0001e80000100800 */
[----:B0-----:R-:W3:Y:S01]  /*1bfa0*/  LDL R2, [R1+0x128] ;  /* 0x0001280001027983 */ /* 0x001ee20000100800 */
[----:B------:R-:W-:-:S07]  /*1bfb0*/  IMAD.MOV.U32 R6, RZ, RZ, R12 ;  /* 0x000000ffff067224 */ /* 0x000fce00078e000c */
[----:B--2---:R-:W-:Y:S01]  /*1bfc0*/  HMMA.16816.F32 R4, R8, R6, R24 ;  /* 0x000000060804723c */ /* 0x004fe20000001818 */
[----:B------:R-:W2:Y:S04]  /*1bfd0*/  LDL.LU.64 R26, [R1+0x2178] ;  /* 0x00217800011a7983 */ /* 0x000ea80000300a00 */
[----:B------:R-:W2:-:S14]  /*1bfe0*/  LDL.LU.64 R24, [R1+0x2170] ;  /* 0x0021700001187983 */ /* 0x000e9c0000300a00 */
[----:B------:R-:W-:Y:S04]  /*1bff0*/  STL.64 [R1+0x8a0], R4 ;  /* 0x0008a00401007387 */ /* 0x000fe80000100a00 */
[----:B------:R-:W-:Y:S04]  /*1c000*/  STL.64 [R1+0x8a8], R6 ;  /* 0x0008a80601007387 */ /* 0x000fe80000100a00 */
[----:B---3--:R-:W0:Y:S01]  /*1c010*/  LDSM.16.MT88.4 R4, [R2+0x8000] ;  /* 0x008000000204783b */ /* 0x008e220000004200 */
[----:B------:R-:W-:Y:S03]  /*1c020*/  HMMA.16816.F32 R16, R8, R18, R20 ;  /* 0x000000120810723c */ /* 0x000fe60000001814 */
[----:B------:R-:W-:-:S15]  /*1c030*/  LDSM.16.MT88.4 R20, [R2+0x8300] ;  /* 0x008300000214783b */ /* 0x000fde0000004200 */
[----:B------:R-:W-:Y:S01]  /*1c040*/  NOP ;  /* 0x0000000000007918 */ /* 0x000fe20000000000 */
[----:B------:R-:W-:Y:S04]  /*1c050*/  STL.64 [R1+0x880], R16 ;  /* 0x0008801001007387 */ /* 0x000fe80000100a00 */
[----:B------:R-:W-:Y:S04]  /*1c060*/  STL.64 [R1+0x888], R18 ;  /* 0x0008881201007387 */ /* 0x000fe80000100a00 */
[----:B----4-:R-:W1:Y:S01]  /*1c070*/  LDSM.16.M88.4 R16, [R0+UR5+0x10000] ;  /* 0x010000050010783b */ /* 0x010e620008000200 */
[----:B--2---:R-:W-:Y:S01]  /*1c080*/  HMMA.16816.F32 R12, R8, R14, R24 ;  /* 0x0000000e080c723c */ /* 0x004fe20000001818 */
[----:B0-----:R-:W-:-:S02]  /*1c090*/  IMAD.MOV.U32 R11, RZ, RZ, R4 ;  /* 0x000000ffff0b7224 */ /* 0x001fc400078e0004 */
[----:B------:R-:W-:Y:S02]  /*1c0a0*/  IMAD.MOV.U32 R10, RZ, RZ, R5 ;  /* 0x000000ffff0a7224 */ /* 0x000fe400078e0005 */
[----:B------:R-:W-:Y:S02]  /*1c0b0*/  IMAD.MOV.U32 R9, RZ, RZ, R6 ;  /* 0x000000ffff097224 */ /* 0x000fe400078e0006 */
[----:B------:R-:W-:Y:S01]  /*1c0c0*/  IMAD.MOV.U32 R8, RZ, RZ, R7 ;  /* 0x000000ffff087224 */ /* 0x000fe200078e0007 */
[----:B------:R-:W-:Y:S11]  /*1c0d0*/  LDSM.16.MT88.4 R24, [R2+0x8380] ;  /* 0x008380000218783b */ /* 0x000ff60000004200 */
[----:B------:R-:W-:Y:S04]  /*1c0e0*/  STL.64 [R1+0x800], R12 ;  /* 0x0008000c01007387 */ /* 0x000fe80000100a00 */
[----:B------:R-:W-:Y:S04]  /*1c0f0*/  STL.64 [R1+0x808], R14 ;  /* 0x0008080e01007387 */ /* 0x000fe80000100a00 */
[----:B------:R-:W-:Y:S04]  /*1c100*/  STL.64 [R1+0x10], R4 ;  /* 0x0000100401007387 */ /* 0x000fe80000100a00 */
[----:B------:R-:W-:Y:S04]  /*1c110*/  STL.64 [R1+0x18], R6 ;  /* 0x0000180601007387 */ /* 0x000fe80000100a00 */
[----:B------:R-:W0:Y:S04]  /*1c120*/  LDSM.16.MT88.4 R4, [R2+0x8080] ;  /* 0x008080000204783b */ /* 0x000e280000004200 */
[----:B-1----:R-:W-:Y:S04]  /*1c130*/  STL.64 [R1+0x110], R16 ;  /* 0x0001101001007387 */ /* 0x002fe80000100a00 */
[----:B------:R-:W-:Y:S04]  /*1c140*/  STL.64 [R1+0x118], R18 ;  /* 0x0001181201007387 */ /* 0x000fe80000100a00 */
[----:B------:R-:W-:Y:S04]  /*1c150*/  LDSM.16.MT88.4 R16, [R2+0x8280] ;  /* 0x008280000210783b */ /* 0x000fe80000004200 */
[----:B0-----:R-:W-:Y:S01]  /*1c160*/  STL.64 [R1], R4 ;  /* 0x0000000401007387 */ /* 0x001fe20000100a00 */
[----:B------:R-:W-:-:S02]  /*1c170*/  IMAD.MOV.U32 R15, RZ, RZ, R4 ;  /* 0x000000ffff0f7224 */ /* 0x000fc400078e0004 */
[----:B------:R-:W-:Y:S02]  /*1c180*/  IMAD.MOV.U32 R14, RZ, RZ, R5 ;  /* 0x000000ffff0e7224 */ /* 0x000fe400078e0005 */
[----:B------:R-:W-:Y:S01]  /*1c190*/  IMAD.MOV.U32 R13, RZ, RZ, R6 ;  /* 0x000000ffff0d7224 */ /* 0x000fe200078e0006 */
[----:B------:R-:W-:Y:S01]  /*1c1a0*/  STL.64 [R1+0x8], R6 ;  /* 0x0000080601007387 */ /* 0x000fe20000100a00 */
[----:B------:R-:W-:-:S03]  /*1c1b0*/  IMAD.MOV.U32 R12, RZ, RZ, R7 ;  /* 0x000000ffff0c7224 */ /* 0x000fc600078e0007 */
[----:B------:R-:W0:Y:S04]  /*1c1c0*/  LDSM.16.MT88.4 R4, [R2+0x8100] ;  /* 0x008100000204783b */ /* 0x000e280000004200 */
[----:B0-----:R0:W-:Y:S04]  /*1c1d0*/  STL.64 [R1+0x2128], R6 ;  /* 0x0021280601007387 */ /* 0x0011e80000100a00 */
[----:B------:R1:W-:Y:S01]  /*1c1e0*/  STL.64 [R1+0x2120], R4 ;  /* 0x0021200401007387 */ /* 0x0003e20000100a00 */
[----:B0-----:R-:W-:Y:S02]  /*1c1f0*/  IMAD.MOV.U32 R6, RZ, RZ, R13 ;  /* 0x000000ffff067224 */ /* 0x001fe400078e000d */
[----:B------:R-:W-:-:S02]  /*1c200*/  IMAD.MOV.U32 R7, RZ, RZ, R12 ;  /* 0x000000ffff077224 */ /* 0x000fc400078e000c */
[----:B-1----:R-:W-:Y:S02]  /*1c210*/  IMAD.MOV.U32 R4, RZ, RZ, R15 ;  /* 0x000000ffff047224 */ /* 0x002fe400078e000f */
[----:B------:R-:W-:Y:S02]  /*1c220*/  IMAD.MOV.U32 R5, RZ, RZ, R14 ;  /* 0x000000ffff057224 */ /* 0x000fe400078e000e */
[----:B------:R-:W-:Y:S04]  /*1c230*/  LDSM.16.MT88.4 R12, [R2+0x8200] ;  /* 0x00820000020c783b */ /* 0x000fe80000004200 */
[----:B------:R0:W-:Y:S04]  /*1c240*/  STL.64 [R1+0x2148], R6 ;  /* 0x0021480601007387 */ /* 0x0001e80000100a00 */
[----:B------:R1:W-:Y:S01]  /*1c250*/  STL.64 [R1+0x2140], R4 ;  /* 0x0021400401007387 */ /* 0x0003e20000100a00 */
[----:B0-----:R-:W-:-:S02]  /*1c260*/  IMAD.MOV.U32 R6, RZ, RZ, R9 ;  /* 0x000000ffff067224 */ /* 0x001fc400078e0009 */
[----:B-1----:R-:W-:Y:S02]  /*1c270*/  IMAD.MOV.U32 R4, RZ, RZ, R11 ;  /* 0x000000ffff047224 */ /* 0x002fe400078e000b */
[----:B------:R-:W-:Y:S02]  /*1c280*/  IMAD.MOV.U32 R5, RZ, RZ, R10 ;  /* 0x000000ffff057224 */ /* 0x000fe400078e000a */
[----:B------:R-:W-:Y:S02]  /*1c290*/  IMAD.MOV.U32 R7, RZ, RZ, R8 ;  /* 0x000000ffff077224 */ /* 0x000fe400078e0008 */
[----:B------:R-:W0:Y:S04]  /*1c2a0*/  LDSM.16.MT88.4 R8, [R2+0x8180] ;  /* 0x008180000208783b */ /* 0x000e280000004200 */
[----:B------:R-:W-:Y:S04]  /*1c2b0*/  STL.64 [R1+0x2168], R6 ;  /* 0x0021680601007387 */ /* 0x000fe80000100a00 */
[----:B------:R-:W-:Y:S04]  /*1c2c0*/  STL.64 [R1+0x2160], R4 ;  /* 0x0021600401007387 */ /* 0x000fe80000100a00 */
[----:B------:R-:W1:Y:S04]  /*1c2d0*/  LDSM.16.M88.4 R4, [R0+UR5+0x11000] ;  /* 0x011000050004783b */ /* 0x000e680008000200 */
[----:B0-----:R-:W-:Y:S04]  /*1c2e0*/  STL.64 [R1+0x2138], R10 ;  /* 0x0021380a01007387 */ /* 0x001fe80000100a00 */
[----:B------:R0:W-:Y:S04]  /*1c2f0*/  STL.64 [R1+0x2130], R8 ;  /* 0x0021300801007387 */ /* 0x0001e80000100a00 */
        /* <DEDUP_REMOVED lines=14> */
[----:B------:R-:W3:Y:S04]  /*1c3e0*/  LDL.LU R14, [R1+0x388] ;  /* 0x00038800010e7983 */ /* 0x000ee80000300800 */
[----:B------:R-:W3:Y:S04]  /*1c3f0*/  LDL.LU R15, [R1+0x38c] ;  /* 0x00038c00010f7983 */ /* 0x000ee80000300800 */
[----:B------:R-:W-:Y:S04]  /*1c400*/  STL.64 [R1+0x20f8], R22 ;  /* 0x0020f81601007387 */ /* 0x000fe80000100a00 */
[----:B------:R0:W-:Y:S04]  /*1c410*/  STL.64 [R1+0x20f0], R20 ;  /* 0x0020f01401007387 */ /* 0x0001e80000100a00 */
[----:B0-----:R-:W4:Y:S04]  /*1c420*/  LDL.LU R20, [R1+0x5e0] ;  /* 0x0005e00001147983 */ /* 0x001f280000300800 */
[----:B------:R-:W4:Y:S04]  /*1c430*/  LDL.LU R21, [R1+0x5e4] ;  /* 0x0005e40001157983 */ /* 0x000f280000300800 */
[----:B------:R-:W4:Y:S04]  /*1c440*/  LDL.LU R22, [R1+0x5e8] ;  /* 0x0005e80001167983 */ /* 0x000f280000300800 */
[----:B------:R-:W4:Y:S04]  /*1c450*/  LDL.LU R23, [R1+0x5ec] ;  /* 0x0005ec0001177983 */ /* 0x000f280000300800 */
[----:B------:R-:W-:Y:S04]  /*1c460*/  STL.64 [R1+0x20d8], R26 ;  /* 0x0020d81a01007387 */ /* 0x000fe80000100a00 */
[----:B------:R0:W-:Y:S04]  /*1c470*/  STL.64 [R1+0x20d0], R24 ;  /* 0x0020d01801007387 */ /* 0x0001e80000100a00 */
[----:B0-----:R-:W2:Y:S04]  /*1c480*/  LDL.LU.64 R24, [R1+0x110] ;  /* 0x0001100001187983 */ /* 0x001ea80000300a00 */
        /* <DEDUP_REMOVED lines=10> */
[----:B------:R-:W-:Y:S01]  /*1c530*/  STL [R1+0x1f10], R0 ;  /* 0x001f100001007387 */ /* 0x000fe20000100800 */
[----:B--2---:R-:W-:Y:S03]  /*1c540*/  HMMA.16816.F32 R4, R4, R24, R8 ;  /* 0x000000180404723c */ /* 0x004fe60000001808 */
[----:B------:R-:W2:Y:S04]  /*1c550*/  LDL.LU.64 R10, [R1+0x2158] ;  /* 0x00215800010a7983 */ /* 0x000ea80000300a00 */
[----:B------:R-:W2:-:S12]  /*1c560*/  LDL.LU.64 R8, [R1+0x2150] ;  /* 0x0021500001087983 */ /* 0x000e980000300a00 */
[----:B------:R-:W-:Y:S04]  /*1c570*/  STL.64 [R1+0x870], R4 ;  /* 0x0008700401007387 */ /* 0x000fe80000100a00 */
[----:B------:R0:W-:Y:S04]  /*1c580*/  STL.64 [R1+0x878], R6 ;  /* 0x0008780601007387 */ /* 0x0001e80000100a00 */
[----:B0-----:R-:W2:Y:S04]  /*1c590*/  LDL.LU.64 R6, [R1+0x2148] ;  /* 0x0021480001067983 */ /* 0x001ea80000300a00 */
[----:B------:R-:W2:Y:S02]  /*1c5a0*/  LDL.LU.64 R4, [R1+0x2140] ;  /* 0x0021400001047983 */ /* 0x000ea40000300a00 */
[----:B--2---:R-:W-:Y:S02]  /*1c5b0*/  HMMA.16816.F32 R4, R4, R24, R8 ;  /* 0x000000180404723c */ /* 0x004fe40000001808 */
[----:B------:R-:W3:Y:S04]  /*1c5c0*/  LDL.LU.64 R10, [R1+0x2138] ;  /* 0x00213800010a7983 */ /* 0x000ee80000300a00 */
[----:B------:R-:W3:-:S13]  /*1c5d0*/  LDL.LU.64 R8, [R1+0x2130] ;  /* 0x0021300001087983 */ /* 0x000eda0000300a00 */
[----:B------:R-:W-:Y:S04]  /*1c5e0*/  STL.64 [R1+0x830], R4 ;  /* 0x0008300401007387 */ /* 0x000fe80000100a00 */
[----:B------:R0:W-:Y:S04]  /*1c5f0*/  STL.64 [R1+0x838], R6 ;  /* 0x0008380601007387 */ /* 0x0001e80000100a00 */
[----:B0-----:R-:W4:Y:S04]  /*1c600*/  LDL.LU.64 R6, [R1+0x2128] ;  /* 0x0021280001067983 */ /* 0x001f280000300a00 */
[----:B------:R-:W4:Y:S01]  /*1c610*/  LDL.LU.64 R4, [R1+0x2120] ;  /* 0x0021200001047983 */ /* 0x000f220000300a00 */
[-C--:B---3--:R-:W-:Y:S08]  /*1c620*/  HMMA.16816.F32 R12, R8, R24.reuse, R12 ;  /* 0x00000018080c723c */ /* 0x088ff0000000180c */
[----:B----4-:R-:W-:-:S15]  /*1c630*/  HMMA.16816.F32 R20, R4, R24, R20 ;  /* 0x000000180414723c */ /* 0x010fde0000001814 */
[----:B------:R-:W-:-:S04]  /*1c640*/  NOP ;  /* 0x0000000000007918 */ /* 0x000fc80000000000 */
[----:B------:R0:W-:Y:S04]  /*1c650*/  STL.64 [R1+0x860], R20 ;  /* 0x0008601401007387 */ /* 0x0001e80000100a00 */
[----:B------:R1:W-:Y:S04]  /*1c660*/  STL.64 [R1+0x868], R22 ;  /* 0x0008681601007387 */ /* 0x0003e80000100a00 */
[----:B0-----:R-:W2:Y:S04]  /*1c670*/  LDL.LU R20, [R1+0x240] ;  /* 0x0002400001147983 */ /* 0x001ea80000300800 */
[----:B------:R-:W2:Y:S04]  /*1c680*/  LDL.LU R21, [R1+0x244] ;  /* 0x0002440001157983 */ /* 0x000ea80000300800 */
[----:B-1----:R-:W2:Y:S04]  /*1c690*/  LDL.LU R22, [R1+0x248] ;  /* 0x0002480001167983 */ /* 0x002ea80000300800 */
        /* <DEDUP_REMOVED lines=9> */
[----:B0-----:R-:W3:Y:S04]  /*1c730*/  LDL.LU.64 R14, [R1+0x2118] ;  /* 0x00211800010e7983 */ /* 0x001ee80000300a00 */
[----:B------:R-:W3:Y:S04]  /*1c740*/  LDL.LU.64 R12, [R1+0x2110] ;  /* 0x00211000010c7983 */ /* 0x000ee80000300a00 */
[----:B------:R-:W-:Y:S04]  /*1c750*/  STL.64 [R1+0x2070], R10 ;  /* 0x0020700a01007387 */ /* 0x000fe80000100a00 */
[----:B------:R0:W-:Y:S04]  /*1c760*/  STL.64 [R1+0x2068], R8 ;  /* 0x0020680801007387 */ /* 0x0001e80000100a00 */
[----:B0-----:R-:W4:Y:S01]  /*1c770*/  LDL.LU.64 R8, [R1+0x100] ;  /* 0x0001000001087983 */ /* 0x001f220000300a00 */
[----:B------:R-:W-:-:S02]  /*1c780*/  IMAD.MOV.U32 R10, RZ, RZ, R3 ;  /* 0x000000ffff0a7224 */ /* 0x000fc400078e0003 */
[----:B------:R-:W-:Y:S01]  /*1c790*/  IMAD.MOV.U32 R11, RZ, RZ, R29 ;  /* 0x000000ffff0b7224 */ /* 0x000fe200078e001d */
[----:B---3--:R-:W-:Y:S01]  /*1c7a0*/  HMMA.16816.F32 R4, R12, R24, R4 ;  /* 0x000000180c04723c */ /* 0x008fe20000001804 */
[----:B----4-:R0:W-:Y:S04]  /*1c7b0*/  STL.64 [R1+0x20b8], R8 ;  /* 0x0020b80801007387 */ /* 0x0101e80000100a00 */
[----:B0-----:R-:W3:-:S14]  /*1c7c0*/  LDL.LU R8, [R1+0x1c0] ;  /* 0x0001c00001087983 */ /* 0x001edc0000300800 */
[----:B------:R0:W-:Y:S04]  /*1c7d0*/  STL.64 [R1+0x850], R4 ;  /* 0x0008500401007387 */ /* 0x0001e80000100a00 */
[----:B------:R1:W-:Y:S01]  /*1c7e0*/  STL.64 [R1+0x858], R6 ;  /* 0x0008580601007387 */ /* 0x0003e20000100a00 */
[----:B------:R-:W-:-:S03]  /*1c7f0*/  IMAD.MOV.U32 R9, RZ, RZ, R28 ;  /* 0x000000ffff097224 */ /* 0x000fc600078e001c */
[----:B------:R-:W4:Y:S04]  /*1c800*/  LDL.LU R28, [R1+0x2108] ;  /* 0x00210800011c7983 */ /* 0x000f280000300800 */
[----:B------:R-:W3:Y:S04]  /*1c810*/  LDL.LU R3, [R1+0x2104] ;  /* 0x0021040001037983 */ /* 0x000ee80000300800 */
[----:B------:R-:W3:Y:S04]  /*1c820*/  LDL.LU R29, [R1+0x2100] ;  /* 0x00210000011d7983 */ /* 0x000ee80000300800 */
[----:B0-----:R-:W3:Y:S04]  /*1c830*/  LDL.64 R4, [R1] ;  /* 0x0000000001047983 */ /* 0x001ee80000100a00 */
[----:B-1----:R-:W3:Y:S01]  /*1c840*/  LDL.64 R6, [R1+0x8] ;  /* 0x0000080001067983 */ /* 0x002ee20000100a00 */
[----:B--2---:R-:W-:Y:S03]  /*1c850*/  HMMA.16816.F32 R20, R16, R24, R20 ;  /* 0x000000181014723c */ /* 0x004fe60000001814 */
[----:B---3--:R-:W-:Y:S04]  /*1c860*/  STL.64 [R1+0x20a0], R6 ;  /* 0x0020a00601007387 */ /* 0x008fe80000100a00 */
[----:B------:R0:W-:Y:S04]  /*1c870*/  STL.64 [R1+0x2098], R4 ;  /* 0x0020980401007387 */ /* 0x0001e80000100a00 */
        /* <DEDUP_REMOVED lines=10> */
[----:B--2---:R0:W-:Y:S04]  /*1c920*/  STL.64 [R1+0x20b0], R14 ;  /* 0x0020b00e01007387 */ /* 0x0041e80000100a00 */
[----:B---3--:R1:W-:Y:S04]  /*1c930*/  STL.64 [R1+0x20a8], R12 ;  /* 0x0020a80c01007387 */ /* 0x0083e80000100a00 */
[----:B0-----:R-:W2:Y:S04]  /*1c940*/  LDL.64 R14, [R1+0x18] ;  /* 0x00001800010e7983 */ /* 0x001ea80000100a00 */
[----:B-1----:R-:W3:Y:S04]  /*1c950*/  LDL.64 R12, [R1+0x10] ;  /* 0x00001000010c7983 */ /* 0x002ee80000100a00 */
[----:B------:R-:W-:Y:S04]  /*1c960*/  STL.64 [R1+0x810], R20 ;  /* 0x0008101401007387 */ /* 0x000fe80000100a00 */
[----:B------:R0:W-:Y:S04]  /*1c970*/  STL.64 [R1+0x818], R22 ;  /* 0x0008181601007387 */ /* 0x0001e80000100a00 */
[----:B0-----:R-:W2:Y:S04]  /*1c980*/  LDL.LU.64 R22, [R1+0x20f8] ;  /* 0x0020f80001167983 */ /* 0x001ea80000300a00 */
[----:B------:R-:W2:Y:S04]  /*1c990*/  LDL.LU.64 R20, [R1+0x20f0] ;  /* 0x0020f00001147983 */ /* 0x000ea80000300a00 */
[----:B------:R-:W-:Y:S04]  /*1c9a0*/  STL.64 [R1+0x2060], R18 ;  /* 0x0020601201007387 */ /* 0x000fe80000100a00 */
[----:B------:R0:W-:Y:S04]  /*1c9b0*/  STL.64 [R1+0x2058], R16 ;  /* 0x0020581001007387 */ /* 0x0001e80000100a00 */
[----:B0-----:R-:W2:Y:S01]  /*1c9c0*/  LDL.LU R16, [R1+0x200] ;  /* 0x0002000001107983 */ /* 0x001ea20000300800 */
[----:B------:R-:W-:-:S02]  /*1c9d0*/  IMAD.MOV.U32 R17, RZ, RZ, R29 ;  /* 0x000000ffff117224 */ /* 0x000fc400078e001d */
[----:B------:R-:W-:Y:S02]  /*1c9e0*/  IMAD.MOV.U32 R18, RZ, RZ, R3 ;  /* 0x000000ffff127224 */ /* 0x000fe400078e0003 */
[----:B----4-:R-:W-:Y:S01]  /*1c9f0*/  IMAD.MOV.U32 R19, RZ, RZ, R28 ;  /* 0x000000ffff137224 */ /* 0x010fe200078e001c */
[----:B------:R-:W4:Y:S04]  /*1ca00*/  LDL.LU R29, [R1+0x20e8] ;  /* 0x0020e800011d7983 */ /* 0x000f280000300800 */
[----:B------:R-:W3:Y:S04]  /*1ca10*/  LDL.LU R3, [R1+0x20e4] ;  /* 0x0020e40001037983 */ /* 0x000ee80000300800 */
[----:B------:R-:W3:Y:S01]  /*1ca20*/  LDL.LU R28, [R1+0x20e0] ;  /* 0x0020e000011c7983 */ /* 0x000ee20000300800 */
[----:B------:R-:W-:-:S02]  /*1ca30*/  IMAD.MOV.U32 R2, RZ, RZ, R24 ;  /* 0x000000ffff027224 */ /* 0x000fc400078e0018 */
[----:B------:R-:W-:Y:S01]  /*1ca40*/  IMAD.MOV.U32 R0, RZ, RZ, R25 ;  /* 0x000000ffff007224 */ /* 0x000fe200078e0019 */
[----:B--2---:R-:W-:-:S15]  /*1ca50*/  HMMA.16816.F32 R16, R20, R24, R16 ;  /* 0x000000181410723c */ /* 0x004fde0000001810 */
[----:B------:R-:W-:-:S04]  /*1ca60*/  NOP ;  /* 0x0000000000007918 */ /* 0x000fc80000000000 */
[----:B------:R0:W-:Y:S04]  /*1ca70*/  STL.64 [R1+0x840], R16 ;  /* 0x0008401001007387 */ /* 0x0001e80000100a00 */
[----:B------:R1:W-:Y:S04]  /*1ca80*/  STL.64 [R1+0x848], R18 ;  /* 0x0008481201007387 */ /* 0x0003e80000100a00 */
[----:B------:R-:W2:Y:S04]  /*1ca90*/  LDL.LU.64 R26, [R1+0x20d8] ;  /* 0x0020d800011a7983 */ /* 0x000ea80000300a00 */
[----:B------:R-:W2:Y:S04]  /*1caa0*/  LDL.LU.64 R24, [R1+0x20d0] ;  /* 0x0020d00001187983 */ /* 0x000ea80000300a00 */
[----:B0-----:R-:W2:Y:S01]  /*1cab0*/  LDL.LU R16, [R1+0x370] ;  /* 0x0003700001107983 */ /* 0x001ea20000300800 */
[----:B---3--:R-:W-:-:S03]  /*1cac0*/  IMAD.MOV.U32 R17, RZ, RZ, R3 ;  /* 0x000000ffff117224 */ /* 0x008fc600078e0003 */
[----:B------:R-:W3:Y:S01]  /*1cad0*/  LDL.LU R3, [R1+0x20c8] ;  /* 0x0020c80001037983 */ /* 0x000ee20000300800 */
[----:B-1----:R-:W-:Y:S02]  /*1cae0*/  IMAD.MOV.U32 R18, RZ, RZ, R28 ;  /* 0x000000ffff127224 */ /* 0x002fe400078e001c */
[----:B----4-:R-:W-:Y:S01]  /*1caf0*/  IMAD.MOV.U32 R19, RZ, RZ, R29 ;  /* 0x000000ffff137224 */ /* 0x010fe200078e001d */
[----:B------:R-:W4:Y:S04]  /*1cb00*/  LDL.LU R28, [R1+0x20c4] ;  /* 0x0020c400011c7983 */ /* 0x000f280000300800 */
[----:B------:R-:W3:Y:S04]  /*1cb10*/  LDL.LU R29, [R1+0x20c0] ;  /* 0x0020c000011d7983 */ /* 0x000ee80000300800 */
[----:B------:R-:W-:Y:S04]  /*1cb20*/  STL.64 [R1+0x2050], R22 ;  /* 0x0020501601007387 */ /* 0x000fe80000100a00 */
[----:B------:R0:W-:Y:S02]  /*1cb30*/  STL.64 [R1+0x2048], R20 ;  /* 0x0020481401007387 */ /* 0x0001e40000100a00 */
[----:B0-----:R-:W-:-:S02]  /*1cb40*/  IMAD.MOV.U32 R20, RZ, RZ, R2 ;  /* 0x000000ffff147224 */ /* 0x001fc400078e0002 */
[----:B------:R-:W-:-:S07]  /*1cb50*/  IMAD.MOV.U32 R21, RZ, RZ, R0 ;  /* 0x000000ffff157224 */ /* 0x000fce00078e0000 */
[----:B--2---:R-:W-:Y:S01]  /*1cb60*/  HMMA.16816.F32 R20, R24, R20, R8 ;  /* 0x000000141814723c */ /* 0x004fe20000001808 */
[----:B------:R-:W2:Y:S04]  /*1cb70*/  LDL.LU.64 R8, [R1+0x20b8] ;  /* 0x0020b80001087983 */ /* 0x000ea80000300a00 */
[----:B------:R4:W-:Y:S04]  /*1cb80*/  STL.64 [R1+0x2040], R26 ;  /* 0x0020401a01007387 */ /* 0x0009e80000100a00 */
[----:B------:R0:W-:Y:S01]  /*1cb90*/  STL.64 [R1+0x2038], R24 ;  /* 0x0020381801007387 */ /* 0x0001e20000100a00 */
[----:B----4-:R-:W-:-:S02]  /*1cba0*/  IMAD.MOV.U32 R26, RZ, RZ, R28 ;  /* 0x000000ffff1a7224 */ /* 0x010fc400078e001c */
[----:B---3--:R-:W-:-:S07]  /*1cbb0*/  IMAD.MOV.U32 R27, RZ, RZ, R3 ;  /* 0x000000ffff1b7224 */ /* 0x008fce00078e0003 */
[----:B------:R1:W-:Y:S04]  /*1cbc0*/  STL.64 [R1+0x890], R20 ;  /* 0x0008901401007387 */ /* 0x0003e80000100a00 */
[----:B------:R3:W-:Y:S04]  /*1cbd0*/  STL.64 [R1+0x898], R22 ;  /* 0x0008981601007387 */ /* 0x0007e80000100a00 */
[----:B0-----:R-:W4:Y:S01]  /*1cbe0*/  LDL.LU R24, [R1+0x780] ;  /* 0x0007800001187983 */ /* 0x001f220000300800 */
[----:B------:R-:W-:Y:S02]  /*1cbf0*/  IMAD.MOV.U32 R25, RZ, RZ, R29 ;  /* 0x000000ffff197224 */ /* 0x000fe400078e001d */
[----:B-1----:R-:W-:-:S02]  /*1cc00*/  IMAD.MOV.U32 R21, RZ, RZ, R14 ;  /* 0x000000ffff157224 */ /* 0x002fc400078e000e */
[----:B------:R-:W-:Y:S02]  /*1cc10*/  IMAD.MOV.U32 R20, RZ, RZ, R15 ;  /* 0x000000ffff147224 */ /* 0x000fe400078e000f */
[----:B---3--:R-:W-:Y:S02]  /*1cc20*/  IMAD.MOV.U32 R23, RZ, RZ, R12 ;  /* 0x000000ffff177224 */ /* 0x008fe400078e000c */
[----:B------:R-:W-:Y:S01]  /*1cc30*/  IMAD.MOV.U32 R22, RZ, RZ, R13 ;  /* 0x000000ffff167224 */ /* 0x000fe200078e000d */
[----:B--2---:R-:W-:Y:S01]  /*1cc40*/  HMMA.16816.F32 R4, R12, R8, R4 ;  /* 0x000000080c04723c */ /* 0x004fe20000001804 */
[----:B------:R-:W2:Y:S04]  /*1cc50*/  LDL.LU.64 R14, [R1+0x20b0] ;  /* 0x0020b000010e7983 */ /* 0x000ea80000300a00 */
[----:B------:R-:W2:-:S14]  /*1cc60*/  LDL.LU.64 R12, [R1+0x20a8] ;  /* 0x0020a800010c7983 */ /* 0x000e9c0000300a00 */
[----:B------:R-:W-:Y:S01]  /*1cc70*/  IMAD.MOV.U32 R28, RZ, RZ, R6 ;  /* 0x000000ffff1c7224 */ /* 0x000fe200078e0006 */
[----:B------:R0:W-:Y:S01]  /*1cc80*/  STL [R1+0x7f0], R4 ;  /* 0x0007f00401007387 */ /* 0x0001e20000100800 */
[----:B------:R-:W-:Y:S02]  /*1cc90*/  IMAD.MOV.U32 R3, RZ, RZ, R7 ;  /* 0x000000ffff037224 */ /* 0x000fe400078e0007 */
[----:B------:R-:W-:Y:S01]  /*1cca0*/  IMAD.MOV.U32 R29, RZ, RZ, R5 ;  /* 0x000000ffff1d7224 */ /* 0x000fe200078e0005 */
[----:B------:R-:W4:Y:S04]  /*1ccb0*/  LDL.LU.64 R6, [R1+0x20a0] ;  /* 0x0020a00001067983 */ /* 0x000f280000300a00 */
[----:B0-----:R-:W4:Y:S04]  /*1ccc0*/  LDL.LU.64 R4, [R1+0x2098] ;  /* 0x0020980001047983 */ /* 0x001f280000300a00 */
[----:B------:R-:W-:Y:S04]  /*1ccd0*/  STL [R1+0x18d0], R28 ;  /* 0x0018d01c01007387 */ /* 0x000fe80000100800 */
[----:B------:R-:W-:Y:S04]  /*1cce0*/  STL [R1+0x18cc], R29 ;  /* 0x0018cc1d01007387 */ /* 0x000fe80000100800 */
[----:B------:R0:W-:Y:S01]  /*1ccf0*/  STL [R1+0x18c8], R3 ;  /* 0x0018c80301007387 */ /* 0x0001e20000100800 */
[----:B----4-:R-:W-:Y:S01]  /*1cd00*/  HMMA.16816.F32 R24, R4, R8, R24 ;  /* 0x000000080418723c */ /* 0x010fe20000001818 */
[----:B0-----:R-:W-:-:S15]  /*1cd10*/  IMAD.MOV.U32 R3, RZ, RZ, R7 ;  /* 0x000000ffff037224 */ /* 0x001fde00078e0007 */
[----:B------:R-:W-:-:S03]  /*1cd20*/  NOP ;  /* 0x0000000000007918 */ /* 0x000fc60000000000 */
[----:B------:R0:W-:Y:S04]  /*1cd30*/  STL.64 [R1+0x7a0], R24 ;  /* 0x0007a01801007387 */ /* 0x0001e80000100a00 */
[----:B------:R1:W-:Y:S01]  /*1cd40*/  STL.64 [R1+0x7a8], R26 ;  /* 0x0007a81a01007387 */ /* 0x0003e20000100a00 */
[----:B0-----:R-:W-:Y:S02]  /*1cd50*/  IMAD.MOV.U32 R24, RZ, RZ, R6 ;  /* 0x000000ffff187224 */ /* 0x001fe400078e0006 */
[----:B-1----:R-:W-:Y:S02]  /*1cd60*/  IMAD.MOV.U32 R26, RZ, RZ, R4 ;  /* 0x000000ffff1a7224 */ /* 0x002fe400078e0004 */
[----:B------:R-:W-:Y:S01]  /*1cd70*/  IMAD.MOV.U32 R25, RZ, RZ, R5 ;  /* 0x000000ffff197224 */ /* 0x000fe200078e0005 */
[----:B------:R-:W2:Y:S04]  /*1cd80*/  LDL.LU.64 R6, [R1+0x2090] ;  /* 0x0020900001067983 */ /* 0x000ea80000300a00 */
[----:B------:R-:W2:Y:S01]  /*1cd90*/  LDL.LU.64 R4, [R1+0x2088] ;  /* 0x0020880001047983 */ /* 0x000ea20000300a00 */
[----:B------:R-:W-:-:S02]  /*1cda0*/  IMAD.MOV.U32 R2, RZ, RZ, R8 ;  /* 0x000000ffff027224 */ /* 0x000fc400078e0008 */
        /* <DEDUP_REMOVED lines=26> */
[----:B------:R-:W2:-:S15]  /*1cf50*/  LDL.LU R16, [R1+0x270] ;  /* 0x0002700001107983 */ /* 0x000e9e0000300800 */
[----:B------:R-:W-:-:S03]  /*1cf60*/  NOP ;  /* 0x0000000000007918 */ /* 0x000fc60000000000 */
[----:B------:R0:W-:Y:S04]  /*1cf70*/  STL.64 [R1+0x790], R20 ;  /* 0x0007901401007387 */ /* 0x0001e80000100a00 */
[----:B------:R1:W-:Y:S04]  /*1cf80*/  STL.64 [R1+0x798], R22 ;  /* 0x0007981601007387 */ /* 0x0003e80000100a00 */
[----:B------:R-:W2:Y:S04]  /*1cf90*/  LDL.LU R17, [R1+0x274] ;  /* 0x0002740001117983 */ /* 0x000ea80000300800 */
[----:B------:R-:W2:Y:S04]  /*1cfa0*/  LDL.LU R18, [R1+0x278] ;  /* 0x0002780001127983 */ /* 0x000ea80000300800 */
[----:B------:R-:W2:Y:S04]  /*1cfb0*/  LDL.LU R19, [R1+0x27c] ;  /* 0x00027c0001137983 */ /* 0x000ea80000300800 */
[----:B------:R-:W3:Y:S04]  /*1cfc0*/  LDL.LU R24, [R1+0x1f0] ;  /* 0x0001f00001187983 */ /* 0x000ee80000300800 */
[----:B------:R-:W3:Y:S04]  /*1cfd0*/  LDL.LU R25, [R1+0x1f4] ;  /* 0x0001f40001197983 */ /* 0x000ee80000300800 */
[----:B------:R-:W3:Y:S04]  /*1cfe0*/  LDL.LU R26, [R1+0x1f8] ;  /* 0x0001f800011a7983 */ /* 0x000ee80000300800 */
[----:B------:R-:W3:Y:S04]  /*1cff0*/  LDL.LU R27, [R1+0x1fc] ;  /* 0x0001fc00011b7983 */ /* 0x000ee80000300800 */
[----:B0-----:R-:W4:Y:S04]  /*1d000*/  LDL.LU R20, [R1+0x230] ;  /* 0x0002300001147983 */ /* 0x001f280000300800 */
[----:B------:R-:W4:Y:S04]  /*1d010*/  LDL.LU R21, [R1+0x234] ;  /* 0x0002340001157983 */ /* 0x000f280000300800 */
[----:B-1----:R-:W4:Y:S04]  /*1d020*/  LDL.LU R22, [R1+0x238] ;  /* 0x0002380001167983 */ /* 0x002f280000300800 */
[----:B------:R-:W4:Y:S04]  /*1d030*/  LDL.LU R23, [R1+0x23c] ;  /* 0x00023c0001177983 */ /* 0x000f280000300800 */
        /* <DEDUP_REMOVED lines=12> */
[-C--:B------:R-:W-:Y:S03]  /*1d100*/  HMMA.16816.F32 R16, R12, R4.reuse, R16 ;  /* 0x000000040c10723c */ /* 0x080fe60000001810 */
        /* <DEDUP_REMOVED lines=14> */
[----:B0-----:R-:W4:Y:S04]  /*1d1f0*/  LDL.LU.64 R18, [R1+0x2060] ;  /* 0x0020600001127983 */ /* 0x001f280000300a00 */
[----:B------:R-:W4:Y:S04]  /*1d200*/  LDL.LU.64 R16, [R1+0x2058] ;  /* 0x0020580001107983 */ /* 0x000f280000300a00 */
[----:B------:R-:W-:Y:S04]  /*1d210*/  STL.64 [R1+0x1fc0], R14 ;  /* 0x001fc00e01007387 */ /* 0x000fe80000100a00 */
[----:B------:R0:W-:Y:S04]  /*1d220*/  STL.64 [R1+0x1fb8], R12 ;  /* 0x001fb80c01007387 */ /* 0x0001e80000100a00 */
[----:B0-----:R-:W2:Y:S04]  /*1d230*/  LDL.LU R12, [R1+0x360] ;  /* 0x00036000010c7983 */ /* 0x001ea80000300800 */
[----:B------:R-:W2:Y:S04]  /*1d240*/  LDL.LU R13, [R1+0x364] ;  /* 0x00036400010d7983 */ /* 0x000ea80000300800 */
[----:B------:R-:W2:Y:S04]  /*1d250*/  LDL.LU R14, [R1+0x368] ;  /* 0x00036800010e7983 */ /* 0x000ea80000300800 */
[----:B------:R-:W2:Y:S01]  /*1d260*/  LDL.LU R15, [R1+0x36c] ;  /* 0x00036c00010f7983 */ /* 0x000ea20000300800 */
[----:B----4-:R-:W-:-:S15]  /*1d270*/  HMMA.16816.F32 R20, R16, R4, R20 ;  /* 0x000000041014723c */ /* 0x010fde0000001814 */
[----:B------:R-:W-:-:S04]  /*1d280*/  NOP ;  /* 0x0000000000007918 */ /* 0x000fc80000000000 */
        /* <DEDUP_REMOVED lines=15> */
[----:B0-----:R-:W2:Y:S04]  /*1d380*/  LDL.LU.64 R6, [R1+0x2020] ;  /* 0x0020200001067983 */ /* 0x001ea80000300a00 */
[----:B------:R-:W2:Y:S04]  /*1d390*/  LDL.LU.64 R4, [R1+0x2018] ;  /* 0x0020180001047983 */ /* 0x000ea80000300a00 */
[----:B------:R-:W-:Y:S04]  /*1d3a0*/  STL.64 [R1+0x1fb0], R26 ;  /* 0x001fb01a01007387 */ /* 0x000fe80000100a00 */
[----:B------:R0:W-:Y:S04]  /*1d3b0*/  STL.64 [R1+0x1fa8], R24 ;  /* 0x001fa81801007387 */ /* 0x0001e80000100a00 */
[----:B0-----:R-:W2:Y:S02]  /*1d3c0*/  LDL.LU.64 R24, [R1+0xf0] ;  /* 0x0000f00001187983 */ /* 0x001ea40000300a00 */
[----:B--2---:R-:W-:Y:S02]  /*1d3d0*/  HMMA.16816.F32 R4, R4, R24, R8 ;  /* 0x000000180404723c */ /* 0x004fe40000001808 */
[----:B------:R-:W2:Y:S04]  /*1d3e0*/  LDL.LU.64 R10, [R1+0x2010] ;  /* 0x00201000010a7983 */ /* 0x000ea80000300a00 */
[----:B------:R-:W2:-:S13]  /*1d3f0*/  LDL.LU.64 R8, [R1+0x2008] ;  /* 0x0020080001087983 */ /* 0x000e9a0000300a00 */
[----:B------:R0:W-:Y:S01]  /*1d400*/  STL.64 [R1+0x748], R6 ;  /* 0x0007480601007387 */ /* 0x0001e20000100a00 */
[----:B------:R-:W-:Y:S02]  /*1d410*/  IMAD.MOV.U32 R29, RZ, RZ, R4 ;  /* 0x000000ffff1d7224 */ /* 0x000fe400078e0004 */
[----:B------:R-:W-:Y:S01]  /*1d420*/  IMAD.MOV.U32 R3, RZ, RZ, R5 ;  /* 0x000000ffff037224 */ /* 0x000fe200078e0005 */
[----:B0-----:R-:W2:Y:S04]  /*1d430*/  LDL.LU.64 R6, [R1+0x2000] ;  /* 0x0020000001067983 */ /* 0x001ea80000300a00 */
[----:B------:R-:W2:Y:S04]  /*1d440*/  LDL.LU.64 R4, [R1+0x1ff8] ;  /* 0x001ff80001047983 */ /* 0x000ea80000300a00 */
[----:B------:R-:W-:Y:S04]  /*1d450*/  STL [R1+0x18d8], R29 ;  /* 0x0018d81d01007387 */ /* 0x000fe80000100800 */
        /* <DEDUP_REMOVED lines=14> */
[----:B------:R-:W-:Y:S04]  /*1d540*/  STL.64 [R1+0x1f70], R6 ;  /* 0x001f700601007387 */ /* 0x000fe80000100a00 */
[----:B------:R0:W-:Y:S04]  /*1d550*/  STL.64 [R1+0x1f68], R4 ;  /* 0x001f680401007387 */ /* 0x0001e80000100a00 */
[----:B0-----:R-:W3:Y:S04]  /*1d560*/  LDL.LU R4, [R1+0x220] ;  /* 0x0002200001047983 */ /* 0x001ee80000300800 */
[----:B------:R-:W3:Y:S04]  /*1d570*/  LDL.LU R5, [R1+0x224] ;  /* 0x0002240001057983 */ /* 0x000ee80000300800 */
[----:B------:R-:W3:Y:S04]  /*1d580*/  LDL.LU R6, [R1+0x228] ;  /* 0x0002280001067983 */ /* 0x000ee80000300800 */
[----:B------:R-:W3:Y:S01]  /*1d590*/  LDL.LU R7, [R1+0x22c] ;  /* 0x00022c0001077983 */ /* 0x000ee20000300800 */
[----:B--2---:R-:W-:-:S15]  /*1d5a0*/  HMMA.16816.F32 R12, R8, R24, R12 ;  /* 0x00000018080c723c */ /* 0x004fde000000180c */
[----:B------:R-:W-:-:S04]  /*1d5b0*/  NOP ;  /* 0x0000000000007918 */ /* 0x000fc80000000000 */
[----:B------:R-:W-:Y:S04]  /*1d5c0*/  STL.64 [R1+0x720], R12 ;  /* 0x0007200c01007387 */ /* 0x000fe80000100a00 */
[----:B------:R0:W-:Y:S04]  /*1d5d0*/  STL.64 [R1+0x728], R14 ;  /* 0x0007280e01007387 */ /* 0x0001e80000100a00 */
[----:B0-----:R-:W2:Y:S04]  /*1d5e0*/  LDL.LU.64 R14, [R1+0x1fc0] ;  /* 0x001fc000010e7983 */ /* 0x001ea80000300a00 */
[----:B------:R-:W4:Y:S04]  /*1d5f0*/  LDL.LU.64 R12, [R1+0x1fb8] ;  /* 0x001fb800010c7983 */ /* 0x000f280000300a00 */
[----:B------:R-:W-:Y:S04]  /*1d600*/  STL.64 [R1+0x1f60], R10 ;  /* 0x001f600a01007387 */ /* 0x000fe80000100a00 */
[----:B------:R0:W-:Y:S04]  /*1d610*/  STL.64 [R1+0x1f58], R8 ;  /* 0x001f580801007387 */ /* 0x0001e80000100a00 */
[----:B0-----:R-:W4:Y:S04]  /*1d620*/  LDL.LU R8, [R1+0x260] ;  /* 0x0002600001087983 */ /* 0x001f280000300800 */
[----:B------:R-:W4:Y:S04]  /*1d630*/  LDL.LU R9, [R1+0x264] ;  /* 0x0002640001097983 */ /* 0x000f280000300800 */
[----:B------:R-:W4:Y:S04]  /*1d640*/  LDL.LU R10, [R1+0x268] ;  /* 0x00026800010a7983 */ /* 0x000f280000300800 */
[----:B------:R-:W4:Y:S04]  /*1d650*/  LDL.LU R11, [R1+0x26c] ;  /* 0x00026c00010b7983 */ /* 0x000f280000300800 */
[----:B--2---:R-:W-:Y:S01]  /*1d660*/  STL.64 [R1+0x1f50], R14 ;  /* 0x001f500e01007387 */ /* 0x004fe20000100a00 */
[----:B----4-:R-:W-:Y:S03]  /*1d670*/  HMMA.16816.F32 R8, R12, R24, R8 ;  /* 0x000000180c08723c */ /* 0x010fe60000001808 */
[----:B------:R0:W-:-:S15]  /*1d680*/  STL.64 [R1+0x1f48], R12 ;  /* 0x001f480c01007387 */ /* 0x0001de0000100a00 */
[----:B------:R-:W-:Y:S01]  /*1d690*/  NOP ;  /* 0x0000000000007918 */ /* 0x000fe20000000000 */
[----:B------:R-:W-:Y:S04]  /*1d6a0*/  STL.64 [R1+0x760], R8 ;  /* 0x0007600801007387 */ /* 0x000fe80000100a00 */
[----:B------:R3:W-:Y:S04]  /*1d6b0*/  STL.64 [R1+0x768], R10 ;  /* 0x0007680a01007387 */ /* 0x0007e80000100a00 */
[----:B0-----:R-:W2:Y:S04]  /*1d6c0*/  LDL.LU R12, [R1+0x1e0] ;  /* 0x0001e000010c7983 */ /* 0x001ea80000300800 */
[----:B------:R-:W2:Y:S04]  /*1d6d0*/  LDL.LU R13, [R1+0x1e4] ;  /* 0x0001e400010d7983 */ /* 0x000ea80000300800 */
[----:B------:R-:W2:Y:S04]  /*1d6e0*/  LDL.LU R14, [R1+0x1e8] ;  /* 0x0001e800010e7983 */ /* 0x000ea80000300800 */
[----:B------:R-:W2:Y:S01]  /*1d6f0*/  LDL.LU R15, [R1+0x1ec] ;  /* 0x0001ec00010f7983 */ /* 0x000ea20000300800 */
[----:B---3--:R-:W-:Y:S03]  /*1d700*/  HMMA.16816.F32 R8, R16, R24, R4 ;  /* 0x000000181008723c */ /* 0x008fe60000001804 */
[----:B------:R-:W3:Y:S04]  /*1d710*/  LDL.64 R6, [R1+0x8] ;  /* 0x0000080001067983 */ /* 0x000ee80000100a00 */
[----:B------:R-:W4:-:S12]  /*1d720*/  LDL.64 R4, [R1] ;  /* 0x0000000001047983 */ /* 0x000f180000100a00 */
[----:B------:R-:W-:Y:S04]  /*1d730*/  STL.64 [R1+0x710], R8 ;  /* 0x0007100801007387 */ /* 0x000fe80000100a00 */
[----:B------:R-:W-:Y:S04]  /*1d740*/  STL.64 [R1+0x718], R10 ;  /* 0x0007180a01007387 */ /* 0x000fe80000100a00 */
[----:B---3--:R-:W-:Y:S04]  /*1d750*/  STL.64 [R1+0x1f80], R6 ;  /* 0x001f800601007387 */ /* 0x008fe80000100a00 */
[----:B----4-:R0:W-:Y:S04]  /*1d760*/  STL.64 [R1+0x1f78], R4 ;  /* 0x001f780401007387 */ /* 0x0101e80000100a00 */
[----:B0-----:R-:W3:Y:S04]  /*1d770*/  LDL.LU R4, [R1+0xa40] ;  /* 0x000a400001047983 */ /* 0x001ee80000300800 */
[----:B------:R-:W3:Y:S04]  /*1d780*/  LDL.LU R5, [R1+0xa44] ;  /* 0x000a440001057983 */ /* 0x000ee80000300800 */
[----:B------:R-:W4:Y:S04]  /*1d790*/  LDL.LU R6, [R1+0xa48] ;  /* 0x000a480001067983 */ /* 0x000f280000300800 */
[----:B------:R-:W4:Y:S01]  /*1d7a0*/  LDL.LU R7, [R1+0xa4c] ;  /* 0x000a4c0001077983 */ /* 0x000f220000300800 */
[----:B--2---:R-:W-:Y:S03]  /*1d7b0*/  HMMA.16816.F32 R12, R20, R24, R12 ;  /* 0x00000018140c723c */ /* 0x004fe6000000180c */
[----:B----4-:R-:W-:Y:S04]  /*1d7c0*/  STL.64 [R1+0x1fa0], R6 ;  /* 0x001fa00601007387 */ /* 0x010fe80000100a00 */
[----:B---3--:R0:W-:Y:S04]  /*1d7d0*/  STL.64 [R1+0x1f98], R4 ;  /* 0x001f980401007387 */ /* 0x0081e80000100a00 */
[----:B0-----:R-:W2:Y:S04]  /*1d7e0*/  LDL.LU R4, [R1+0x160] ;  /* 0x0001600001047983 */ /* 0x001ea80000300800 */
[----:B------:R-:W2:Y:S04]  /*1d7f0*/  LDL.LU R5, [R1+0x164] ;  /* 0x0001640001057983 */ /* 0x000ea80000300800 */
[----:B------:R-:W2:Y:S04]  /*1d800*/  LDL.LU R6, [R1+0x168] ;  /* 0x0001680001067983 */ /* 0x000ea80000300800 */
[----:B------:R-:W2:Y:S04]  /*1d810*/  LDL.LU R7, [R1+0x16c] ;  /* 0x00016c0001077983 */ /* 0x000ea80000300800 */
[----:B------:R-:W3:Y:S04]  /*1d820*/  LDL.LU R8, [R1+0x430] ;  /* 0x0004300001087983 */ /* 0x000ee80000300800 */
[----:B------:R-:W3:Y:S04]  /*1d830*/  LDL.LU R9, [R1+0x434] ;  /* 0x0004340001097983 */ /* 0x000ee80000300800 */
[----:B------:R-:W4:Y:S04]  /*1d840*/  LDL.LU R10, [R1+0x438] ;  /* 0x00043800010a7983 */ /* 0x000f280000300800 */
[----:B------:R-:W4:Y:S01]  /*1d850*/  LDL.LU R11, [R1+0x43c] ;  /* 0x00043c00010b7983 */ /* 0x000f220000300800 */
[----:B------:R-:W-:-:S02]  /*1d860*/  IMAD.MOV.U32 R2, RZ, RZ, R24 ;  /* 0x000000ffff027224 */ /* 0x000fc400078e0018 */
[----:B------:R-:W-:Y:S01]  /*1d870*/  IMAD.MOV.U32 R0, RZ, RZ, R25 ;  /* 0x000000ffff007224 */ /* 0x000fe200078e0019 */
[----:B----4-:R0:W-:Y:S04]  /*1d880*/  STL.64 [R1+0x1f90], R10 ;  /* 0x001f900a01007387 */ /* 0x0101e80000100a00 */
[----:B---3--:R1:W-:Y:S04]  /*1d890*/  STL.64 [R1+0x1f88], R8 ;  /* 0x001f880801007387 */ /* 0x0083e80000100a00 */
[----:B0-----:R-:W3:Y:S04]  /*1d8a0*/  LDL.64 R10, [R1+0x18] ;  /* 0x00001800010a7983 */ /* 0x001ee80000100a00 */
[----:B-1----:R-:W4:Y:S04]  /*1d8b0*/  LDL.64 R8, [R1+0x10] ;  /* 0x0000100001087983 */ /* 0x002f280000100a00 */
[----:B------:R-:W-:Y:S04]  /*1d8c0*/  STL.64 [R1+0x1f30], R18 ;  /* 0x001f301201007387 */ /* 0x000fe80000100a00 */
[----:B------:R0:W-:Y:S04]  /*1d8d0*/  STL.64 [R1+0x1f28], R16 ;  /* 0x001f281001007387 */ /* 0x0001e80000100a00 */
[----:B0-----:R-:W2:Y:S04]  /*1d8e0*/  LDL.LU.64 R16, [R1+0xe0] ;  /* 0x0000e00001107983 */ /* 0x001ea80000300a00 */
[----:B------:R0:W-:Y:S04]  /*1d8f0*/  STL.64 [R1+0x750], R12 ;  /* 0x0007500c01007387 */ /* 0x0001e80000100a00 */
[----:B------:R1:W-:Y:S04]  /*1d900*/  STL.64 [R1+0x758], R14 ;  /* 0x0007580e01007387 */ /* 0x0003e80000100a00 */
[----:B------:R-:W2:Y:S04]  /*1d910*/  LDL.LU.64 R26, [R1+0x1fb0] ;  /* 0x001fb000011a7983 */ /* 0x000ea80000300a00 */
[----:B------:R-:W2:Y:S04]  /*1d920*/  LDL.LU.64 R24, [R1+0x1fa8] ;  /* 0x001fa80001187983 */ /* 0x000ea80000300a00 */
[----:B0-----:R-:W3:Y:S04]  /*1d930*/  LDL.LU R12, [R1+0x350] ;  /* 0x00035000010c7983 */ /* 0x001ee80000300800 */
[----:B------:R-:W4:Y:S04]  /*1d940*/  LDL.LU R13, [R1+0x354] ;  /* 0x00035400010d7983 */ /* 0x000f280000300800 */
[----:B-1----:R-:W4:Y:S04]  /*1d950*/  LDL.LU R14, [R1+0x358] ;  /* 0x00035800010e7983 */ /* 0x002f280000300800 */
[----:B------:R-:W4:Y:S04]  /*1d960*/  LDL.LU R15, [R1+0x35c] ;  /* 0x00035c00010f7983 */ /* 0x000f280000300800 */
[----:B------:R-:W-:Y:S04]  /*1d970*/  STL.64 [R1+0x1f40], R22 ;  /* 0x001f401601007387 */ /* 0x000fe80000100a00 */
[----:B------:R0:W-:Y:S02]  /*1d980*/  STL.64 [R1+0x1f38], R20 ;  /* 0x001f381401007387 */ /* 0x0001e40000100a00 */
[----:B0-----:R-:W-:-:S02]  /*1d990*/  IMAD.MOV.U32 R20, RZ, RZ, R2 ;  /* 0x000000ffff147224 */ /* 0x001fc400078e0002 */
[----:B------:R-:W-:-:S07]  /*1d9a0*/  IMAD.MOV.U32 R21, RZ, RZ, R0 ;  /* 0x000000ffff157224 */ /* 0x000fce00078e0000 */
[----:B--2---:R-:W-:Y:S01]  /*1d9b0*/  HMMA.16816.F32 R20, R24, R20, R4 ;  /* 0x000000141814723c */ /* 0x004fe20000001804 */
[----:B------:R-:W2:Y:S04]  /*1d9c0*/  LDL.LU.64 R6, [R1+0x1fa0] ;  /* 0x001fa00001067983 */ /* 0x000ea80000300a00 */
[----:B------:R-:W2:Y:S01]  /*1d9d0*/  LDL.LU.64 R4, [R1+0x1f98] ;  /* 0x001f980001047983 */ /* 0x000ea20000300a00 */
[----:B---3--:R-:W-:Y:S02]  /*1d9e0*/  IMAD.MOV.U32 R3, RZ, RZ, R10 ;  /* 0x000000ffff037224 */ /* 0x008fe400078e000a */
[----:B------:R-:W-:Y:S02]  /*1d9f0*/  IMAD.MOV.U32 R2, RZ, RZ, R11 ;  /* 0x000000ffff027224 */ /* 0x000fe400078e000b */
[----:B----4-:R-:W-:-:S09]  /*1da00*/  IMAD.MOV.U32 R0, RZ, RZ, R8 ;  /* 0x000000ffff007224 */ /* 0x010fd200078e0008 */
[----:B------:R0:W-:Y:S04]  /*1da10*/  STL.64 [R1+0x700], R20 ;  /* 0x0007001401007387 */ /* 0x0001e80000100a00 */
[----:B------:R1:W-:Y:S04]  /*1da20*/  STL.64 [R1+0x708], R22 ;  /* 0x0007081601007387 */ /* 0x0003e80000100a00 */
[----:B0-----:R-:W3:Y:S04]  /*1da30*/  LDL.LU R20, [R1+0x250] ;  /* 0x0002500001147983 */ /* 0x001ee80000300800 */
[----:B------:R-:W3:Y:S04]  /*1da40*/  LDL.LU R21, [R1+0x254] ;  /* 0x0002540001157983 */ /* 0x000ee80000300800 */
[----:B-1----:R-:W3:Y:S04]  /*1da50*/  LDL.LU R22, [R1+0x258] ;  /* 0x0002580001167983 */ /* 0x002ee80000300800 */
[----:B------:R-:W3:Y:S04]  /*1da60*/  LDL.LU R23, [R1+0x25c] ;  /* 0x00025c0001177983 */ /* 0x000ee80000300800 */
[----:B------:R0:W-:Y:S04]  /*1da70*/  STL [R1+0x1f20], R24 ;  /* 0x001f201801007387 */ /* 0x0001e80000100800 */
[----:B------:R1:W-:Y:S04]  /*1da80*/  STL [R1+0x1f1c], R25 ;  /* 0x001f1c1901007387 */ /* 0x0003e80000100800 */
[----:B------:R4:W-:Y:S04]  /*1da90*/  STL [R1+0x1f18], R26 ;  /* 0x001f181a01007387 */ /* 0x0009e80000100800 */
[----:B------:R4:W-:Y:S01]  /*1daa0*/  STL [R1+0x1f14], R27 ;  /* 0x001f141b01007387 */ /* 0x0009e20000100800 */
[----:B------:R-:W-:-:S03]  /*1dab0*/  IMAD.MOV.U32 R28, RZ, RZ, R9 ;  /* 0x000000ffff1c7224 */ /* 0x000fc600078e0009 */
[----:B0-----:R-:W3:Y:S04]  /*1dac0*/  LDL.LU R24, [R1+0x950] ;  /* 0x0009500001187983 */ /* 0x001ee80000300800 */
[----:B-1----:R-:W3:Y:S04]  /*1dad0*/  LDL.LU R25, [R1+0x954] ;  /* 0x0009540001197983 */ /* 0x002ee80000300800 */
[----:B----4-:R-:W3:Y:S04]  /*1dae0*/  LDL.LU R26, [R1+0x958] ;  /* 0x00095800011a7983 */ /* 0x010ee80000300800 */
[----:B------:R-:W3:Y:S01]  /*1daf0*/  LDL.LU R27, [R1+0x95c] ;  /* 0x00095c00011b7983 */ /* 0x000ee20000300800 */
[----:B--2---:R-:W-:Y:S03]  /*1db00*/  HMMA.16816.F32 R4, R8, R16, R4 ;  /* 0x000000100804723c */ /* 0x004fe60000001804 */
[----:B------:R-:W2:Y:S04]  /*1db10*/  LDL.LU.64 R10, [R1+0x1f90] ;  /* 0x001f9000010a7983 */ /* 0x000ea80000300a00 */
[----:B------:R-:W2:-:S12]  /*1db20*/  LDL.LU.64 R8, [R1+0x1f88] ;  /* 0x001f880001087983 */ /* 0x000e980000300a00 */
[----:B------:R-:W-:Y:S04]  /*1db30*/  STL.64 [R1+0x6b0], R4 ;  /* 0x0006b00401007387 */ /* 0x000fe80000100a00 */
[----:B------:R0:W-:Y:S01]  /*1db40*/  STL [R1+0x6b8], R6 ;  /* 0x0006b80601007387 */ /* 0x0001e20000100800 */
[----:B------:R-:W-:-:S03]  /*1db50*/  IMAD.MOV.U32 R29, RZ, RZ, R7 ;  /* 0x000000ffff1d7224 */ /* 0x000fc600078e0007 */
[----:B0-----:R-:W3:Y:S04]  /*1db60*/  LDL.LU.64 R6, [R1+0x1f80] ;  /* 0x001f800001067983 */ /* 0x001ee80000300a00 */
[----:B------:R-:W3:Y:S04]  /*1db70*/  LDL.LU.64 R4, [R1+0x1f78] ;  /* 0x001f780001047983 */ /* 0x000ee80000300a00 */
[----:B------:R-:W-:Y:S04]  /*1db80*/  STL [R1+0x1f24], R0 ;  /* 0x001f240001007387 */ /* 0x000fe80000100800 */
[----:B------:R0:W-:Y:S01]  /*1db90*/  STL [R1+0x18dc], R29 ;  /* 0x0018dc1d01007387 */ /* 0x0001e20000100800 */
[----:B---3--:R-:W-:Y:S01]  /*1dba0*/  HMMA.16816.F32 R24, R4, R16, R24 ;  /* 0x000000100418723c */ /* 0x008fe20000001818 */
        /* <DEDUP_REMOVED lines=31> */
[----:B0-----:R-:W4:Y:S04]  /*1dda0*/  LDL.LU R8, [R1+0x210] ;  /* 0x0002100001087983 */ /* 0x001f280000300800 */
[----:B------:R-:W4:Y:S04]  /*1ddb0*/  LDL.LU R9, [R1+0x214] ;  /* 0x0002140001097983 */ /* 0x000f280000300800 */
[----:B------:R-:W4:Y:S04]  /*1ddc0*/  LDL.LU R10, [R1+0x218] ;  /* 0x00021800010a7983 */ /* 0x000f280000300800 */
[----:B------:R-:W4:Y:S01]  /*1ddd0*/  LDL.LU R11, [R1+0x21c] ;  /* 0x00021c00010b7983 */ /* 0x000f220000300800 */
[----:B--2---:R-:W-:-:S15]  /*1dde0*/  HMMA.16816.F32 R20, R12, R16, R20 ;  /* 0x000000100c14723c */ /* 0x004fde0000001814 */
[----:B------:R-:W-:-:S04]  /*1ddf0*/  NOP ;  /* 0x0000000000007918 */ /* 0x000fc80000000000 */
[----:B------:R-:W-:Y:S04]  /*1de00*/  STL.64 [R1+0x6d0], R20 ;  /* 0x0006d01401007387 */ /* 0x000fe80000100a00 */
[----:B------:R0:W-:Y:S04]  /*1de10*/  STL.64 [R1+0x6d8], R22 ;  /* 0x0006d81601007387 */ /* 0x0001e80000100a00 */
[----:B0-----:R-:W3:Y:S04]  /*1de20*/  LDL.LU.64 R22, [R1+0x1f40] ;  /* 0x001f400001167983 */ /* 0x001ee80000300a00 */
[----:B------:R-:W3:Y:S04]  /*1de30*/  LDL.LU.64 R20, [R1+0x1f38] ;  /* 0x001f380001147983 */ /* 0x000ee80000300a00 */
[----:B------:R-:W4:Y:S04]  /*1de40*/  LDL.LU.64 R18, [R1+0x1f30] ;  /* 0x001f300001127983 */ /* 0x000f280000300a00 */
[----:B------:R-:W4:Y:S04]  /*1de50*/  LDL.LU.64 R16, [R1+0x1f28] ;  /* 0x001f280001107983 */ /* 0x000f280000300a00 */
[----:B------:R-:W-:Y:S04]  /*1de60*/  STL.64 [R1+0x1eb8], R14 ;  /* 0x001eb80e01007387 */ /* 0x000fe80000100a00 */
[----:B------:R0:W-:Y:S02]  /*1de70*/  STL.64 [R1+0x1eb0], R12 ;  /* 0x001eb00c01007387 */ /* 0x0001e40000100a00 */
[----:B0-----:R-:W-:-:S02]  /*1de80*/  IMAD.MOV.U32 R12, RZ, RZ, R0 ;  /* 0x000000ffff0c7224 */ /* 0x001fc400078e0000 */
[----:B------:R-:W-:Y:S01]  /*1de90*/  IMAD.MOV.U32 R13, RZ, RZ, R24 ;  /* 0x000000ffff0d7224 */ /* 0x000fe200078e0018 */
[----:B------:R-:W2:Y:S04]  /*1dea0*/  LDL.LU R0, [R1+0x1f24] ;  /* 0x001f240001007983 */ /* 0x000ea80000300800 */
[----:B------:R-:W2:Y:S02]  /*1deb0*/  LDL.LU R24, [R1+0x1f20] ;  /* 0x001f200001187983 */ /* 0x000ea40000300800 */
[----:B----4-:R-:W-:Y:S02]  /*1dec0*/  HMMA.16816.F32 R8, R16, R12, R8 ;  /* 0x0000000c1008723c */ /* 0x010fe40000001808 */
[----:B------:R-:W-:Y:S04]  /*1ded0*/  STL.64 [R1+0x1ee8], R18 ;  /* 0x001ee81201007387 */ /* 0x000fe80000100a00 */
[----:B------:R-:W-:-:S13]  /*1dee0*/  STL.64 [R1+0x1ee0], R16 ;  /* 0x001ee01001007387 */ /* 0x000fda0000100a00 */
[----:B------:R-:W-:Y:S04]  /*1def0*/  STL.64 [R1+0x680], R8 ;  /* 0x0006800801007387 */ /* 0x000fe80000100a00 */
[----:B------:R3:W-:Y:S02]  /*1df00*/  STL.64 [R1+0x688], R10 ;  /* 0x0006880a01007387 */ /* 0x0007e40000100a00 */
[----:B---3--:R-:W-:Y:S01]  /*1df10*/  HMMA.16816.F32 R8, R20, R12, R4 ;  /* 0x0000000c1408723c */ /* 0x008fe20000001804 */
[----:B------:R-:W-:Y:S02]  /*1df20*/  IMAD.MOV.U32 R4, RZ, RZ, R25 ;  /* 0x000000ffff047224 */ /* 0x000fe400078e0019 */
[----:B------:R-:W-:Y:S01]  /*1df30*/  IMAD.MOV.U32 R6, RZ, RZ, R27 ;  /* 0x000000ffff067224 */ /* 0x000fe200078e001b */
[----:B------:R-:W3:Y:S01]  /*1df40*/  LDL.LU R25, [R1+0x1f1c] ;  /* 0x001f1c0001197983 */ /* 0x000ee20000300800 */
[----:B------:R-:W-:-:S02]  /*1df50*/  IMAD.MOV.U32 R7, RZ, RZ, R29 ;  /* 0x000000ffff077224 */ /* 0x000fc400078e001d */
[----:B------:R-:W-:-:S12]  /*1df60*/  IMAD.MOV.U32 R5, RZ, RZ, R26 ;  /* 0x000000ffff057224 */ /* 0x000fd800078e001a */
[----:B------:R-:W-:Y:S04]  /*1df70*/  STL.64 [R1+0x6c0], R8 ;  /* 0x0006c00801007387 */ /* 0x000fe80000100a00 */
[----:B------:R-:W-:Y:S04]  /*1df80*/  STL.64 [R1+0x6c8], R10 ;  /* 0x0006c80a01007387 */ /* 0x000fe80000100a00 */
[----:B------:R-:W3:Y:S04]  /*1df90*/  LDL.LU R26, [R1+0x1f18] ;  /* 0x001f1800011a7983 */ /* 0x000ee80000300800 */
[----:B------:R-:W3:Y:S04]  /*1dfa0*/  LDL.LU R27, [R1+0x1f14] ;  /* 0x001f1400011b7983 */ /* 0x000ee80000300800 */
[----:B------:R-:W-:Y:S04]  /*1dfb0*/  STL.64 [R1+0x1ef8], R6 ;  /* 0x001ef80601007387 */ /* 0x000fe80000100a00 */
[----:B------:R2:W-:Y:S04]  /*1dfc0*/  STL.64 [R1+0x1ef0], R4 ;  /* 0x001ef00401007387 */ /* 0x0005e80000100a00 */
[----:B------:R-:W4:Y:S04]  /*1dfd0*/  LDL.LU R16, [R1+0x9d0] ;  /* 0x0009d00001107983 */ /* 0x000f280000300800 */
[----:B------:R-:W4:Y:S04]  /*1dfe0*/  LDL.LU R17, [R1+0x9d4] ;  /* 0x0009d40001117983 */ /* 0x000f280000300800 */
[----:B------:R-:W3:Y:S04]  /*1dff0*/  LDL.LU R18, [R1+0x9d8] ;  /* 0x0009d80001127983 */ /* 0x000ee80000300800 */
[----:B------:R-:W3:Y:S01]  /*1e000*/  LDL.LU R19, [R1+0x9dc] ;  /* 0x0009dc0001137983 */ /* 0x000ee20000300800 */
[----:B--2---:R-:W-:-:S03]  /*1e010*/  IMAD.MOV.U32 R4, RZ, RZ, R0 ;  /* 0x000000ffff047224 */ /* 0x004fc600078e0000 */
[----:B---3--:R-:W-:Y:S04]  /*1e020*/  STL.64 [R1+0x1f08], R18 ;  /* 0x001f081201007387 */ /* 0x008fe80000100a00 */
[----:B----4-:R0:W-:Y:S04]  /*1e030*/  STL.64 [R1+0x1f00], R16 ;  /* 0x001f001001007387 */ /* 0x0101e80000100a00 */
[----:B------:R-:W2:Y:S04]  /*1e040*/  LDL.LU R0, [R1+0x1f10] ;  /* 0x001f100001007983 */ /* 0x000ea80000300800 */
[----:B0-----:R-:W3:Y:S04]  /*1e050*/  LDL.LU R16, [R1+0xae0] ;  /* 0x000ae00001107983 */ /* 0x001ee80000300800 */
[----:B------:R-:W3:Y:S04]  /*1e060*/  LDL.LU R17, [R1+0xae4] ;  /* 0x000ae40001117983 */ /* 0x000ee80000300800 */
[----:B------:R-:W3:Y:S04]  /*1e070*/  LDL.LU R18, [R1+0xae8] ;  /* 0x000ae80001127983 */ /* 0x000ee80000300800 */
[----:B------:R-:W3:Y:S04]  /*1e080*/  LDL.LU R19, [R1+0xaec] ;  /* 0x000aec0001137983 */ /* 0x000ee80000300800 */
[----:B------:R-:W4:Y:S04]  /*1e090*/  LDL.LU R8, [R1+0x920] ;  /* 0x0009200001087983 */ /* 0x000f280000300800 */
[----:B------:R-:W4:Y:S04]  /*1e0a0*/  LDL.LU R9, [R1+0x924] ;  /* 0x0009240001097983 */ /* 0x000f280000300800 */
[----:B------:R-:W4:Y:S04]  /*1e0b0*/  LDL.LU R10, [R1+0x928] ;  /* 0x00092800010a7983 */ /* 0x000f280000300800 */
[----:B------:R-:W4:Y:S04]  /*1e0c0*/  LDL.LU R11, [R1+0x92c] ;  /* 0x00092c00010b7983 */ /* 0x000f280000300800 */
[----:B------:R-:W-:Y:S04]  /*1e0d0*/  STL.64 [R1+0x1e98], R22 ;  /* 0x001e981601007387 */ /* 0x000fe80000100a00 */
[----:B------:R0:W-:Y:S04]  /*1e0e0*/  STL.64 [R1+0x1e90], R20 ;  /* 0x001e901401007387 */ /* 0x0001e80000100a00 */
[----:B0-----:R-:W2:Y:S04]  /*1e0f0*/  LDL.LU R20, [R1+0x140] ;  /* 0x0001400001147983 */ /* 0x001ea80000300800 */
[----:B------:R-:W2:Y:S04]  /*1e100*/  LDL.LU R21, [R1+0x144] ;  /* 0x0001440001157983 */ /* 0x000ea80000300800 */
[----:B------:R-:W2:Y:S04]  /*1e110*/  LDL.LU R22, [R1+0x148] ;  /* 0x0001480001167983 */ /* 0x000ea80000300800 */
[----:B------:R-:W2:Y:S01]  /*1e120*/  LDL.LU R23, [R1+0x14c] ;  /* 0x00014c0001177983 */ /* 0x000ea20000300800 */
[----:B------:R-:W-:Y:S01]  /*1e130*/  IMAD.MOV.U32 R7, RZ, RZ, R2 ;  /* 0x000000ffff077224 */ /* 0x000fe200078e0002 */
[----:B--2---:R-:W-:Y:S02]  /*1e140*/  HMMA.16816.F32 R20, R24, R12, R20 ;  /* 0x0000000c1814723c */ /* 0x004fe40000001814 */
[----:B------:R-:W2:-:S15]  /*1e150*/  LDL.LU R12, [R1+0x3a0] ;  /* 0x0003a000010c7983 */ /* 0x000e9e0000300800 */
[----:B------:R-:W-:Y:S02]  /*1e160*/  NOP ;  /* 0x0000000000007918 */ /* 0x000fe40000000000 */
[----:B------:R-:W-:Y:S04]  /*1e170*/  STL.64 [R1+0x670], R20 ;  /* 0x0006701401007387 */ /* 0x000fe80000100a00 */
[----:B------:R-:W-:Y:S04]  /*1e180*/  STL.64 [R1+0x678], R22 ;  /* 0x0006781601007387 */ /* 0x000fe80000100a00 */
[----:B------:R-:W2:Y:S04]  /*1e190*/  LDL.LU R13, [R1+0x3a4] ;  /* 0x0003a400010d7983 */ /* 0x000ea80000300800 */
[----:B------:R-:W2:Y:S04]  /*1e1a0*/  LDL.LU R14, [R1+0x3a8] ;  /* 0x0003a800010e7983 */ /* 0x000ea80000300800 */
[----:B------:R-:W2:Y:S04]  /*1e1b0*/  LDL.LU R15, [R1+0x3ac] ;  /* 0x0003ac00010f7983 */ /* 0x000ea80000300800 */
[----:B------:R-:W-:Y:S04]  /*1e1c0*/  STL.64 [R1+0x1e88], R26 ;  /* 0x001e881a01007387 */ /* 0x000fe80000100a00 */
[----:B------:R-:W-:Y:S04]  /*1e1d0*/  STL.64 [R1+0x1e80], R24 ;  /* 0x001e801801007387 */ /* 0x000fe80000100a00 */
[----:B------:R-:W0:Y:S04]  /*1e1e0*/  LDSM.16.M88.4 R24, [R0+UR5+0x15000] ;  /* 0x015000050018783b */ /* 0x000e280008000200 */
[----:B------:R-:W-:Y:S04]  /*1e1f0*/  LDSM.16.M88.4 R20, [R0+UR5+0x14000] ;  /* 0x014000050014783b */ /* 0x000fe80008000200 */
[----:B0-----:R-:W-:Y:S04]  /*1e200*/  STL.64 [R1+0xc0], R24 ;  /* 0x0000c01801007387 */ /* 0x001fe80000100a00 */
[----:B------:R-:W-:Y:S04]  /*1e210*/  STL.64 [R1+0xc8], R26 ;  /* 0x0000c81a01007387 */ /* 0x000fe80000100a00 */
[----:B------:R-:W0:Y:S04]  /*1e220*/  LDSM.16.M88.4 R24, [R0+UR5+0x16000] ;  /* 0x016000050018783b */ /* 0x000e280008000200 */
[----:B0-----:R-:W-:Y:S04]  /*1e230*/  STL.64 [R1+0xb0], R24 ;  /* 0x0000b01801007387 */ /* 0x001fe80000100a00 */
[----:B------:R-:W-:Y:S04]  /*1e240*/  STL.64 [R1+0xb8], R26 ;  /* 0x0000b81a01007387 */ /* 0x000fe80000100a00 */
[----:B------:R-:W0:Y:S04]  /*1e250*/  LDSM.16.M88.4 R24, [R0+UR5+0x17000] ;  /* 0x017000050018783b */ /* 0x000e280008000200 */
[----:B0-----:R0:W-:Y:S04]  /*1e260*/  STL.64 [R1+0xa0], R24 ;  /* 0x0000a01801007387 */ /* 0x0011e80000100a00 */
[----:B------:R1:W-:Y:S01]  /*1e270*/  STL.64 [R1+0xa8], R26 ;  /* 0x0000a81a01007387 */ /* 0x0003e20000100a00 */
[----:B------:R-:W-:-:S03]  /*1e280*/  IMAD.MOV.U32 R2, RZ, RZ, R24 ;  /* 0x000000ffff027224 */ /* 0x000fc600078e0018 */
[----:B------:R-:W-:Y:S01]  /*1e290*/  STL.64 [R1+0xd8], R22 ;  /* 0x0000d81601007387 */ /* 0x000fe20000100a00 */
[----:B------:R-:W-:-:S03]  /*1e2a0*/  IMAD.MOV.U32 R0, RZ, RZ, R25 ;  /* 0x000000ffff007224 */ /* 0x000fc600078e0019 */
[----:B0-----:R-:W2:Y:S04]  /*1e2b0*/  LDL.LU R24, [R1+0x2c0] ;  /* 0x0002c00001187983 */ /* 0x001ea80000300800 */
[----:B------:R-:W2:Y:S04]  /*1e2c0*/  LDL.LU R25, [R1+0x2c4] ;  /* 0x0002c40001197983 */ /* 0x000ea80000300800 */
[----:B-1----:R-:W2:Y:S04]  /*1e2d0*/  LDL.LU R26, [R1+0x2c8] ;  /* 0x0002c800011a7983 */ /* 0x002ea80000300800 */
[----:B------:R-:W2:Y:S01]  /*1e2e0*/  LDL.LU R27, [R1+0x2cc] ;  /* 0x0002cc00011b7983 */ /* 0x000ea20000300800 */
[----:B------:R-:W-:-:S02]  /*1e2f0*/  IMAD.MOV.U32 R5, RZ, RZ, R28 ;  /* 0x000000ffff057224 */ /* 0x000fc400078e001c */
[----:B------:R-:W-:-:S07]  /*1e300*/  IMAD.MOV.U32 R6, RZ, RZ, R3 ;  /* 0x000000ffff067224 */ /* 0x000fce00078e0003 */
[----:B---3--:R-:W-:-:S15]  /*1e310*/  HMMA.16816.F32 R4, R4, R20, R16 ;  /* 0x000000140404723c */ /* 0x008fde0000001810 */
[----:B------:R-:W-:-:S04]  /*1e320*/  NOP ;  /* 0x0000000000007918 */ /* 0x000fc80000000000 */
[----:B------:R-:W-:Y:S01]  /*1e330*/  IMAD.MOV.U32 R29, RZ, RZ, R6 ;  /* 0x000000ffff1d7224 */ /* 0x000fe200078e0006 */
[----:B--2---:R-:W-:Y:S04]  /*1e340*/  STL.64 [R1+0x1ea8], R26 ;  /* 0x001ea81a01007387 */ /* 0x004fe80000100a00 */
[----:B------:R0:W-:Y:S04]  /*1e350*/  STL.64 [R1+0x1ea0], R24 ;  /* 0x001ea01801007387 */ /* 0x0001e80000100a00 */
[----:B0-----:R-:W2:Y:S04]  /*1e360*/  LDL.LU R24, [R1+0x300] ;  /* 0x0003000001187983 */ /* 0x001ea80000300800 */
[----:B------:R-:W2:Y:S04]  /*1e370*/  LDL.LU R25, [R1+0x304] ;  /* 0x0003040001197983 */ /* 0x000ea80000300800 */
[----:B------:R-:W2:Y:S04]  /*1e380*/  LDL.LU R26, [R1+0x308] ;  /* 0x00030800011a7983 */ /* 0x000ea80000300800 */
[----:B------:R-:W2:Y:S04]  /*1e390*/  LDL.LU R27, [R1+0x30c] ;  /* 0x00030c00011b7983 */ /* 0x000ea80000300800 */
[----:B------:R-:W3:Y:S04]  /*1e3a0*/  LDL.LU.64 R18, [R1+0x1f08] ;  /* 0x001f080001127983 */ /* 0x000ee80000300a00 */
[----:B------:R-:W3:Y:S04]  /*1e3b0*/  LDL.LU.64 R16, [R1+0x1f00] ;  /* 0x001f000001107983 */ /* 0x000ee80000300a00 */
[----:B------:R-:W-:Y:S04]  /*1e3c0*/  STL.64 [R1+0x5f0], R4 ;  /* 0x0005f00401007387 */ /* 0x000fe80000100a00 */
[----:B------:R0:W-:Y:S04]  /*1e3d0*/  STL [R1+0x5fc], R7 ;  /* 0x0005fc0701007387 */ /* 0x0001e80000100800 */
        /* <DEDUP_REMOVED lines=14> */
[----:B0-----:R-:W3:Y:S04]  /*1e4c0*/  LDL.LU.64 R10, [R1+0x1ec8] ;  /* 0x001ec800010a7983 */ /* 0x001ee80000300a00 */
[----:B------:R-:W3:Y:S04]  /*1e4d0*/  LDL.LU.64 R8, [R1+0x1ec0] ;  /* 0x001ec00001087983 */ /* 0x000ee80000300a00 */
[----:B------:R-:W-:Y:S04]  /*1e4e0*/  STL.64 [R1+0x1e68], R6 ;  /* 0x001e680601007387 */ /* 0x000fe80000100a00 */
[----:B------:R0:W-:Y:S04]  /*1e4f0*/  STL.64 [R1+0x1e60], R4 ;  /* 0x001e600401007387 */ /* 0x0001e80000100a00 */
[----:B0-----:R-:W4:Y:S04]  /*1e500*/  LDL.LU R4, [R1+0x340] ;  /* 0x0003400001047983 */ /* 0x001f280000300800 */
[----:B------:R-:W4:Y:S04]  /*1e510*/  LDL.LU R5, [R1+0x344] ;  /* 0x0003440001057983 */ /* 0x000f280000300800 */
[----:B------:R-:W4:Y:S04]  /*1e520*/  LDL.LU R6, [R1+0x348] ;  /* 0x0003480001067983 */ /* 0x000f280000300800 */
[----:B------:R-:W4:Y:S01]  /*1e530*/  LDL.LU R7, [R1+0x34c] ;  /* 0x00034c0001077983 */ /* 0x000f220000300800 */
        /* <DEDUP_REMOVED lines=8> */
[----:B0-----:R-:W3:Y:S01]  /*1e5c0*/  LDL.LU.64 R8, [R1+0xc0] ;  /* 0x0000c00001087983 */ /* 0x001ee20000300a00 */
[----:B----4-:R-:W-:-:S15]  /*1e5d0*/  HMMA.16816.F32 R4, R12, R20, R4 ;  /* 0x000000140c04723c */ /* 0x010fde0000001804 */
[----:B------:R-:W-:-:S04]  /*1e5e0*/  NOP ;  /* 0x0000000000007918 */ /* 0x000fc80000000000 */
[----:B------:R0:W-:Y:S04]  /*1e5f0*/  STL.64 [R1+0x650], R4 ;  /* 0x0006500401007387 */ /* 0x0001e80000100a00 */
[----:B------:R1:W-:Y:S04]  /*1e600*/  STL.64 [R1+0x658], R6 ;  /* 0x0006580601007387 */ /* 0x0003e80000100a00 */
[----:B0-----:R-:W4:Y:S04]  /*1e610*/  LDL.64 R4, [R1] ;  /* 0x0000000001047983 */ /* 0x001f280000100a00 */
[----:B-1----:R-:W3:Y:S01]  /*1e620*/  LDL.64 R6, [R1+0x8] ;  /* 0x0000080001067983 */ /* 0x002ee20000100a00 */
[----:B--2---:R-:W-:Y:S03]  /*1e630*/  HMMA.16816.F32 R24, R16, R20, R24 ;  /* 0x000000141018723c */ /* 0x004fe60000001818 */
[----:B---3--:R0:W-:Y:S04]  /*1e640*/  STL.64 [R1+0x1e78], R6 ;  /* 0x001e780601007387 */ /* 0x0081e80000100a00 */
[----:B----4-:R1:W-:Y:S04]  /*1e650*/  STL.64 [R1+0x1e70], R4 ;  /* 0x001e700401007387 */ /* 0x0103e80000100a00 */
[----:B0-----:R-:W2:Y:S04]  /*1e660*/  LDL.64 R6, [R1+0x18] ;  /* 0x0000180001067983 */ /* 0x001ea80000100a00 */
[----:B-1----:R-:W2:Y:S04]  /*1e670*/  LDL.64 R4, [R1+0x10] ;  /* 0x0000100001047983 */ /* 0x002ea80000100a00 */
[----:B------:R-:W-:Y:S04]  /*1e680*/  STL.64 [R1+0x1e38], R14 ;  /* 0x001e380e01007387 */ /* 0x000fe80000100a00 */
[----:B------:R0:W-:Y:S04]  /*1e690*/  STL.64 [R1+0x1e30], R12 ;  /* 0x001e300c01007387 */ /* 0x0001e80000100a00 */
[----:B0-----:R-:W2:Y:S04]  /*1e6a0*/  LDL.LU R12, [R1+0xb20] ;  /* 0x000b2000010c7983 */ /* 0x001ea80000300800 */
[----:B------:R-:W2:Y:S04]  /*1e6b0*/  LDL.LU R13, [R1+0xb24] ;  /* 0x000b2400010d7983 */ /* 0x000ea80000300800 */
[----:B------:R-:W2:Y:S04]  /*1e6c0*/  LDL.LU R14, [R1+0xb28] ;  /* 0x000b2800010e7983 */ /* 0x000ea80000300800 */
[----:B------:R-:W2:Y:S04]  /*1e6d0*/  LDL.LU R15, [R1+0xb2c] ;  /* 0x000b2c00010f7983 */ /* 0x000ea80000300800 */
[----:B------:R-:W3:Y:S01]  /*1e6e0*/  LDL R29, [R1+0x12c] ;  /* 0x00012c00011d7983 */ /* 0x000ee20000100800 */
[----:B------:R-:W-:-:S02]  /*1e6f0*/  IMAD.MOV.U32 R10, RZ, RZ, R20 ;  /* 0x000000ffff0a7224 */ /* 0x000fc400078e0014 */
[----:B------:R-:W-:Y:S01]  /*1e700*/  IMAD.MOV.U32 R3, RZ, RZ, R21 ;  /* 0x000000ffff037224 */ /* 0x000fe200078e0015 */
[----:B---3--:R-:W-:Y:S04]  /*1e710*/  STL [R1+0x1cf8], R29 ;  /* 0x001cf81d01007387 */ /* 0x008fe80000100800 */
[----:B------:R-:W-:Y:S04]  /*1e720*/  STL.64 [R1+0x620], R24 ;  /* 0x0006201801007387 */ /* 0x000fe80000100a00 */
[----:B------:R0:W-:Y:S04]  /*1e730*/  STL.64 [R1+0x628], R26 ;  /* 0x0006281a01007387 */ /* 0x0001e80000100a00 */
[----:B0-----:R-:W3:Y:S04]  /*1e740*/  LDL.LU.64 R26, [R1+0x1ea8] ;  /* 0x001ea800011a7983 */ /* 0x001ee80000300a00 */
[----:B------:R-:W3:Y:S04]  /*1e750*/  LDL.LU.64 R24, [R1+0x1ea0] ;  /* 0x001ea00001187983 */ /* 0x000ee80000300a00 */
[----:B------:R-:W3:Y:S04]  /*1e760*/  LDL.LU.64 R22, [R1+0x1e98] ;  /* 0x001e980001167983 */ /* 0x000ee80000300a00 */
[----:B------:R-:W3:Y:S04]  /*1e770*/  LDL.LU.64 R20, [R1+0x1e90] ;  /* 0x001e900001147983 */ /* 0x000ee80000300a00 */
[----:B------:R-:W-:Y:S04]  /*1e780*/  STL.64 [R1+0x1e28], R18 ;  /* 0x001e281201007387 */ /* 0x000fe80000100a00 */
[----:B------:R0:W-:Y:S02]  /*1e790*/  STL.64 [R1+0x1e20], R16 ;  /* 0x001e201001007387 */ /* 0x0001e40000100a00 */
[----:B0-----:R-:W-:-:S02]  /*1e7a0*/  IMAD.MOV.U32 R16, RZ, RZ, R10 ;  /* 0x000000ffff107224 */ /* 0x001fc400078e000a */
[----:B------:R-:W-:-:S07]  /*1e7b0*/  IMAD.MOV.U32 R17, RZ, RZ, R3 ;  /* 0x000000ffff117224 */ /* 0x000fce00078e0003 */
        /* <DEDUP_REMOVED lines=8> */
[----:B0-----:R-:W4:Y:S04]  /*1e840*/  LDL.LU R20, [R1+0x1b0] ;  /* 0x0001b00001147983 */ /* 0x001f280000300800 */
[----:B------:R-:W4:Y:S04]  /*1e850*/  LDL.LU R21, [R1+0x1b4] ;  /* 0x0001b40001157983 */ /* 0x000f280000300800 */
[----:B------:R-:W4:Y:S04]  /*1e860*/  LDL.LU R22, [R1+0x1b8] ;  /* 0x0001b80001167983 */ /* 0x000f280000300800 */
[----:B------:R-:W4:Y:S01]  /*1e870*/  LDL.LU R23, [R1+0x1bc] ;  /* 0x0001bc0001177983 */ /* 0x000f220000300800 */
[----:B--2---:R-:W-:Y:S03]  /*1e880*/  HMMA.16816.F32 R12, R4, R8, R12 ;  /* 0x00000008040c723c */ /* 0x004fe6000000180c */
[----:B---3--:R-:W-:Y:S05]  /*1e890*/  STL.64 [R1+0x1e08], R26 ;  /* 0x001e081a01007387 */ /* 0x008fea0000100a00 */
[----:B----4-:R-:W-:Y:S01]  /*1e8a0*/  HMMA.16816.F32 R16, R24, R16, R20 ;  /* 0x000000101810723c */ /* 0x010fe20000001814 */
[----:B------:R0:W-:Y:S01]  /*1e8b0*/  STL.64 [R1+0x1e00], R24 ;  /* 0x001e001801007387 */ /* 0x0001e20000100a00 */
[----:B------:R-:W-:-:S15]  /*1e8c0*/  IMAD.MOV.U32 R20, RZ, RZ, R4 ;  /* 0x000000ffff147224 */ /* 0x000fde00078e0004 */
[----:B------:R-:W-:Y:S02]  /*1e8d0*/  NOP ;  /* 0x0000000000007918 */ /* 0x000fe40000000000 */
[----:B------:R1:W-:Y:S04]  /*1e8e0*/  STL.64 [R1+0x610], R16 ;  /* 0x0006101001007387 */ /* 0x0003e80000100a00 */
[----:B------:R2:W-:Y:S04]  /*1e8f0*/  STL.64 [R1+0x618], R18 ;  /* 0x0006181201007387 */ /* 0x0005e80000100a00 */
[----:B0-----:R-:W3:Y:S04]  /*1e900*/  LDL.LU R24, [R1+0xa60] ;  /* 0x000a600001187983 */ /* 0x001ee80000300800 */
[----:B------:R-:W3:Y:S04]  /*1e910*/  LDL.LU R25, [R1+0xa64] ;  /* 0x000a640001197983 */ /* 0x000ee80000300800 */
[----:B------:R-:W3:Y:S04]  /*1e920*/  LDL.LU R26, [R1+0xa68] ;  /* 0x000a6800011a7983 */ /* 0x000ee80000300800 */
[----:B------:R-:W3:Y:S01]  /*1e930*/  LDL.LU R27, [R1+0xa6c] ;  /* 0x000a6c00011b7983 */ /* 0x000ee20000300800 */
[----:B-1----:R-:W-:-:S02]  /*1e940*/  IMAD.MOV.U32 R17, RZ, RZ, R7 ;  /* 0x000000ffff117224 */ /* 0x002fc400078e0007 */
[----:B--2---:R-:W-:Y:S02]  /*1e950*/  IMAD.MOV.U32 R18, RZ, RZ, R6 ;  /* 0x000000ffff127224 */ /* 0x004fe400078e0006 */
[----:B------:R-:W-:Y:S01]  /*1e960*/  IMAD.MOV.U32 R19, RZ, RZ, R5 ;  /* 0x000000ffff137224 */ /* 0x000fe200078e0005 */
[----:B------:R-:W3:Y:S04]  /*1e970*/  LDL.LU.64 R6, [R1+0x1e78] ;  /* 0x001e780001067983 */ /* 0x000ee80000300a00 */
[----:B------:R-:W3:Y:S04]  /*1e980*/  LDL.LU.64 R4, [R1+0x1e70] ;  /* 0x001e700001047983 */ /* 0x000ee80000300a00 */
[----:B------:R-:W-:Y:S04]  /*1e990*/  STL [R1+0x574], R13 ;  /* 0x0005740d01007387 */ /* 0x000fe80000100800 */
[----:B------:R-:W-:Y:S04]  /*1e9a0*/  STL [R1+0x578], R14 ;  /* 0x0005780e01007387 */ /* 0x000fe80000100800 */
[----:B------:R-:W-:Y:S04]  /*1e9b0*/  STL.64 [R1+0x1e58], R18 ;  /* 0x001e581201007387 */ /* 0x000fe80000100a00 */
[----:B------:R0:W-:Y:S04]  /*1e9c0*/  STL [R1+0x1e50], R17 ;  /* 0x001e501101007387 */ /* 0x0001e80000100800 */
[----:B------:R-:W2:Y:S01]  /*1e9d0*/  LDL.LU R16, [R1+0x970] ;  /* 0x0009700001107983 */ /* 0x000ea20000300800 */
[----:B------:R-:W-:-:S02]  /*1e9e0*/  IMAD.MOV.U32 R3, RZ, RZ, R12 ;  /* 0x000000ffff037224 */ /* 0x000fc400078e000c */
[----:B------:R-:W-:Y:S01]  /*1e9f0*/  IMAD.MOV.U32 R28, RZ, RZ, R15 ;  /* 0x000000ffff1c7224 */ /* 0x000fe200078e000f */
[----:B0-----:R-:W2:Y:S04]  /*1ea00*/  LDL.LU R17, [R1+0x974] ;  /* 0x0009740001117983 */ /* 0x001ea80000300800 */
[----:B------:R-:W2:Y:S04]  /*1ea10*/  LDL.LU R18, [R1+0x978] ;  /* 0x0009780001127983 */ /* 0x000ea80000300800 */
[----:B------:R-:W2:Y:S04]  /*1ea20*/  LDL.LU R19, [R1+0x97c] ;  /* 0x00097c0001137983 */ /* 0x000ea80000300800 */
[----:B------:R-:W4:Y:S04]  /*1ea30*/  LDL.LU R12, [R1+0x390] ;  /* 0x00039000010c7983 */ /* 0x000f280000300800 */
[----:B------:R-:W4:Y:S04]  /*1ea40*/  LDL.LU R13, [R1+0x394] ;  /* 0x00039400010d7983 */ /* 0x000f280000300800 */
[----:B------:R-:W4:Y:S04]  /*1ea50*/  LDL.LU R14, [R1+0x398] ;  /* 0x00039800010e7983 */ /* 0x000f280000300800 */
[----:B------:R-:W4:Y:S04]  /*1ea60*/  LDL.LU R15, [R1+0x39c] ;  /* 0x00039c00010f7983 */ /* 0x000f280000300800 */
[----:B------:R-:W-:Y:S04]  /*1ea70*/  STL [R1+0x1ac8], R28 ;  /* 0x001ac81c01007387 */ /* 0x000fe80000100800 */
[----:B------:R-:W-:Y:S01]  /*1ea80*/  STL [R1+0x19d4], R3 ;  /* 0x0019d40301007387 */ /* 0x000fe20000100800 */
[----:B---3--:R-:W-:Y:S01]  /*1ea90*/  HMMA.16816.F32 R24, R4, R8, R24 ;  /* 0x000000080418723c */ /* 0x008fe20000001818 */
[----:B------:R-:W-:-:S02]  /*1eaa0*/  IMAD.MOV.U32 R22, RZ, RZ, R6 ;  /* 0x000000ffff167224 */ /* 0x000fc400078e0006 */
[----:B------:R-:W-:Y:S02]  /*1eab0*/  IMAD.MOV.U32 R21, RZ, RZ, R7 ;  /* 0x000000ffff157224 */ /* 0x000fe400078e0007 */
[----:B------:R-:W-:-:S14]  /*1eac0*/  IMAD.MOV.U32 R23, RZ, RZ, R5 ;  /* 0x000000ffff177224 */ /* 0x000fdc00078e0005 */
[----:B------:R0:W-:Y:S04]  /*1ead0*/  STL.64 [R1+0x560], R24 ;  /* 0x0005601801007387 */ /* 0x0001e80000100a00 */
[----:B------:R-:W-:Y:S04]  /*1eae0*/  STL.64 [R1+0x568], R26 ;  /* 0x0005681a01007387 */ /* 0x000fe80000100a00 */
[----:B------:R-:W2:Y:S01]  /*1eaf0*/  LDL.LU.64 R6, [R1+0x1e68] ;  /* 0x001e680001067983 */ /* 0x000ea20000300a00 */
[----:B0-----:R-:W-:-:S03]  /*1eb00*/  IMAD.MOV.U32 R24, RZ, RZ, R4 ;  /* 0x000000ffff187224 */ /* 0x001fc600078e0004 */
[----:B------:R-:W2:Y:S01]  /*1eb10*/  LDL.LU.64 R4, [R1+0x1e60] ;  /* 0x001e600001047983 */ /* 0x000ea20000300a00 */
[----:B------:R-:W-:Y:S01]  /*1eb20*/  IMAD.MOV.U32 R3, RZ, RZ, R9 ;  /* 0x000000ffff037224 */ /* 0x000fe200078e0009 */
[----:B--2---:R-:W-:-:S15]  /*1eb30*/  HMMA.16816.F32 R16, R4, R8, R16 ;  /* 0x000000080410723c */ /* 0x004fde0000001810 */
[----:B------:R-:W-:-:S04]  /*1eb40*/  NOP ;  /* 0x0000000000007918 */ /* 0x000fc80000000000 */
[----:B------:R-:W-:Y:S04]  /*1eb50*/  STL.64 [R1+0x5d0], R16 ;  /* 0x0005d01001007387 */ /* 0x000fe80000100a00 */
[----:B------:R0:W-:Y:S04]  /*1eb60*/  STL.64 [R1+0x5d8], R18 ;  /* 0x0005d81201007387 */ /* 0x0001e80000100a00 */
[----:B0-----:R-:W2:Y:S04]  /*1eb70*/  LDL.LU.64 R18, [R1+0x1e58] ;  /* 0x001e580001127983 */ /* 0x001ea80000300a00 */
[----:B------:R-:W3:Y:S01]  /*1eb80*/  LDL.LU R17, [R1+0x1e50] ;  /* 0x001e500001117983 */ /* 0x000ee20000300800 */
[----:B------:R-:W-:-:S03]  /*1eb90*/  IMAD.MOV.U32 R16, RZ, RZ, R8 ;  /* 0x000000ffff107224 */ /* 0x000fc600078e0008 */
[----:B------:R-:W4:Y:S04]  /*1eba0*/  LDL.LU.64 R10, [R1+0x1e48] ;  /* 0x001e4800010a7983 */ /* 0x000f280000300a00 */
[----:B------:R-:W4:Y:S04]  /*1ebb0*/  LDL.LU.64 R8, [R1+0x1e40] ;  /* 0x001e400001087983 */ /* 0x000f280000300a00 */
        /* <DEDUP_REMOVED lines=9> */
[----:B--2---:R-:W-:Y:S02]  /*1ec50*/  IMAD.MOV.U32 R6, RZ, RZ, R18 ;  /* 0x000000ffff067224 */ /* 0x004fe400078e0012 */
[----:B---3--:R-:W-:Y:S02]  /*1ec60*/  IMAD.MOV.U32 R7, RZ, RZ, R17 ;  /* 0x000000ffff077224 */ /* 0x008fe400078e0011 */
[----:B------:R-:W-:-:S03]  /*1ec70*/  IMAD.MOV.U32 R5, RZ, RZ, R19 ;  /* 0x000000ffff057224 */ /* 0x000fc600078e0013 */
[----:B------:R-:W-:Y:S04]  /*1ec80*/  STL.64 [R1+0x1de8], R6 ;  /* 0x001de80601007387 */ /* 0x000fe80000100a00 */
[----:B------:R0:W-:Y:S02]  /*1ec90*/  STL.64 [R1+0x1de0], R4 ;  /* 0x001de00401007387 */ /* 0x0001e40000100a00 */
[----:B0-----:R-:W-:Y:S02]  /*1eca0*/  IMAD.MOV.U32 R4, RZ, RZ, R16 ;  /* 0x000000ffff047224 */ /* 0x001fe400078e0010 */
[----:B------:R-:W-:Y:S01]  /*1ecb0*/  IMAD.MOV.U32 R5, RZ, RZ, R3 ;  /* 0x000000ffff057224 */ /* 0x000fe200078e0003 */
[----:B------:R-:W2:Y:S04]  /*1ecc0*/  LDL.LU R16, [R1+0x330] ;  /* 0x0003300001107983 */ /* 0x000ea80000300800 */
[----:B------:R-:W2:Y:S04]  /*1ecd0*/  LDL.LU R17, [R1+0x334] ;  /* 0x0003340001117983 */ /* 0x000ea80000300800 */
[----:B------:R-:W2:Y:S04]  /*1ece0*/  LDL.LU R18, [R1+0x338] ;  /* 0x0003380001127983 */ /* 0x000ea80000300800 */
[----:B------:R-:W2:Y:S04]  /*1ecf0*/  LDL.LU R19, [R1+0x33c] ;  /* 0x00033c0001137983 */ /* 0x000ea80000300800 */
[----:B------:R-:W3:Y:S04]  /*1ed00*/  LDL.LU R20, [R1+0x2f0] ;  /* 0x0002f00001147983 */ /* 0x000ee80000300800 */
[----:B------:R-:W3:Y:S01]  /*1ed10*/  LDL.LU R21, [R1+0x2f4] ;  /* 0x0002f40001157983 */ /* 0x000ee20000300800 */
[-C--:B----4-:R-:W-:Y:S03]  /*1ed20*/  HMMA.16816.F32 R12, R8, R4.reuse, R12 ;  /* 0x00000004080c723c */ /* 0x090fe6000000180c */
        /* <DEDUP_REMOVED lines=8> */
[----:B0-----:R-:W2:Y:S04]  /*1edb0*/  LDL.LU.64 R14, [R1+0x1e38] ;  /* 0x001e3800010e7983 */ /* 0x001ea80000300a00 */
[----:B------:R-:W2:Y:S04]  /*1edc0*/  LDL.LU.64 R12, [R1+0x1e30] ;  /* 0x001e3000010c7983 */ /* 0x000ea80000300a00 */
        /* <DEDUP_REMOVED lines=49> */
[----:B0-----:R-:W3:Y:S04]  /*1f0e0*/  LDL.LU.64 R6, [R1+0x1de8] ;  /* 0x001de80001067983 */ /* 0x001ee80000300a00 */
[----:B------:R-:W3:Y:S04]  /*1f0f0*/  LDL.LU.64 R4, [R1+0x1de0] ;  /* 0x001de00001047983 */ /* 0x000ee80000300a00 */
[----:B------:R-:W-:Y:S04]  /*1f100*/  STL.64 [R1+0x1d78], R26 ;  /* 0x001d781a01007387 */ /* 0x000fe80000100a00 */
[----:B------:R0:W-:Y:S04]  /*1f110*/  STL.64 [R1+0x1d70], R24 ;  /* 0x001d701801007387 */ /* 0x0001e80000100a00 */
[----:B0-----:R-:W2:Y:S04]  /*1f120*/  LDL.LU R24, [R1+0x3c0] ;  /* 0x0003c00001187983 */ /* 0x001ea80000300800 */
[----:B------:R-:W2:Y:S04]  /*1f130*/  LDL.LU R25, [R1+0x3c4] ;  /* 0x0003c40001197983 */ /* 0x000ea80000300800 */
[----:B------:R-:W2:Y:S04]  /*1f140*/  LDL.LU R26, [R1+0x3c8] ;  /* 0x0003c800011a7983 */ /* 0x000ea80000300800 */
[----:B------:R-:W2:Y:S01]  /*1f150*/  LDL.LU R27, [R1+0x3cc] ;  /* 0x0003cc00011b7983 */ /* 0x000ea20000300800 */
        /* <DEDUP_REMOVED lines=36> */
[----:B0-----:R-:W4:Y:S04]  /*1f3a0*/  LDL.LU R8, [R1+0x320] ;  /* 0x0003200001087983 */ /* 0x001f280000300800 */
[----:B------:R-:W4:Y:S04]  /*1f3b0*/  LDL.LU R9, [R1+0x324] ;  /* 0x0003240001097983 */ /* 0x000f280000300800 */
[----:B------:R-:W4:Y:S04]  /*1f3c0*/  LDL.LU R10, [R1+0x328] ;  /* 0x00032800010a7983 */ /* 0x000f280000300800 */
[----:B------:R-:W4:Y:S01]  /*1f3d0*/  LDL.LU R11, [R1+0x32c] ;  /* 0x00032c00010b7983 */ /* 0x000f220000300800 */
[----:B------:R-:W-:Y:S01]  /*1f3e0*/  IMAD.MOV.U32 R3, RZ, RZ, R17 ;  /* 0x000000ffff037224 */ /* 0x000fe200078e0011 */
[----:B----4-:R-:W-:-:S15]  /*1f3f0*/  HMMA.16816.F32 R8, R12, R16, R8 ;  /* 0x000000100c08723c */ /* 0x010fde0000001808 */
[----:B------:R-:W-:-:S04]  /*1f400*/  NOP ;  /* 0x0000000000007918 */ /* 0x000fc80000000000 */
[----:B------:R0:W-:Y:S04]  /*1f410*/  STL.64 [R1+0x550], R8 ;  /* 0x0005500801007387 */ /* 0x0001e80000100a00 */
[----:B------:R-:W-:Y:S04]  /*1f420*/  STL.64 [R1+0x558], R10 ;  /* 0x0005580a01007387 */ /* 0x000fe80000100a00 */
[----:B------:R-:W3:Y:S01]  /*1f430*/  LDL.LU.64 R18, [R1+0x1d88] ;  /* 0x001d880001127983 */ /* 0x000ee20000300a00 */
[----:B0-----:R-:W-:-:S03]  /*1f440*/  IMAD.MOV.U32 R8, RZ, RZ, R16 ;  /* 0x000000ffff087224 */ /* 0x001fc600078e0010 */
[----:B------:R-:W3:Y:S04]  /*1f450*/  LDL.LU.64 R16, [R1+0x1d80] ;  /* 0x001d800001107983 */ /* 0x000ee80000300a00 */
[----:B------:R-:W-:Y:S04]  /*1f460*/  STL.64 [R1+0x1d28], R14 ;  /* 0x001d280e01007387 */ /* 0x000fe80000100a00 */
[----:B------:R0:W-:Y:S02]  /*1f470*/  STL.64 [R1+0x1d20], R12 ;  /* 0x001d200c01007387 */ /* 0x0001e40000100a00 */
[----:B0-----:R-:W-:-:S02]  /*1f480*/  IMAD.MOV.U32 R12, RZ, RZ, R8 ;  /* 0x000000ffff0c7224 */ /* 0x001fc400078e0008 */
[----:B------:R-:W-:Y:S01]  /*1f490*/  IMAD.MOV.U32 R13, RZ, RZ, R3 ;  /* 0x000000ffff0d7224 */ /* 0x000fe200078e0003 */
[----:B------:R-:W4:Y:S06]  /*1f4a0*/  LDL.LU R8, [R1+0xb00] ;  /* 0x000b000001087983 */ /* 0x000f2c0000300800 */
[----:B---3--:R-:W-:-:S15]  /*1f4b0*/  HMMA.16816.F32 R4, R16, R12, R4 ;  /* 0x0000000c1004723c */ /* 0x008fde0000001804 */
[----:B------:R-:W-:-:S04]  /*1f4c0*/  NOP ;  /* 0x0000000000007918 */ /* 0x000fc80000000000 */
[----:B------:R-:W-:Y:S04]  /*1f4d0*/  STL.64 [R1+0x510], R4 ;  /* 0x0005100401007387 */ /* 0x000fe80000100a00 */
[----:B------:R-:W-:Y:S04]  /*1f4e0*/  STL.64 [R1+0x518], R6 ;  /* 0x0005180601007387 */ /* 0x000fe80000100a00 */
[----:B------:R-:W4:Y:S04]  /*1f4f0*/  LDL.LU R9, [R1+0xb04] ;  /* 0x000b040001097983 */ /* 0x000f280000300800 */
[----:B------:R-:W3:Y:S04]  /*1f500*/  LDL.LU R10, [R1+0xb08] ;  /* 0x000b0800010a7983 */ /* 0x000ee80000300800 */
[----:B------:R-:W3:Y:S01]  /*1f510*/  LDL.LU R11, [R1+0xb0c] ;  /* 0x000b0c00010b7983 */ /* 0x000ee20000300800 */
[-C--:B--2---:R-:W-:Y:S03]  /*1f520*/  HMMA.16816.F32 R24, R20, R12.reuse, R24 ;  /* 0x0000000c1418723c */ /* 0x084fe60000001818 */
[----:B---3--:R-:W-:Y:S04]  /*1f530*/  STL.64 [R1+0x1d58], R10 ;  /* 0x001d580a01007387 */ /* 0x008fe80000100a00 */
[----:B----4-:R0:W-:Y:S04]  /*1f540*/  STL.64 [R1+0x1d50], R8 ;  /* 0x001d500801007387 */ /* 0x0101e80000100a00 */
        /* <DEDUP_REMOVED lines=10> */
[----:B------:R-:W3:Y:S04]  /*1f5f0*/  LDL.64 R4, [R1] ;  /* 0x0000000001047983 */ /* 0x000ee80000100a00 */
[----:B------:R-:W4:Y:S04]  /*1f600*/  LDL.64 R6, [R1+0x8] ;  /* 0x0000080001067983 */ /* 0x000f280000100a00 */
[----:B------:R-:W-:Y:S04]  /*1f610*/  STL [R1+0x1d0c], R16 ;  /* 0x001d0c1001007387 */ /* 0x000fe80000100800 */
[----:B------:R-:W-:Y:S04]  /*1f620*/  STL [R1+0x1d08], R17 ;  /* 0x001d081101007387 */ /* 0x000fe80000100800 */
[----:B------:R-:W-:Y:S04]  /*1f630*/  STL [R1+0x1d04], R18 ;  /* 0x001d041201007387 */ /* 0x000fe80000100800 */
[----:B------:R-:W-:Y:S04]  /*1f640*/  STL [R1+0x1d00], R19 ;  /* 0x001d001301007387 */ /* 0x000fe80000100800 */
[----:B------:R-:W-:Y:S04]  /*1f650*/  STL.64 [R1+0x540], R24 ;  /* 0x0005401801007387 */ /* 0x000fe80000100a00 */
[----:B------:R0:W-:Y:S04]  /*1f660*/  STL.64 [R1+0x548], R26 ;  /* 0x0005481a01007387 */ /* 0x0001e80000100a00 */
[----:B0-----:R-:W2:Y:S04]  /*1f670*/  LDL.LU.64 R26, [R1+0x1d78] ;  /* 0x001d7800011a7983 */ /* 0x001ea80000300a00 */
[----:B------:R-:W2:Y:S04]  /*1f680*/  LDL.LU.64 R24, [R1+0x1d70] ;  /* 0x001d700001187983 */ /* 0x000ea80000300a00 */
[----:B------:R0:W-:Y:S04]  /*1f690*/  STL.64 [R1+0x1cf0], R22 ;  /* 0x001cf01601007387 */ /* 0x0001e80000100a00 */
[----:B------:R1:W-:Y:S04]  /*1f6a0*/  STL.64 [R1+0x1ce8], R20 ;  /* 0x001ce81401007387 */ /* 0x0003e80000100a00 */
[----:B0-----:R-:W3:Y:S04]  /*1f6b0*/  LDL.64 R22, [R1+0x18] ;  /* 0x0000180001167983 */ /* 0x001ee80000100a00 */
[----:B-1----:R-:W3:Y:S01]  /*1f6c0*/  LDL.64 R20, [R1+0x10] ;  /* 0x0000100001147983 */ /* 0x002ee20000100a00 */
[----:B--2---:R-:W-:Y:S03]  /*1f6d0*/  HMMA.16816.F32 R12, R24, R12, R8 ;  /* 0x0000000c180c723c */ /* 0x004fe60000001808 */
[----:B------:R-:W3:Y:S04]  /*1f6e0*/  LDL.LU.64 R10, [R1+0x1d68] ;  /* 0x001d6800010a7983 */ /* 0x000ee80000300a00 */
[----:B------:R-:W3:Y:S01]  /*1f6f0*/  LDL.LU.64 R8, [R1+0x1d60] ;  /* 0x001d600001087983 */ /* 0x000ee20000300a00 */
[----:B------:R-:W-:-:S02]  /*1f700*/  IMAD.MOV.U32 R16, RZ, RZ, R2 ;  /* 0x000000ffff107224 */ /* 0x000fc400078e0002 */
[----:B------:R-:W-:-:S09]  /*1f710*/  IMAD.MOV.U32 R17, RZ, RZ, R0 ;  /* 0x000000ffff117224 */ /* 0x000fd200078e0000 */
        /* <DEDUP_REMOVED lines=15> */
[----:B------:R0:W-:Y:S04]  /*1f810*/  STL.64 [R1+0x470], R16 ;  /* 0x0004701001007387 */ /* 0x0001e80000100a00 */
[----:B------:R1:W-:Y:S01]  /*1f820*/  STL.64 [R1+0x478], R18 ;  /* 0x0004781201007387 */ /* 0x0003e20000100a00 */
[----:B0-----:R-:W-:Y:S02]  /*1f830*/  IMAD.MOV.U32 R16, RZ, RZ, R20 ;  /* 0x000000ffff107224 */ /* 0x001fe400078e0014 */
[----:B------:R-:W-:Y:S01]  /*1f840*/  IMAD.MOV.U32 R17, RZ, RZ, R21 ;  /* 0x000000ffff117224 */ /* 0x000fe200078e0015 */
[----:B------:R-:W2:Y:S01]  /*1f850*/  LDL.LU R20, [R1+0x2d0] ;  /* 0x0002d00001147983 */ /* 0x000ea20000300800 */
[----:B-1----:R-:W-:-:S03]  /*1f860*/  IMAD.MOV.U32 R18, RZ, RZ, R22 ;  /* 0x000000ffff127224 */ /* 0x002fc600078e0016 */
[----:B------:R-:W2:Y:S01]  /*1f870*/  LDL.LU R21, [R1+0x2d4] ;  /* 0x0002d40001157983 */ /* 0x000ea20000300800 */
[----:B------:R-:W-:-:S03]  /*1f880*/  IMAD.MOV.U32 R19, RZ, RZ, R23 ;  /* 0x000000ffff137224 */ /* 0x000fc600078e0017 */
[----:B------:R-:W2:Y:S04]  /*1f890*/  LDL.LU R22, [R1+0x2d8] ;  /* 0x0002d80001167983 */ /* 0x000ea80000300800 */
[----:B------:R-:W2:Y:S04]  /*1f8a0*/  LDL.LU R23, [R1+0x2dc] ;  /* 0x0002dc0001177983 */ /* 0x000ea80000300800 */
[----:B--2---:R-:W-:Y:S04]  /*1f8b0*/  STL.64 [R1+0x1d18], R22 ;  /* 0x001d181601007387 */ /* 0x004fe80000100a00 */
[----:B------:R0:W-:Y:S04]  /*1f8c0*/  STL.64 [R1+0x1d10], R20 ;  /* 0x001d101401007387 */ /* 0x0001e80000100a00 */
[----:B0-----:R-:W3:Y:S01]  /*1f8d0*/  LDL.LU.64 R20, [R1+0xa0] ;  /* 0x0000a00001147983 */ /* 0x001ee20000300a00 */
[----:B----4-:R-:W-:-:S02]  /*1f8e0*/  IMAD.MOV.U32 R2, RZ, RZ, R6 ;  /* 0x000000ffff027224 */ /* 0x010fc400078e0006 */
[----:B------:R-:W-:Y:S02]  /*1f8f0*/  IMAD.MOV.U32 R0, RZ, RZ, R7 ;  /* 0x000000ffff007224 */ /* 0x000fe400078e0007 */
        /* <DEDUP_REMOVED lines=8> */
[----:B------:R-:W3:Y:S04]  /*1f980*/  LDL.LU.64 R6, [R1+0x1d38] ;  /* 0x001d380001067983 */ /* 0x000ee80000300a00 */
[----:B------:R-:W3:Y:S04]  /*1f990*/  LDL.LU.64 R4, [R1+0x1d30] ;  /* 0x001d300001047983 */ /* 0x000ee80000300a00 */
[----:B------:R-:W-:Y:S01]  /*1f9a0*/  STL [R1+0x1cfc], R28 ;  /* 0x001cfc1c01007387 */ /* 0x000fe20000100800 */
[-C--:B---3--:R-:W-:Y:S08]  /*1f9b0*/  HMMA.16816.F32 R24, R4, R20.reuse, R24 ;  /* 0x000000140418723c */ /* 0x088ff00000001818 */
[----:B--2---:R-:W-:Y:S11]  /*1f9c0*/  HMMA.16816.F32 R12, R8, R20, R12 ;  /* 0x00000014080c723c */ /* 0x004ff6000000180c */
        /* <DEDUP_REMOVED lines=17> */
[----:B------:R0:W-:Y:S01]  /*1fae0*/  STL.64 [R1+0x1cb8], R8 ;  /* 0x001cb80801007387 */ /* 0x0001e20000100a00 */
[----:B------:R-:W-:-:S02]  /*1faf0*/  IMAD.MOV.U32 R28, RZ, RZ, R20 ;  /* 0x000000ffff1c7224 */ /* 0x000fc400078e0014 */
[----:B------:R-:W-:Y:S02]  /*1fb00*/  IMAD.MOV.U32 R29, RZ, RZ, R21 ;  /* 0x000000ffff1d7224 */ /* 0x000fe400078e0015 */
[----:B0-----:R-:W-:Y:S02]  /*1fb10*/  IMAD.MOV.U32 R8, RZ, RZ, R16 ;  /* 0x000000ffff087224 */ /* 0x001fe400078e0010 */
[----:B------:R-:W-:Y:S02]  /*1fb20*/  IMAD.MOV.U32 R9, RZ, RZ, R17 ;  /* 0x000000ffff097224 */ /* 0x000fe400078e0011 */
[----:B------:R-:W-:Y:S02]  /*1fb30*/  IMAD.MOV.U32 R10, RZ, RZ, R18 ;  /* 0x000000ffff0a7224 */ /* 0x000fe400078e0012 */
[----:B------:R-:W-:Y:S01]  /*1fb40*/  IMAD.MOV.U32 R11, RZ, RZ, R19 ;  /* 0x000000ffff0b7224 */ /* 0x000fe200078e0013 */
[----:B---3--:R-:W-:-:S15]  /*1fb50*/  HMMA.16816.F32 R4, R12, R20, R4 ;  /* 0x000000140c04723c */ /* 0x008fde0000001804 */
[----:B------:R-:W-:-:S04]  /*1fb60*/  NOP ;  /* 0x0000000000007918 */ /* 0x000fc80000000000 */
[----:B------:R0:W-:Y:S04]  /*1fb70*/  STL.64 [R1+0x4c0], R4 ;  /* 0x0004c00401007387 */ /* 0x0001e80000100a00 */
[----:B------:R1:W-:Y:S04]  /*1fb80*/  STL.64 [R1+0x4c8], R6 ;  /* 0x0004c80601007387 */ /* 0x0003e80000100a00 */
[----:B------:R-:W3:Y:S04]  /*1fb90*/  LDL.LU.64 R22, [R1+0x1d18] ;  /* 0x001d180001167983 */ /* 0x000ee80000300a00 */
[----:B------:R-:W3:Y:S04]  /*1fba0*/  LDL.LU.64 R20, [R1+0x1d10] ;  /* 0x001d100001147983 */ /* 0x000ee80000300a00 */
[----:B------:R-:W3:Y:S04]  /*1fbb0*/  LDL.LU R16, [R1+0x1d0c] ;  /* 0x001d0c0001107983 */ /* 0x000ee80000300800 */
[----:B------:R-:W3:Y:S04]  /*1fbc0*/  LDL.LU R17, [R1+0x1d08] ;  /* 0x001d080001117983 */ /* 0x000ee80000300800 */
[----:B------:R-:W3:Y:S04]  /*1fbd0*/  LDL.LU R18, [R1+0x1d04] ;  /* 0x001d040001127983 */ /* 0x000ee80000300800 */
[----:B------:R-:W3:Y:S04]  /*1fbe0*/  LDL.LU R19, [R1+0x1d00] ;  /* 0x001d000001137983 */ /* 0x000ee80000300800 */
[----:B0-----:R-:W4:Y:S04]  /*1fbf0*/  LDL.LU R4, [R1+0xb90] ;  /* 0x000b900001047983 */ /* 0x001f280000300800 */
[----:B------:R-:W4:Y:S04]  /*1fc00*/  LDL.LU R5, [R1+0xb94] ;  /* 0x000b940001057983 */ /* 0x000f280000300800 */
[----:B-1----:R-:W2:Y:S04]  /*1fc10*/  LDL.LU R6, [R1+0xb98] ;  /* 0x000b980001067983 */ /* 0x002ea80000300800 */
[----:B------:R-:W2:Y:S04]  /*1fc20*/  LDL.LU R7, [R1+0xb9c] ;  /* 0x000b9c0001077983 */ /* 0x000ea80000300800 */
[----:B--2---:R-:W-:Y:S04]  /*1fc30*/  STL.64 [R1+0x1cd0], R6 ;  /* 0x001cd00601007387 */ /* 0x004fe80000100a00 */
[----:B----4-:R0:W-:Y:S04]  /*1fc40*/  STL.64 [R1+0x1cc8], R4 ;  /* 0x001cc80401007387 */ /* 0x0101e80000100a00 */
[----:B0-----:R-:W2:Y:S04]  /*1fc50*/  LDL.LU R4, [R1+0xc20] ;  /* 0x000c200001047983 */ /* 0x001ea80000300800 */
[----:B------:R-:W2:Y:S04]  /*1fc60*/  LDL.LU R5, [R1+0xc24] ;  /* 0x000c240001057983 */ /* 0x000ea80000300800 */
[----:B------:R-:W2:Y:S04]  /*1fc70*/  LDL.LU R6, [R1+0xc28] ;  /* 0x000c280001067983 */ /* 0x000ea80000300800 */
[----:B------:R-:W2:Y:S04]  /*1fc80*/  LDL.LU R7, [R1+0xc2c] ;  /* 0x000c2c0001077983 */ /* 0x000ea80000300800 */
[----:B------:R-:W-:Y:S04]  /*1fc90*/  STL.64 [R1+0x1ca0], R14 ;  /* 0x001ca00e01007387 */ /* 0x000fe80000100a00 */
[----:B------:R0:W-:Y:S02]  /*1fca0*/  STL.64 [R1+0x1c98], R12 ;  /* 0x001c980c01007387 */ /* 0x0001e40000100a00 */
[----:B0-----:R-:W-:-:S02]  /*1fcb0*/  IMAD.MOV.U32 R12, RZ, RZ, R28 ;  /* 0x000000ffff0c7224 */ /* 0x001fc400078e001c */
[----:B------:R-:W-:Y:S01]  /*1fcc0*/  IMAD.MOV.U32 R13, RZ, RZ, R29 ;  /* 0x000000ffff0d7224 */ /* 0x000fe200078e001d */
[----:B------:R-:W4:Y:S04]  /*1fcd0*/  LDL.LU R28, [R1+0x1cfc] ;  /* 0x001cfc00011c7983 */ /* 0x000f280000300800 */
[----:B------:R-:W2:Y:S02]  /*1fce0*/  LDL.LU R29, [R1+0x1cf8] ;  /* 0x001cf800011d7983 */ /* 0x000ea40000300800 */
[----:B---3--:R-:W-:-:S15]  /*1fcf0*/  HMMA.16816.F32 R20, R16, R12, R20 ;  /* 0x0000000c1014723c */ /* 0x008fde0000001814 */
[----:B------:R-:W-:-:S04]  /*1fd00*/  NOP ;  /* 0x0000000000007918 */ /* 0x000fc80000000000 */
        /* <DEDUP_REMOVED lines=22> */
[----:B--2---:R-:W-:Y:S03]  /*1fe70*/  HMMA.16816.F32 R12, R24, R12, R16 ;  /* 0x0000000c180c723c */ /* 0x004fe60000001810 */
[----:B------:R-:W-:Y:S04]  /*1fe80*/  STL.64 [R1+0x1c70], R26 ;  /* 0x001c701a01007387 */ /* 0x000fe80000100a00 */
[----:B------:R-:W-:Y:S04]  /*1fe90*/  STL.64 [R1+0x1c68], R24 ;  /* 0x001c681801007387 */ /* 0x000fe80000100a00 */
[----:B------:R-:W-:Y:S08]  /*1fea0*/  LDSM.16.M88.4 R16, [R29+UR5+0x18000] ;  /* 0x018000051d10783b */ /* 0x000ff00008000200 */
[----:B------:R-:W-:Y:S04]  /*1feb0*/  STL.64 [R1+0x8c0], R12 ;  /* 0x0008c00c01007387 */ /* 0x000fe80000100a00 */
[----:B------:R-:W-:Y:S04]  /*1fec0*/  STL.64 [R1+0x8c8], R14 ;  /* 0x0008c80e01007387 */ /* 0x000fe80000100a00 */
[----:B------:R-:W0:Y:S04]  /*1fed0*/  LDSM.16.M88.4 R12, [R29+UR5+0x19000] ;  /* 0x019000051d0c783b */ /* 0x000e280008000200 */
[----:B0-----:R-:W-:Y:S04]  /*1fee0*/  STL.64 [R1+0x80], R12 ;  /* 0x0000800c01007387 */ /* 0x001fe80000100a00 */
[----:B------:R-:W-:Y:S04]  /*1fef0*/  STL.64 [R1+0x88], R14 ;  /* 0x0000880e01007387 */ /* 0x000fe80000100a00 */
[----:B------:R-:W0:Y:S04]  /*1ff00*/  LDSM.16.M88.4 R12, [R29+UR5+0x1a000] ;  /* 0x01a000051d0c783b */ /* 0x000e280008000200 */
[----:B0-----:R-:W-:Y:S04]  /*1ff10*/  STL.64 [R1+0x70], R12 ;  /* 0x0000700c01007387 */ /* 0x001fe80000100a00 */
[----:B------:R-:W-:Y:S04]  /*1ff20*/  STL.64 [R1+0x78], R14 ;  /* 0x0000780e01007387 */ /* 0x000fe80000100a00 */
[----:B------:R-:W0:Y:S04]  /*1ff30*/  LDSM.16.M88.4 R12, [R29+UR5+0x1b000] ;  /* 0x01b000051d0c783b */ /* 0x000e280008000200 */
[----:B------:R-:W-:Y:S01]  /*1ff40*/  STL.64 [R1+0x98], R18 ;  /* 0x0000981201007387 */ /* 0x000fe20000100a00 */
[----:B------:R-:W-:Y:S03]  /*1ff50*/  HMMA.16816.F32 R8, R8, R16, R4 ;  /* 0x000000100808723c */ /* 0x000fe60000001804 */
[----:B0-----:R0:W-:Y:S04]  /*1ff60*/  STL.64 [R1+0x60], R12 ;  /* 0x0000600c01007387 */ /* 0x0011e80000100a00 */
[----:B------:R1:W-:Y:S04]  /*1ff70*/  STL.64 [R1+0x68], R14 ;  /* 0x0000680e01007387 */ /* 0x0003e80000100a00 */
[----:B0-----:R-:W2:Y:S04]  /*1ff80*/  LDL.LU R12, [R1+0x9c0] ;  /* 0x0009c000010c7983 */ /* 0x001ea80000300800 */
[----:B------:R-:W2:Y:S04]  /*1ff90*/  LDL.LU R13, [R1+0x9c4] ;  /* 0x0009c400010d7983 */ /* 0x000ea80000300800 */
[----:B-1----:R-:W2:Y:S04]  /*1ffa0*/  LDL.LU R14, [R1+0x9c8] ;  /* 0x0009c800010e7983 */ /* 0x002ea80000300800 */
[----:B------:R-:W2:Y:S04]  /*1ffb0*/  LDL.LU R15, [R1+0x9cc] ;  /* 0x0009cc00010f7983 */ /* 0x000ea80000300800 */
[----:B------:R-:W-:Y:S04]  /*1ffc0*/  STL [R1+0x1c10], R29 ;  /* 0x001c101d01007387 */ /* 0x000fe80000100800 */
[----:B------:R-:W2:Y:S04]  /*1ffd0*/  LDL.LU.64 R6, [R1+0x1cd0] ;  /* 0x001cd00001067983 */ /* 0x000ea80000300a00 */
[----:B------:R-:W2:Y:S01]  /*1ffe0*/  LDL.LU.64 R4, [R1+0x1cc8] ;  /* 0x001cc80001047983 */ /* 0x000ea20000300a00 */
[----:B----4-:R-:W-:-:S02]  /*1fff0*/  IMAD.MOV.U32 R24, RZ, RZ, R28 ;  /* 0x000000ffff187224 */ /* 0x010fc400078e001c */
[----:B------:R-:W-:Y:S02]  /*20000*/  IMAD.MOV.U32 R25, RZ, RZ, R3 ;  /* 0x000000ffff197224 */ /* 0x000fe400078e0003 */
[----:B------:R-:W-:Y:S02]  /*20010*/  IMAD.MOV.U32 R26, RZ, RZ, R2 ;  /* 0x000000ffff1a7224 */ /* 0x000fe400078e0002 */
[----:B------:R-:W-:Y:S01]  /*20020*/  IMAD.MOV.U32 R27, RZ, RZ, R0 ;  /* 0x000000ffff1b7224 */ /* 0x000fe200078e0000 */
[----:B------:R-:W-:Y:S04]  /*20030*/  STL.64 [R1+0x350], R8 ;  /* 0x0003500801007387 */ /* 0x000fe80000100a00 */
[----:B------:R0:W-:Y:S04]  /*20040*/  STL.64 [R1+0x358], R10 ;  /* 0x0003580a01007387 */ /* 0x0001e80000100a00 */
[----:B0-----:R-:W4:Y:S04]  /*20050*/  LDL.LU.64 R10, [R1+0x1cc0] ;  /* 0x001cc000010a7983 */ /* 0x001f280000300a00 */
[----:B------:R-:W4:Y:S01]  /*20060*/  LDL.LU.64 R8, [R1+0x1cb8] ;  /* 0x001cb80001087983 */ /* 0x000f220000300a00 */
[----:B--2---:R-:W-:Y:S03]  /*20070*/  HMMA.16816.F32 R24, R24, R16, R4 ;  /* 0x000000101818723c */ /* 0x004fe60000001804 */
[----:B------:R-:W3:Y:S04]  /*20080*/  LDL.LU.64 R6, [R1+0x1cb0] ;  /* 0x001cb00001067983 */ /* 0x000ee80000300a00 */
[----:B------:R-:W3:Y:S01]  /*20090*/  LDL.LU.64 R4, [R1+0x1ca8] ;  /* 0x001ca80001047983 */ /* 0x000ee20000300a00 */
[----:B------:R-:W-:-:S02]  /*200a0*/  IMAD.MOV.U32 R2, RZ, RZ, R16 ;  /* 0x000000ffff027224 */ /* 0x000fc400078e0010 */
[----:B------:R-:W-:-:S09]  /*200b0*/  IMAD.MOV.U32 R0, RZ, RZ, R17 ;  /* 0x000000ffff007224 */ /* 0x000fd200078e0011 */
[----:B------:R-:W-:Y:S04]  /*200c0*/  STL.64 [R1+0x340], R24 ;  /* 0x0003401801007387 */ /* 0x000fe80000100a00 */
[----:B------:R-:W-:Y:S01]  /*200d0*/  STL.64 [R1+0x348], R26 ;  /* 0x0003481a01007387 */ /* 0x000fe20000100a00 */
[----:B---3--:R-:W-:-:S15]  /*200e0*/  HMMA.16816.F32 R20, R4, R16, R20 ;  /* 0x000000100414723c */ /* 0x008fde0000001814 */
[----:B------:R-:W-:-:S04]  /*200f0*/  NOP ;  /* 0x0000000000007918 */ /* 0x000fc80000000000 */
[----:B------:R0:W-:Y:S04]  /*20100*/  STL.64 [R1+0x3d0], R20 ;  /* 0x0003d01401007387 */ /* 0x0001e80000100a00 */
[----:B------:R1:W-:Y:S04]  /*20110*/  STL.64 [R1+0x3d8], R22 ;  /* 0x0003d81601007387 */ /* 0x0003e80000100a00 */
[----:B------:R-:W2:Y:S04]  /*20120*/  LDL.LU R16, [R1+0x3f0] ;  /* 0x0003f00001107983 */ /* 0x000ea80000300800 */
[----:B------:R-:W2:Y:S04]  /*20130*/  LDL.LU R17, [R1+0x3f4] ;  /* 0x0003f40001117983 */ /* 0x000ea80000300800 */
[----:B------:R-:W2:Y:S04]  /*20140*/  LDL.LU R18, [R1+0x3f8] ;  /* 0x0003f80001127983 */ /* 0x000ea80000300800 */
[----:B------:R-:W2:Y:S04]  /*20150*/  LDL.LU R19, [R1+0x3fc] ;  /* 0x0003fc0001137983 */ /* 0x000ea80000300800 */
[----:B0-----:R-:W3:Y:S04]  /*20160*/  LDL.LU R20, [R1+0x3e0] ;  /* 0x0003e00001147983 */ /* 0x001ee80000300800 */
[----:B------:R-:W3:Y:S04]  /*20170*/  LDL.LU R21, [R1+0x3e4] ;  /* 0x0003e40001157983 */ /* 0x000ee80000300800 */
[----:B-1----:R-:W3:Y:S04]  /*20180*/  LDL.LU R22, [R1+0x3e8] ;  /* 0x0003e80001167983 */ /* 0x002ee80000300800 */
[----:B------:R-:W3:Y:S04]  /*20190*/  LDL.LU R23, [R1+0x3ec] ;  /* 0x0003ec0001177983 */ /* 0x000ee80000300800 */
[----:B------:R-:W2:Y:S04]  /*201a0*/  LDL.LU R24, [R1+0x3b0] ;  /* 0x0003b00001187983 */ /* 0x000ea80000300800 */
[----:B------:R-:W2:Y:S04]  /*201b0*/  LDL.LU R25, [R1+0x3b4] ;  /* 0x0003b40001197983 */ /* 0x000ea80000300800 */
[----:B------:R-:W2:Y:S04]  /*201c0*/  LDL.LU R26, [R1+0x3b8] ;  /* 0x0003b800011a7983 */ /* 0x000ea80000300800 */
[----:B------:R-:W2:Y:S04]  /*201d0*/  LDL.LU R27, [R1+0x3bc] ;  /* 0x0003bc00011b7983 */ /* 0x000ea80000300800 */
[----:B------:R0:W-:Y:S04]  /*201e0*/  STL.64 [R1+0x1c28], R6 ;  /* 0x001c280601007387 */ /* 0x0001e80000100a00 */
[----:B------:R1:W-:Y:S04]  /*201f0*/  STL.64 [R1+0x1c20], R4 ;  /* 0x001c200401007387 */ /* 0x0003e80000100a00 */
[----:B0-----:R-:W2:Y:S04]  /*20200*/  LDL.64 R6, [R1+0x8] ;  /* 0x0000080001067983 */ /* 0x001ea80000100a00 */
[----:B-1----:R-:W3:Y:S04]  /*20210*/  LDL.64 R4, [R1] ;  /* 0x0000000001047983 */ /* 0x002ee80000100a00 */
[----:B--2---:R-:W-:Y:S04]  /*20220*/  STL.64 [R1+0x1c48], R6 ;  /* 0x001c480601007387 */ /* 0x004fe80000100a00 */
[----:B---3--:R0:W-:Y:S04]  /*20230*/  STL.64 [R1+0x1c40], R4 ;  /* 0x001c400401007387 */ /* 0x0081e80000100a00 */
[----:B0-----:R-:W2:Y:S04]  /*20240*/  LDL.LU R4, [R1+0xc80] ;  /* 0x000c800001047983 */ /* 0x001ea80000300800 */
[----:B------:R-:W2:Y:S04]  /*20250*/  LDL.LU R5, [R1+0xc84] ;  /* 0x000c840001057983 */ /* 0x000ea80000300800 */
[----:B------:R-:W3:Y:S04]  /*20260*/  LDL.LU R6, [R1+0xc88] ;  /* 0x000c880001067983 */ /* 0x000ee80000300800 */
[----:B------:R-:W3:Y:S04]  /*20270*/  LDL.LU R7, [R1+0xc8c] ;  /* 0x000c8c0001077983 */ /* 0x000ee80000300800 */
[----:B---3--:R-:W-:Y:S04]  /*20280*/  STL.64 [R1+0x1c58], R6 ;  /* 0x001c580601007387 */ /* 0x008fe80000100a00 */
[----:B--2---:R0:W-:Y:S02]  /*20290*/  STL.64 [R1+0x1c50], R4 ;  /* 0x001c500401007387 */ /* 0x0041e40000100a00 */
[----:B0-----:R-:W-:-:S02]  /*202a0*/  IMAD.MOV.U32 R4, RZ, RZ, R2 ;  /* 0x000000ffff047224 */ /* 0x001fc400078e0002 */
[----:B------:R-:W-:-:S07]  /*202b0*/  IMAD.MOV.U32 R5, RZ, RZ, R0 ;  /* 0x000000ffff057224 */ /* 0x000fce00078e0000 */
[----:B----4-:R-:W-:-:S15]  /*202c0*/  HMMA.16816.F32 R12, R8, R4, R12 ;  /* 0x00000004080c723c */ /* 0x010fde000000180c */
        /* <DEDUP_REMOVED lines=30> */
[----:B0-----:R-:W4:Y:S01]  /*204b0*/  LDL.LU.64 R16, [R1+0x80] ;  /* 0x0000800001107983 */ /* 0x001f220000300a00 */
        /* <DEDUP_REMOVED lines=23> */
[----:B------:R-:W4:Y:S04]  /*20630*/  LDL.LU.64 R4, [R1+0x1c50] ;  /* 0x001c500001047983 */ /* 0x000f280000300a00 */
[----:B------:R-:W-:Y:S01]  /*20640*/  STL [R1+0x1c14], R27 ;  /* 0x001c141b01007387 */ /* 0x000fe20000100800 */
[----:B----4-:R-:W-:-:S15]  /*20650*/  HMMA.16816.F32 R4, R12, R16, R4 ;  /* 0x000000100c04723c */ /* 0x010fde0000001804 */
[----:B------:R-:W-:-:S04]  /*20660*/  NOP ;  /* 0x0000000000007918 */ /* 0x000fc80000000000 */
[----:B------:R-:W-:Y:S04]  /*20670*/  STL.64 [R1+0x2f0], R4 ;  /* 0x0002f00401007387 */ /* 0x000fe80000100a00 */
[----:B------:R0:W-:Y:S04]  /*20680*/  STL.64 [R1+0x2f8], R6 ;  /* 0x0002f80601007387 */ /* 0x0001e80000100a00 */
[----:B0-----:R-:W2:Y:S04]  /*20690*/  LDL.LU.64 R6, [R1+0x1c48] ;  /* 0x001c480001067983 */ /* 0x001ea80000300a00 */
[----:B------:R-:W2:Y:S01]  /*206a0*/  LDL.LU.64 R4, [R1+0x1c40] ;  /* 0x001c400001047983 */ /* 0x000ea20000300a00 */
[----:B------:R-:W-:-:S02]  /*206b0*/  IMAD.MOV.U32 R10, RZ, RZ, R12 ;  /* 0x000000ffff0a7224 */ /* 0x000fc400078e000c */
[----:B------:R-:W-:Y:S01]  /*206c0*/  IMAD.MOV.U32 R11, RZ, RZ, R13 ;  /* 0x000000ffff0b7224 */ /* 0x000fe200078e000d */
[----:B------:R-:W3:Y:S04]  /*206d0*/  LDL.LU R12, [R1+0xa50] ;  /* 0x000a5000010c7983 */ /* 0x000ee80000300800 */
[----:B------:R-:W3:Y:S04]  /*206e0*/  LDL.LU R13, [R1+0xa54] ;  /* 0x000a5400010d7983 */ /* 0x000ee80000300800 */
[----:B------:R-:W3:Y:S04]  /*206f0*/  LDL.LU R14, [R1+0xa58] ;  /* 0x000a5800010e7983 */ /* 0x000ee80000300800 */
[----:B------:R-:W3:Y:S01]  /*20700*/  LDL.LU R15, [R1+0xa5c] ;  /* 0x000a5c00010f7983 */ /* 0x000ee20000300800 */
        /* <DEDUP_REMOVED lines=9> */
[----:B------:R-:W2:Y:S04]  /*207a0*/  LDL.LU.64 R6, [R1+0x1c28] ;  /* 0x001c280001067983 */ /* 0x000ea80000300a00 */
[----:B------:R-:W2:Y:S01]  /*207b0*/  LDL.LU.64 R4, [R1+0x1c20] ;  /* 0x001c200001047983 */ /* 0x000ea20000300a00 */
[----:B------:R-:W-:-:S02]  /*207c0*/  IMAD.MOV.U32 R27, RZ, RZ, R16 ;  /* 0x000000ffff1b7224 */ /* 0x000fc400078e0010 */
[----:B------:R-:W-:Y:S01]  /*207d0*/  IMAD.MOV.U32 R29, RZ, RZ, R17 ;  /* 0x000000ffff1d7224 */ /* 0x000fe200078e0011 */
[----:B--2---:R-:W-:-:S15]  /*207e0*/  HMMA.16816.F32 R20, R4, R16, R20 ;  /* 0x000000100414723c */ /* 0x004fde0000001814 */
[----:B------:R-:W-:-:S04]  /*207f0*/  NOP ;  /* 0x0000000000007918 */ /* 0x000fc80000000000 */
[----:B------:R-:W-:Y:S04]  /*20800*/  STL.64 [R1+0x370], R20 ;  /* 0x0003701401007387 */ /* 0x000fe80000100a00 */
[----:B------:R-:W-:Y:S04]  /*20810*/  STL.64 [R1+0x378], R22 ;  /* 0x0003781601007387 */ /* 0x000fe80000100a00 */
[----:B------:R-:W2:Y:S04]  /*20820*/  LDL.LU R16, [R1+0x960] ;  /* 0x0009600001107983 */ /* 0x000ea80000300800 */
[----:B------:R-:W2:Y:S04]  /*20830*/  LDL.LU R17, [R1+0x964] ;  /* 0x0009640001117983 */ /* 0x000ea80000300800 */
[----:B------:R-:W2:Y:S04]  /*20840*/  LDL.LU R18, [R1+0x968] ;  /* 0x0009680001127983 */ /* 0x000ea80000300800 */
[----:B------:R-:W2:Y:S04]  /*20850*/  LDL.LU R19, [R1+0x96c] ;  /* 0x00096c0001137983 */ /* 0x000ea80000300800 */
[----:B------:R-:W-:Y:S04]  /*20860*/  STL.64 [R1+0x1b98], R6 ;  /* 0x001b980601007387 */ /* 0x000fe80000100a00 */
[----:B------:R0:W-:Y:S04]  /*20870*/  STL.64 [R1+0x1b90], R4 ;  /* 0x001b900401007387 */ /* 0x0001e80000100a00 */
[----:B0-----:R-:W4:Y:S04]  /*20880*/  LDL.LU R4, [R1+0xc10] ;  /* 0x000c100001047983 */ /* 0x001f280000300800 */
[----:B------:R-:W4:Y:S04]  /*20890*/  LDL.LU R5, [R1+0xc14] ;  /* 0x000c140001057983 */ /* 0x000f280000300800 */
[----:B------:R-:W2:Y:S04]  /*208a0*/  LDL.LU R6, [R1+0xc18] ;  /* 0x000c180001067983 */ /* 0x000ea80000300800 */
[----:B------:R-:W2:Y:S04]  /*208b0*/  LDL.LU R7, [R1+0xc1c] ;  /* 0x000c1c0001077983 */ /* 0x000ea80000300800 */
[----:B------:R-:W3:Y:S04]  /*208c0*/  LDL.LU R20, [R1+0x420] ;  /* 0x0004200001147983 */ /* 0x000ee80000300800 */
[----:B------:R-:W3:Y:S04]  /*208d0*/  LDL.LU R21, [R1+0x424] ;  /* 0x0004240001157983 */ /* 0x000ee80000300800 */
[----:B------:R-:W3:Y:S04]  /*208e0*/  LDL.LU R22, [R1+0x428] ;  /* 0x0004280001167983 */ /* 0x000ee80000300800 */
[----:B------:R-:W3:Y:S04]  /*208f0*/  LDL.LU R23, [R1+0x42c] ;  /* 0x00042c0001177983 */ /* 0x000ee80000300800 */
[----:B--2---:R-:W-:Y:S04]  /*20900*/  STL.64 [R1+0x1ba8], R6 ;  /* 0x001ba80601007387 */ /* 0x004fe80000100a00 */
[----:B----4-:R0:W-:Y:S02]  /*20910*/  STL.64 [R1+0x1ba0], R4 ;  /* 0x001ba00401007387 */ /* 0x0101e40000100a00 */
[----:B0-----:R-:W-:-:S02]  /*20920*/  IMAD.MOV.U32 R4, RZ, RZ, R10 ;  /* 0x000000ffff047224 */ /* 0x001fc400078e000a */
[----:B------:R-:W-:Y:S01]  /*20930*/  IMAD.MOV.U32 R5, RZ, RZ, R11 ;  /* 0x000000ffff057224 */ /* 0x000fe200078e000b */
[----:B------:R-:W3:Y:S04]  /*20940*/  LDL.LU R10, [R1+0x1c1c] ;  /* 0x001c1c00010a7983 */ /* 0x000ee80000300800 */
[----:B------:R-:W3:Y:S04]  /*20950*/  LDL.LU R11, [R1+0x1c18] ;  /* 0x001c1800010b7983 */ /* 0x000ee80000300800 */
[----:B------:R-:W2:Y:S04]  /*20960*/  LDL R6, [R1+0x18] ;  /* 0x0000180001067983 */ /* 0x000ea80000100800 */
[----:B------:R-:W2:Y:S04]  /*20970*/  LDL R7, [R1+0x1c] ;  /* 0x00001c0001077983 */ /* 0x000ea80000100800 */
[----:B--2---:R-:W-:Y:S04]  /*20980*/  STL.64 [R1+0x1bc8], R6 ;  /* 0x001bc80601007387 */ /* 0x004fe80000100a00 */
[----:B------:R0:W-:Y:S02]  /*20990*/  STL.64 [R1+0x1bc0], R4 ;  /* 0x001bc00401007387 */ /* 0x0001e40000100a00 */
[----:B0-----:R-:W-:-:S02]  /*209a0*/  IMAD.MOV.U32 R4, RZ, RZ, R27 ;  /* 0x000000ffff047224 */ /* 0x001fc400078e001b */
[----:B------:R-:W-:Y:S01]  /*209b0*/  IMAD.MOV.U32 R5, RZ, RZ, R29 ;  /* 0x000000ffff057224 */ /* 0x000fe200078e001d */
[----:B------:R-:W2:Y:S04]  /*209c0*/  LDL.LU R27, [R1+0x1c14] ;  /* 0x001c1400011b7983 */ /* 0x000ea80000300800 */
[----:B------:R-:W4:Y:S02]  /*209d0*/  LDL.LU R29, [R1+0x1c10] ;  /* 0x001c1000011d7983 */ /* 0x000f240000300800 */
        /* <DEDUP_REMOVED lines=12> */
[-C--:B---3--:R-:W-:Y:S03]  /*20aa0*/  HMMA.16816.F32 R16, R12, R4.reuse, R16 ;  /* 0x000000040c10723c */ /* 0x088fe60000001810 */
        /* <DEDUP_REMOVED lines=25> */
[-C--:B--2---:R-:W-:Y:S08]  /*20c40*/  HMMA.16816.F32 R12, R20, R4.reuse, R12 ;  /* 0x00000004140c723c */ /* 0x084ff0000000180c */
[----:B------:R-:W-:Y:S11]  /*20c50*/  HMMA.16816.F32 R4, R24, R4, R8 ;  /* 0x000000041804723c */ /* 0x000ff60000001808 */
        /* <DEDUP_REMOVED lines=15> */
[----:B------:R0:W-:Y:S04]  /*20d50*/  STL.64 [R1+0x8e8], R6 ;  /* 0x0008e80601007387 */ /* 0x0001e80000100a00 */
[----:B0-----:R-:W3:Y:S04]  /*20d60*/  LDL.LU.64 R6, [R1+0x1bc8] ;  /* 0x001bc80001067983 */ /* 0x001ee80000300a00 */
[----:B------:R-:W3:Y:S04]  /*20d70*/  LDL.LU.64 R4, [R1+0x1bc0] ;  /* 0x001bc00001047983 */ /* 0x000ee80000300a00 */
[----:B------:R-:W-:Y:S04]  /*20d80*/  STL.64 [R1+0x1b58], R26 ;  /* 0x001b581a01007387 */ /* 0x000fe80000100a00 */
[----:B------:R-:W-:Y:S01]  /*20d90*/  STL.64 [R1+0x1b50], R24 ;  /* 0x001b501801007387 */ /* 0x000fe20000100a00 */
[----:B---3--:R-:W-:Y:S03]  /*20da0*/  HMMA.16816.F32 R4, R4, R16, R8 ;  /* 0x000000100404723c */ /* 0x008fe60000001808 */
[----:B------:R-:W3:Y:S04]  /*20db0*/  LDL.LU.64 R10, [R1+0x1bb8] ;  /* 0x001bb800010a7983 */ /* 0x000ee80000300a00 */
[----:B------:R-:W3:-:S12]  /*20dc0*/  LDL.LU.64 R8, [R1+0x1bb0] ;  /* 0x001bb00001087983 */ /* 0x000ed80000300a00 */
[----:B------:R-:W-:Y:S04]  /*20dd0*/  STL.64 [R1+0x2d0], R4 ;  /* 0x0002d00401007387 */ /* 0x000fe80000100a00 */
[----:B------:R0:W-:Y:S04]  /*20de0*/  STL.64 [R1+0x2d8], R6 ;  /* 0x0002d80601007387 */ /* 0x0001e80000100a00 */
[----:B0-----:R-:W2:Y:S04]  /*20df0*/  LDL.LU.64 R6, [R1+0x1ba8] ;  /* 0x001ba80001067983 */ /* 0x001ea80000300a00 */
[----:B------:R-:W2:Y:S01]  /*20e00*/  LDL.LU.64 R4, [R1+0x1ba0] ;  /* 0x001ba00001047983 */ /* 0x000ea20000300a00 */
[----:B------:R-:W-:-:S02]  /*20e10*/  IMAD.MOV.U32 R24, RZ, RZ, R28 ;  /* 0x000000ffff187224 */ /* 0x000fc400078e001c */
[----:B------:R-:W-:Y:S02]  /*20e20*/  IMAD.MOV.U32 R25, RZ, RZ, R3 ;  /* 0x000000ffff197224 */ /* 0x000fe400078e0003 */
[----:B------:R-:W-:Y:S02]  /*20e30*/  IMAD.MOV.U32 R26, RZ, RZ, R2 ;  /* 0x000000ffff1a7224 */ /* 0x000fe400078e0002 */
[----:B------:R-:W-:-:S07]  /*20e40*/  IMAD.MOV.U32 R27, RZ, RZ, R0 ;  /* 0x000000ffff1b7224 */ /* 0x000fce00078e0000 */
[----:B--2---:R-:W-:Y:S01]  /*20e50*/  HMMA.16816.F32 R24, R24, R16, R4 ;  /* 0x000000101818723c */ /* 0x004fe20000001804 */
[----:B------:R-:W2:Y:S04]  /*20e60*/  LDL.LU.64 R6, [R1+0x1b98] ;  /* 0x001b980001067983 */ /* 0x000ea80000300a00 */
[----:B------:R-:W2:Y:S01]  /*20e70*/  LDL.LU.64 R4, [R1+0x1b90] ;  /* 0x001b900001047983 */ /* 0x000ea20000300a00 */
[----:B------:R-:W-:Y:S02]  /*20e80*/  IMAD.MOV.U32 R2, RZ, RZ, R16 ;  /* 0x000000ffff027224 */ /* 0x000fe400078e0010 */
[----:B------:R-:W-:-:S11]  /*20e90*/  IMAD.MOV.U32 R0, RZ, RZ, R17 ;  /* 0x000000ffff007224 */ /* 0x000fd600078e0011 */
[----:B------:R-:W-:Y:S04]  /*20ea0*/  STL.64 [R1+0x280], R24 ;  /* 0x0002801801007387 */ /* 0x000fe80000100a00 */
[----:B------:R-:W-:Y:S01]  /*20eb0*/  STL.64 [R1+0x288], R26 ;  /* 0x0002881a01007387 */ /* 0x000fe20000100a00 */
        /* <DEDUP_REMOVED lines=10> */
[----:B0-----:R-:W2:Y:S04]  /*20f60*/  LDL.LU.64 R4, [R1] ;  /* 0x0000000001047983 */ /* 0x001ea80000300a00 */
[----:B------:R-:W2:Y:S04]  /*20f70*/  LDL.LU.64 R6, [R1+0x8] ;  /* 0x0000080001067983 */ /* 0x000ea80000300a00 */
[----:B--2---:R-:W-:Y:S04]  /*20f80*/  STL.64 [R1+0x1b28], R6 ;  /* 0x001b280601007387 */ /* 0x004fe80000100a00 */
[----:B------:R0:W-:Y:S04]  /*20f90*/  STL.64 [R1+0x1b20], R4 ;  /* 0x001b200401007387 */ /* 0x0001e80000100a00 */
[----:B0-----:R-:W2:Y:S04]  /*20fa0*/  LDL.LU.64 R4, [R1+0x10] ;  /* 0x0000100001047983 */ /* 0x001ea80000300a00 */
[----:B------:R-:W2:Y:S04]  /*20fb0*/  LDL.LU.64 R6, [R1+0x18] ;  /* 0x0000180001067983 */ /* 0x000ea80000300a00 */
[----:B--2---:R-:W-:Y:S04]  /*20fc0*/  STL.64 [R1+0x1b38], R6 ;  /* 0x001b380601007387 */ /* 0x004fe80000100a00 */
[----:B------:R0:W-:Y:S04]  /*20fd0*/  STL.64 [R1+0x1b30], R4 ;  /* 0x001b300401007387 */ /* 0x0001e80000100a00 */
[----:B------:R-:W2:Y:S04]  /*20fe0*/  LDL.LU R20, [R1+0x900] ;  /* 0x0009000001147983 */ /* 0x000ea80000300800 */
[----:B------:R-:W2:Y:S04]  /*20ff0*/  LDL.LU R21, [R1+0x904] ;  /* 0x0009040001157983 */ /* 0x000ea80000300800 */
[----:B------:R-:W2:Y:S04]  /*21000*/  LDL.LU R22, [R1+0x908] ;  /* 0x0009080001167983 */ /* 0x000ea80000300800 */
[----:B------:R-:W2:Y:S04]  /*21010*/  LDL.LU R23, [R1+0x90c] ;  /* 0x00090c0001177983 */ /* 0x000ea80000300800 */
[----:B------:R-:W2:Y:S04]  /*21020*/  LDL.LU R24, [R1+0x600] ;  /* 0x0006000001187983 */ /* 0x000ea80000300800 */
[----:B------:R-:W2:Y:S04]  /*21030*/  LDL.LU R25, [R1+0x604] ;  /* 0x0006040001197983 */ /* 0x000ea80000300800 */
[----:B------:R-:W2:Y:S04]  /*21040*/  LDL.LU R26, [R1+0x608] ;  /* 0x00060800011a7983 */ /* 0x000ea80000300800 */
[----:B------:R-:W2:Y:S01]  /*21050*/  LDL.LU R27, [R1+0x60c] ;  /* 0x00060c00011b7983 */ /* 0x000ea20000300800 */
[----:B0-----:R-:W-:-:S02]  /*21060*/  IMAD.MOV.U32 R4, RZ, RZ, R2 ;  /* 0x000000ffff047224 */ /* 0x001fc400078e0002 */
[----:B------:R-:W-:-:S07]  /*21070*/  IMAD.MOV.U32 R5, RZ, RZ, R0 ;  /* 0x000000ffff057224 */ /* 0x000fce00078e0000 */
        /* <DEDUP_REMOVED lines=43> */
[----:B0-----:R-:W2:Y:S01]  /*21330*/  LDL.LU.64 R16, [R1+0x60] ;  /* 0x0000600001107983 */ /* 0x001ea20000300a00 */
        /* <DEDUP_REMOVED lines=13> */
[----:B------:R-:W-:Y:S04]  /*21410*/  STL.64 [R1+0x1ac0], R26 ;  /* 0x001ac01a01007387 */ /* 0x000fe80000100a00 */
[----:B------:R0:W-:Y:S04]  /*21420*/  STL.64 [R1+0x1ab8], R24 ;  /* 0x001ab81801007387 */ /* 0x0001e80000100a00 */
[----:B0-----:R-:W3:Y:S04]  /*21430*/  LDL.LU R24, [R1+0xce0] ;  /* 0x000ce00001187983 */ /* 0x001ee80000300800 */
[----:B------:R-:W3:Y:S04]  /*21440*/  LDL.LU R25, [R1+0xce4] ;  /* 0x000ce40001197983 */ /* 0x000ee80000300800 */
[----:B------:R-:W3:Y:S04]  /*21450*/  LDL.LU R26, [R1+0xce8] ;  /* 0x000ce800011a7983 */ /* 0x000ee80000300800 */
[----:B------:R-:W3:Y:S02]  /*21460*/  LDL.LU R27, [R1+0xcec] ;  /* 0x000cec00011b7983 */ /* 0x000ee40000300800 */
[----:B---3--:R-:W-:Y:S01]  /*21470*/  HMMA.16816.F32 R24, R4, R16, R24 ;  /* 0x000000100418723c */ /* 0x008fe20000001818 */
[----:B------:R-:W-:-:S02]  /*21480*/  IMAD.MOV.U32 R2, RZ, RZ, R6 ;  /* 0x000000ffff027224 */ /* 0x000fc400078e0006 */
[----:B------:R-:W-:Y:S02]  /*21490*/  IMAD.MOV.U32 R0, RZ, RZ, R7 ;  /* 0x000000ffff007224 */ /* 0x000fe400078e0007 */
[----:B------:R-:W-:-:S14]  /*214a0*/  IMAD.MOV.U32 R3, RZ, RZ, R5 ;  /* 0x000000ffff037224 */ /* 0x000fdc00078e0005 */
[----:B------:R0:W-:Y:S04]  /*214b0*/  STL.64 [R1+0x2c0], R24 ;  /* 0x0002c01801007387 */ /* 0x0001e80000100a00 */
[----:B------:R1:W-:Y:S04]  /*214c0*/  STL.64 [R1+0x2c8], R26 ;  /* 0x0002c81a01007387 */ /* 0x0003e80000100a00 */
[----:B------:R-:W2:Y:S01]  /*214d0*/  LDL.LU.64 R6, [R1+0x1b28] ;  /* 0x001b280001067983 */ /* 0x000ea20000300a00 */
[----:B0-----:R-:W-:-:S03]  /*214e0*/  IMAD.MOV.U32 R24, RZ, RZ, R4 ;  /* 0x000000ffff187224 */ /* 0x001fc600078e0004 */
[----:B------:R-:W2:Y:S02]  /*214f0*/  LDL.LU.64 R4, [R1+0x1b20] ;  /* 0x001b200001047983 */ /* 0x000ea40000300a00 */
[----:B--2---:R-:W-:Y:S01]  /*21500*/  HMMA.16816.F32 R8, R4, R16, R8 ;  /* 0x000000100408723c */ /* 0x004fe20000001808 */
[----:B-1----:R-:W-:Y:S02]  /*21510*/  IMAD.MOV.U32 R26, RZ, RZ, R6 ;  /* 0x000000ffff1a7224 */ /* 0x002fe400078e0006 */
        /* <DEDUP_REMOVED lines=32> */
[----:B------:R-:W2:Y:S02]  /*21720*/  LDL.LU R11, [R1+0xa2c] ;  /* 0x000a2c00010b7983 */ /* 0x000ea40000300800 */
[----:B--2---:R-:W-:-:S15]  /*21730*/  HMMA.16816.F32 R8, R12, R16, R8 ;  /* 0x000000100c08723c */ /* 0x004fde0000001808 */
[----:B------:R-:W-:-:S04]  /*21740*/  NOP ;  /* 0x0000000000007918 */ /* 0x000fc80000000000 */
[----:B------:R0:W-:Y:S04]  /*21750*/  STL.64 [R1+0x3a0], R8 ;  /* 0x0003a00801007387 */ /* 0x0001e80000100a00 */
[----:B------:R-:W-:Y:S04]  /*21760*/  STL.64 [R1+0x3a8], R10 ;  /* 0x0003a80a01007387 */ /* 0x000fe80000100a00 */
[----:B------:R-:W3:Y:S01]  /*21770*/  LDL.LU.64 R18, [R1+0x1ad8] ;  /* 0x001ad80001127983 */ /* 0x000ee20000300a00 */
[----:B0-----:R-:W-:Y:S02]  /*21780*/  IMAD.MOV.U32 R9, RZ, RZ, R16 ;  /* 0x000000ffff097224 */ /* 0x001fe400078e0010 */
[----:B------:R-:W-:-:S02]  /*21790*/  IMAD.MOV.U32 R8, RZ, RZ, R17 ;  /* 0x000000ffff087224 */ /* 0x000fc400078e0011 */
[----:B------:R-:W3:Y:S04]  /*217a0*/  LDL.LU.64 R16, [R1+0x1ad0] ;  /* 0x001ad00001107983 */ /* 0x000ee80000300a00 */
[----:B------:R-:W-:Y:S04]  /*217b0*/  STL.64 [R1+0x19a8], R14 ;  /* 0x0019a80e01007387 */ /* 0x000fe80000100a00 */
[----:B------:R0:W-:Y:S02]  /*217c0*/  STL.64 [R1+0x19a0], R12 ;  /* 0x0019a00c01007387 */ /* 0x0001e40000100a00 */
[----:B0-----:R-:W-:-:S02]  /*217d0*/  IMAD.MOV.U32 R12, RZ, RZ, R9 ;  /* 0x000000ffff0c7224 */ /* 0x001fc400078e0009 */
[----:B------:R-:W-:Y:S02]  /*217e0*/  IMAD.MOV.U32 R13, RZ, RZ, R8 ;  /* 0x000000ffff0d7224 */ /* 0x000fe400078e0008 */
[----:B------:R-:W2:Y:S05]  /*217f0*/  LDL.LU R8, [R1+0xc50] ;  /* 0x000c500001087983 */ /* 0x000eaa0000300800 */
[----:B---3--:R-:W-:-:S15]  /*21800*/  HMMA.16816.F32 R4, R16, R12, R4 ;  /* 0x0000000c1004723c */ /* 0x008fde0000001804 */
[----:B------:R-:W-:-:S04]  /*21810*/  NOP ;  /* 0x0000000000007918 */ /* 0x000fc80000000000 */
[----:B------:R-:W-:Y:S04]  /*21820*/  STL.64 [R1+0x380], R4 ;  /* 0x0003800401007387 */ /* 0x000fe80000100a00 */
[----:B------:R-:W-:Y:S04]  /*21830*/  STL.64 [R1+0x388], R6 ;  /* 0x0003880601007387 */ /* 0x000fe80000100a00 */
        /* <DEDUP_REMOVED lines=11> */
[----:B------:R-:W-:Y:S02]  /*218f0*/  IMAD.MOV.U32 R4, RZ, RZ, R28 ;  /* 0x000000ffff047224 */ /* 0x000fe400078e001c */
[----:B------:R-:W-:Y:S01]  /*21900*/  IMAD.MOV.U32 R5, RZ, RZ, R27 ;  /* 0x000000ffff057224 */ /* 0x000fe200078e001b */
[----:B------:R-:W4:Y:S04]  /*21910*/  LDL.LU R28, [R1+0x1ac8] ;  /* 0x001ac800011c7983 */ /* 0x000f280000300800 */
[----:B------:R-:W-:Y:S04]  /*21920*/  STL.64 [R1+0x1a70], R6 ;  /* 0x001a700601007387 */ /* 0x000fe80000100a00 */
[----:B------:R-:W-:Y:S04]  /*21930*/  STL.64 [R1+0x1a68], R4 ;  /* 0x001a680401007387 */ /* 0x000fe80000100a00 */
[----:B---3--:R-:W-:Y:S04]  /*21940*/  STL.64 [R1+0x1a00], R10 ;  /* 0x001a000a01007387 */ /* 0x008fe80000100a00 */
[----:B--2---:R-:W-:Y:S04]  /*21950*/  STL.64 [R1+0x19f8], R8 ;  /* 0x0019f80801007387 */ /* 0x004fe80000100a00 */
[----:B------:R-:W-:Y:S04]  /*21960*/  STL.64 [R1+0x1970], R18 ;  /* 0x0019701201007387 */ /* 0x000fe80000100a00 */
        /* <DEDUP_REMOVED lines=29> */
[----:B------:R-:W2:Y:S04]  /*21b40*/  LDL.LU R8, [R1+0x4f0] ;  /* 0x0004f00001087983 */ /* 0x000ea80000300800 */
[----:B------:R-:W4:Y:S04]  /*21b50*/  LDL.LU R9, [R1+0x4f4] ;  /* 0x0004f40001097983 */ /* 0x000f280000300800 */
[----:B------:R-:W4:Y:S01]  /*21b60*/  LDL.LU R10, [R1+0x4f8] ;  /* 0x0004f800010a7983 */ /* 0x000f220000300800 */
[----:B------:R-:W-:-:S03]  /*21b70*/  IMAD.MOV.U32 R4, RZ, RZ, R24 ;  /* 0x000000ffff047224 */ /* 0x000fc600078e0018 */
[----:B------:R-:W4:Y:S04]  /*21b80*/  LDL.LU R11, [R1+0x4fc] ;  /* 0x0004fc00010b7983 */ /* 0x000f280000300800 */
[----:B------:R-:W4:Y:S04]  /*21b90*/  LDL.LU R24, [R1+0x6f0] ;  /* 0x0006f00001187983 */ /* 0x000f280000300800 */
[----:B------:R-:W4:Y:S04]  /*21ba0*/  LDL.LU R25, [R1+0x6f4] ;  /* 0x0006f40001197983 */ /* 0x000f280000300800 */
[----:B------:R-:W4:Y:S04]  /*21bb0*/  LDL.LU R26, [R1+0x6f8] ;  /* 0x0006f800011a7983 */ /* 0x000f280000300800 */
[----:B------:R-:W4:Y:S04]  /*21bc0*/  LDL.LU R27, [R1+0x6fc] ;  /* 0x0006fc00011b7983 */ /* 0x000f280000300800 */
        /* <DEDUP_REMOVED lines=36> */
[----:B------:R-:W-:Y:S04]  /*21e10*/  STL.64 [R1+0x1930], R20 ;  /* 0x0019301401007387 */ /* 0x000fe80000100a00 */
[----:B------:R-:W-:Y:S01]  /*21e20*/  LDSM.16.M88.4 R20, [R29+UR5+0x1d000] ;  /* 0x01d000051d14783b */ /* 0x000fe20008000200 */
[----:B------:R-:W-:-:S02]  /*21e30*/  IMAD.MOV.U32 R5, RZ, RZ, R3 ;  /* 0x000000ffff057224 */ /* 0x000fc400078e0003 */
[----:B------:R-:W-:Y:S02]  /*21e40*/  IMAD.MOV.U32 R6, RZ, RZ, R2 ;  /* 0x000000ffff067224 */ /* 0x000fe400078e0002 */
[----:B------:R-:W-:Y:S01]  /*21e50*/  IMAD.MOV.U32 R7, RZ, RZ, R0 ;  /* 0x000000ffff077224 */ /* 0x000fe200078e0000 */
[----:B---3--:R-:W-:Y:S01]  /*21e60*/  HMMA.16816.F32 R8, R24, R12, R8 ;  /* 0x0000000c1808723c */ /* 0x008fe20000001808 */
[----:B------:R-:W-:Y:S04]  /*21e70*/  STL.64 [R1+0x18e8], R26 ;  /* 0x0018e81a01007387 */ /* 0x000fe80000100a00 */
[----:B------:R-:W-:Y:S04]  /*21e80*/  STL.64 [R1+0x18e0], R24 ;  /* 0x0018e01801007387 */ /* 0x000fe80000100a00 */
[----:B------:R-:W-:Y:S04]  /*21e90*/  LDSM.16.M88.4 R24, [R29+UR5+0x1e000] ;  /* 0x01e000051d18783b */ /* 0x000fe80008000200 */
[----:B------:R-:W-:Y:S06]  /*21ea0*/  LDSM.16.M88.4 R12, [R29+UR5+0x1f000] ;  /* 0x01f000051d0c783b */ /* 0x000fec0008000200 */
[----:B------:R-:W-:Y:S04]  /*21eb0*/  STL.64 [R1+0x900], R8 ;  /* 0x0009000801007387 */ /* 0x000fe80000100a00 */
[----:B------:R-:W-:Y:S04]  /*21ec0*/  STL.64 [R1+0x908], R10 ;  /* 0x0009080a01007387 */ /* 0x000fe80000100a00 */
[----:B------:R-:W2:Y:S02]  /*21ed0*/  LDSM.16.M88.4 R8, [R29+UR5+0x1c000] ;  /* 0x01c000051d08783b */ /* 0x000ea40008000200 */
[C---:B--2---:R-:W-:Y:S02]  /*21ee0*/  HMMA.16816.F32 R16, R4.reuse, R8, R16 ;  /* 0x000000080410723c */ /* 0x044fe40000001810 */
[----:B------:R-:W-:Y:S04]  /*21ef0*/  STL.64 [R1+0x50], R8 ;  /* 0x0000500801007387 */ /* 0x000fe80000100a00 */
[----:B------:R-:W-:Y:S04]  /*21f00*/  STL.64 [R1+0x58], R10 ;  /* 0x0000580a01007387 */ /* 0x000fe80000100a00 */
[----:B------:R-:W-:Y:S04]  /*21f10*/  STL.64 [R1+0x40], R20 ;  /* 0x0000401401007387 */ /* 0x000fe80000100a00 */
[----:B------:R-:W-:Y:S05]  /*21f20*/  STL.64 [R1+0x48], R22 ;  /* 0x0000481601007387 */ /* 0x000fea0000100a00 */
        /* <DEDUP_REMOVED lines=18> */
[----:B------:R-:W-:Y:S01]  /*22050*/  STL.64 [R1+0x28], R14 ;  /* 0x0000280e01007387 */ /* 0x000fe20000100a00 */
        /* <DEDUP_REMOVED lines=41> */
[----:B------:R-:W3:Y:S02]  /*222f0*/  LDL.LU.64 R8, [R1+0x19f8] ;  /* 0x0019f80001087983 */ /* 0x000ee40000300a00 */
[----:B---3--:R-:W-:-:S15]  /*22300*/  HMMA.16816.F32 R8, R4, R20, R8 ;  /* 0x000000140408723c */ /* 0x008fde0000001808 */
[----:B------:R-:W-:-:S04]  /*22310*/  NOP ;  /* 0x0000000000007918 */ /* 0x000fc80000000000 */
[----:B------:R-:W-:Y:S04]  /*22320*/  STL.64 [R1+0x250], R8 ;  /* 0x0002500801007387 */ /* 0x000fe80000100a00 */
[----:B------:R0:W-:Y:S04]  /*22330*/  STL.64 [R1+0x258], R10 ;  /* 0x0002580a01007387 */ /* 0x0001e80000100a00 */
[----:B0-----:R-:W3:Y:S04]  /*22340*/  LDL.LU.64 R10, [R1+0x19f0] ;  /* 0x0019f000010a7983 */ /* 0x001ee80000300a00 */
[----:B------:R-:W3:Y:S01]  /*22350*/  LDL.LU.64 R8, [R1+0x19e8] ;  /* 0x0019e80001087983 */ /* 0x000ee20000300a00 */
[----:B------:R-:W-:-:S02]  /*22360*/  IMAD.MOV.U32 R2, RZ, RZ, R23 ;  /* 0x000000ffff027224 */ /* 0x000fc400078e0017 */
[----:B------:R-:W-:Y:S02]  /*22370*/  IMAD.MOV.U32 R0, RZ, RZ, R22 ;  /* 0x000000ffff007224 */ /* 0x000fe400078e0016 */
[----:B------:R-:W-:Y:S02]  /*22380*/  IMAD.MOV.U32 R23, RZ, RZ, R12 ;  /* 0x000000ffff177224 */ /* 0x000fe400078e000c */
[----:B------:R-:W-:Y:S01]  /*22390*/  IMAD.MOV.U32 R22, RZ, RZ, R13 ;  /* 0x000000ffff167224 */ /* 0x000fe200078e000d */
[C---:B---3--:R-:W-:Y:S08]  /*223a0*/  HMMA.16816.F32 R24, R4.reuse, R24, R8 ;  /* 0x000000180418723c */ /* 0x048ff00000001808 */
[----:B--2---:R-:W-:Y:S01]  /*223b0*/  HMMA.16816.F32 R4, R4, R12, R16 ;  /* 0x0000000c0404723c */ /* 0x004fe20000001810 */
[----:B------:R-:W2:Y:S04]  /*223c0*/  LDL.LU.64 R10, [R1+0x19e0] ;  /* 0x0019e000010a7983 */ /* 0x000ea80000300a00 */
[----:B------:R-:W2:Y:S06]  /*223d0*/  LDL.LU.64 R8, [R1+0x19d8] ;  /* 0x0019d80001087983 */ /* 0x000eac0000300a00 */
[----:B------:R0:W-:Y:S04]  /*223e0*/  STL.64 [R1+0x240], R24 ;  /* 0x0002401801007387 */ /* 0x0001e80000100a00 */
[----:B------:R1:W-:Y:S04]  /*223f0*/  STL.64 [R1+0x248], R26 ;  /* 0x0002481a01007387 */ /* 0x0003e80000100a00 */
[----:B------:R-:W-:Y:S04]  /*22400*/  STL.64 [R1+0x190], R4 ;  /* 0x0001900401007387 */ /* 0x000fe80000100a00 */
[----:B------:R-:W-:Y:S04]  /*22410*/  STL.64 [R1+0x198], R6 ;  /* 0x0001980601007387 */ /* 0x000fe80000100a00 */
[----:B0-----:R-:W2:Y:S04]  /*22420*/  LDL.LU R24, [R1+0xc00] ;  /* 0x000c000001187983 */ /* 0x001ea80000300800 */
[----:B------:R-:W2:Y:S04]  /*22430*/  LDL.LU R25, [R1+0xc04] ;  /* 0x000c040001197983 */ /* 0x000ea80000300800 */
[----:B-1----:R-:W2:Y:S04]  /*22440*/  LDL.LU R26, [R1+0xc08] ;  /* 0x000c0800011a7983 */ /* 0x002ea80000300800 */
[----:B------:R-:W2:Y:S04]  /*22450*/  LDL.LU R27, [R1+0xc0c] ;  /* 0x000c0c00011b7983 */ /* 0x000ea80000300800 */
[----:B------:R-:W3:Y:S04]  /*22460*/  LDL.LU R12, [R1+0xbd0] ;  /* 0x000bd000010c7983 */ /* 0x000ee80000300800 */
[----:B------:R-:W3:Y:S04]  /*22470*/  LDL.LU R13, [R1+0xbd4] ;  /* 0x000bd400010d7983 */ /* 0x000ee80000300800 */
[----:B------:R-:W4:Y:S04]  /*22480*/  LDL.LU R14, [R1+0xbd8] ;  /* 0x000bd800010e7983 */ /* 0x000f280000300800 */
[----:B------:R-:W4:Y:S04]  /*22490*/  LDL.LU R15, [R1+0xbdc] ;  /* 0x000bdc00010f7983 */ /* 0x000f280000300800 */
[----:B----4-:R-:W-:Y:S04]  /*224a0*/  STL.64 [R1+0x19b8], R14 ;  /* 0x0019b80e01007387 */ /* 0x010fe80000100a00 */
[----:B---3--:R0:W-:Y:S04]  /*224b0*/  STL.64 [R1+0x19b0], R12 ;  /* 0x0019b00c01007387 */ /* 0x0081e80000100a00 */
[----:B0-----:R-:W3:Y:S04]  /*224c0*/  LDL.LU R12, [R1+0xbe0] ;  /* 0x000be000010c7983 */ /* 0x001ee80000300800 */
[----:B------:R-:W3:Y:S04]  /*224d0*/  LDL.LU R13, [R1+0xbe4] ;  /* 0x000be400010d7983 */ /* 0x000ee80000300800 */
[----:B------:R-:W4:Y:S04]  /*224e0*/  LDL.LU R14, [R1+0xbe8] ;  /* 0x000be800010e7983 */ /* 0x000f280000300800 */
[----:B------:R-:W4:Y:S04]  /*224f0*/  LDL.LU R15, [R1+0xbec] ;  /* 0x000bec00010f7983 */ /* 0x000f280000300800 */
[----:B----4-:R-:W-:Y:S04]  /*22500*/  STL.64 [R1+0x19c8], R14 ;  /* 0x0019c80e01007387 */ /* 0x010fe80000100a00 */
[----:B---3--:R0:W-:Y:S04]  /*22510*/  STL.64 [R1+0x19c0], R12 ;  /* 0x0019c00c01007387 */ /* 0x0081e80000100a00 */
[----:B0-----:R-:W3:Y:S04]  /*22520*/  LDL.LU R12, [R1+0xbf0] ;  /* 0x000bf000010c7983 */ /* 0x001ee80000300800 */
[----:B------:R-:W3:Y:S04]  /*22530*/  LDL.LU R13, [R1+0xbf4] ;  /* 0x000bf400010d7983 */ /* 0x000ee80000300800 */
[----:B------:R-:W3:Y:S04]  /*22540*/  LDL.LU R14, [R1+0xbf8] ;  /* 0x000bf800010e7983 */ /* 0x000ee80000300800 */
[----:B------:R-:W3:Y:S04]  /*22550*/  LDL.LU R15, [R1+0xbfc] ;  /* 0x000bfc00010f7983 */ /* 0x000ee80000300800 */
[----:B------:R-:W4:Y:S04]  /*22560*/  LDL.LU R16, [R1+0xb40] ;  /* 0x000b400001107983 */ /* 0x000f280000300800 */
[----:B------:R-:W4:Y:S04]  /*22570*/  LDL.LU R17, [R1+0xb44] ;  /* 0x000b440001117983 */ /* 0x000f280000300800 */
[----:B------:R-:W2:Y:S04]  /*22580*/  LDL.LU R18, [R1+0xb48] ;  /* 0x000b480001127983 */ /* 0x000ea80000300800 */
[----:B------:R-:W2:Y:S04]  /*22590*/  LDL.LU R19, [R1+0xb4c] ;  /* 0x000b4c0001137983 */ /* 0x000ea80000300800 */
[----:B--2---:R-:W-:Y:S04]  /*225a0*/  STL.64 [R1+0x1980], R18 ;  /* 0x0019801201007387 */ /* 0x004fe80000100a00 */
[----:B----4-:R0:W-:Y:S04]  /*225b0*/  STL.64 [R1+0x1978], R16 ;  /* 0x0019781001007387 */ /* 0x0101e80000100a00 */
[----:B0-----:R-:W2:Y:S04]  /*225c0*/  LDL.LU R16, [R1+0xb50] ;  /* 0x000b500001107983 */ /* 0x001ea80000300800 */
[----:B------:R-:W2:Y:S04]  /*225d0*/  LDL.LU R17, [R1+0xb54] ;  /* 0x000b540001117983 */ /* 0x000ea80000300800 */
[----:B------:R-:W4:Y:S04]  /*225e0*/  LDL.LU R18, [R1+0xb58] ;  /* 0x000b580001127983 */ /* 0x000f280000300800 */
[----:B------:R-:W4:Y:S04]  /*225f0*/  LDL.LU R19, [R1+0xb5c] ;  /* 0x000b5c0001137983 */ /* 0x000f280000300800 */
[----:B----4-:R-:W-:Y:S04]  /*22600*/  STL.64 [R1+0x1990], R18 ;  /* 0x0019901201007387 */ /* 0x010fe80000100a00 */
[----:B--2---:R0:W-:Y:S02]  /*22610*/  STL.64 [R1+0x1988], R16 ;  /* 0x0019881001007387 */ /* 0x0041e40000100a00 */
[----:B0-----:R-:W-:-:S02]  /*22620*/  IMAD.MOV.U32 R16, RZ, RZ, R3 ;  /* 0x000000ffff107224 */ /* 0x001fc400078e0003 */
[----:B------:R-:W-:Y:S01]  /*22630*/  IMAD.MOV.U32 R17, RZ, RZ, R29 ;  /* 0x000000ffff117224 */ /* 0x000fe200078e001d */
[----:B------:R-:W2:Y:S04]  /*22640*/  LDL.LU R3, [R1+0x19d4] ;  /* 0x0019d40001037983 */ /* 0x000ea80000300800 */
[----:B------:R-:W4:Y:S02]  /*22650*/  LDL.LU R29, [R1+0x19d0] ;  /* 0x0019d000011d7983 */ /* 0x000f240000300800 */
[----:B------:R-:W-:-:S15]  /*22660*/  HMMA.16816.F32 R24, R8, R16, R24 ;  /* 0x000000100818723c */ /* 0x000fde0000001818 */
[----:B------:R-:W-:-:S04]  /*22670*/  NOP ;  /* 0x0000000000007918 */ /* 0x000fc80000000000 */
[----:B------:R0:W-:Y:S04]  /*22680*/  STL.64 [R1+0x180], R24 ;  /* 0x0001801801007387 */ /* 0x0001e80000100a00 */
[----:B------:R1:W-:Y:S04]  /*22690*/  STL.64 [R1+0x188], R26 ;  /* 0x0001881a01007387 */ /* 0x0003e80000100a00 */
[----:B0-----:R-:W2:Y:S04]  /*226a0*/  LDL.LU R24, [R1+0x9e0] ;  /* 0x0009e00001187983 */ /* 0x001ea80000300800 */
[----:B------:R-:W2:Y:S04]  /*226b0*/  LDL.LU R25, [R1+0x9e4] ;  /* 0x0009e40001197983 */ /* 0x000ea80000300800 */
[----:B-1----:R-:W2:Y:S04]  /*226c0*/  LDL.LU R26, [R1+0x9e8] ;  /* 0x0009e800011a7983 */ /* 0x002ea80000300800 */
[----:B------:R-:W2:Y:S01]  /*226d0*/  LDL.LU R27, [R1+0x9ec] ;  /* 0x0009ec00011b7983 */ /* 0x000ea20000300800 */
[----:B---3--:R-:W-:Y:S03]  /*226e0*/  HMMA.16816.F32 R12, R8, R20, R12 ;  /* 0x00000014080c723c */ /* 0x008fe6000000180c */
[----:B--2---:R-:W-:Y:S04]  /*226f0*/  STL.64 [R1+0x18f8], R26 ;  /* 0x0018f81a01007387 */ /* 0x004fe80000100a00 */
[----:B------:R0:W-:Y:S04]  /*22700*/  STL.64 [R1+0x18f0], R24 ;  /* 0x0018f01801007387 */ /* 0x0001e80000100a00 */
[----:B0-----:R-:W2:Y:S08]  /*22710*/  LDL.LU.64 R24, [R1+0x30] ;  /* 0x0000300001187983 */ /* 0x001eb00000300a00 */
[----:B------:R-:W-:Y:S04]  /*22720*/  STL.64 [R1+0x170], R12 ;  /* 0x0001700c01007387 */ /* 0x000fe80000100a00 */
[----:B------:R0:W-:Y:S04]  /*22730*/  STL.64 [R1+0x178], R14 ;  /* 0x0001780e01007387 */ /* 0x0001e80000100a00 */
[----:B0-----:R-:W2:Y:S04]  /*22740*/  LDL.LU.64 R14, [R1+0x19c8] ;  /* 0x0019c800010e7983 */ /* 0x001ea80000300a00 */
[----:B------:R-:W2:Y:S04]  /*22750*/  LDL.LU.64 R12, [R1+0x19c0] ;  /* 0x0019c000010c7983 */ /* 0x000ea80000300a00 */
[----:B------:R0:W-:Y:S01]  /*22760*/  STL.64 [R1+0x1998], R20 ;  /* 0x0019981401007387 */ /* 0x0001e20000100a00 */
[----:B------:R-:W-:-:S02]  /*22770*/  IMAD.MOV.U32 R5, RZ, RZ, R22 ;  /* 0x000000ffff057224 */ /* 0x000fc400078e0016 */
[----:B------:R-:W-:Y:S01]  /*22780*/  IMAD.MOV.U32 R4, RZ, RZ, R23 ;  /* 0x000000ffff047224 */ /* 0x000fe200078e0017 */
        /* <DEDUP_REMOVED lines=13> */
[----:B------:R0:W-:Y:S04]  /*22860*/  STL.64 [R1], R8 ;  /* 0x0000000801007387 */ /* 0x0001e80000100a00 */
[----:B------:R1:W-:Y:S04]  /*22870*/  STL.64 [R1+0x8], R10 ;  /* 0x0000080a01007387 */ /* 0x0003e80000100a00 */
[----:B0-----:R-:W2:Y:S04]  /*22880*/  LDL.LU R8, [R1+0xb30] ;  /* 0x000b300001087983 */ /* 0x001ea80000300800 */
[----:B------:R-:W2:Y:S04]  /*22890*/  LDL.LU R9, [R1+0xb34] ;  /* 0x000b340001097983 */ /* 0x000ea80000300800 */
[----:B-1----:R-:W2:Y:S04]  /*228a0*/  LDL.LU R10, [R1+0xb38] ;  /* 0x000b3800010a7983 */ /* 0x002ea80000300800 */
[----:B------:R-:W2:Y:S01]  /*228b0*/  LDL.LU R11, [R1+0xb3c] ;  /* 0x000b3c00010b7983 */ /* 0x000ea20000300800 */
[----:B---3--:R-:W-:Y:S03]  /*228c0*/  HMMA.16816.F32 R16, R12, R16, R20 ;  /* 0x000000100c10723c */ /* 0x008fe60000001814 */
[----:B------:R-:W3:-:S15]  /*228d0*/  LDL.LU.64 R20, [R1+0x1998] ;  /* 0x0019980001147983 */ /* 0x000ede0000300a00 */
[----:B------:R-:W-:Y:S01]  /*228e0*/  NOP ;  /* 0x0000000000007918 */ /* 0x000fe20000000000 */
[----:B------:R-:W-:Y:S04]  /*228f0*/  STL.64 [R1+0x230], R16 ;  /* 0x0002301001007387 */ /* 0x000fe80000100a00 */
[----:B------:R0:W-:Y:S04]  /*22900*/  STL.64 [R1+0x238], R18 ;  /* 0x0002381201007387 */ /* 0x0001e80000100a00 */
[----:B0-----:R-:W3:Y:S04]  /*22910*/  LDL.LU.64 R18, [R1+0x1990] ;  /* 0x0019900001127983 */ /* 0x001ee80000300a00 */
[----:B------:R-:W3:Y:S02]  /*22920*/  LDL.LU.64 R16, [R1+0x1988] ;  /* 0x0019880001107983 */ /* 0x000ee40000300a00 */
[----:B---3--:R-:W-:Y:S02]  /*22930*/  HMMA.16816.F32 R20, R12, R20, R16 ;  /* 0x000000140c14723c */ /* 0x008fe40000001810 */
[----:B------:R-:W3:Y:S04]  /*22940*/  LDL.LU.64 R18, [R1+0x1980] ;  /* 0x0019800001127983 */ /* 0x000ee80000300a00 */
[----:B------:R-:W3:-:S13]  /*22950*/  LDL.LU.64 R16, [R1+0x1978] ;  /* 0x0019780001107983 */ /* 0x000eda0000300a00 */
[----:B------:R0:W-:Y:S04]  /*22960*/  STL.64 [R1+0x220], R20 ;  /* 0x0002201401007387 */ /* 0x0001e80000100a00 */
[----:B------:R1:W-:Y:S04]  /*22970*/  STL.64 [R1+0x228], R22 ;  /* 0x0002281601007387 */ /* 0x0003e80000100a00 */
[----:B0-----:R-:W3:Y:S04]  /*22980*/  LDL.LU R20, [R1+0xa70] ;  /* 0x000a700001147983 */ /* 0x001ee80000300800 */
[----:B------:R-:W3:Y:S04]  /*22990*/  LDL.LU R21, [R1+0xa74] ;  /* 0x000a740001157983 */ /* 0x000ee80000300800 */
[----:B-1----:R-:W3:Y:S04]  /*229a0*/  LDL.LU R22, [R1+0xa78] ;  /* 0x000a780001167983 */ /* 0x002ee80000300800 */
[----:B------:R-:W3:Y:S01]  /*229b0*/  LDL.LU R23, [R1+0xa7c] ;  /* 0x000a7c0001177983 */ /* 0x000ee20000300800 */
[C---:B--2---:R-:W-:Y:S03]  /*229c0*/  HMMA.16816.F32 R8, R12.reuse, R4, R8 ;  /* 0x000000040c08723c */ /* 0x044fe60000001808 */
[----:B---3--:R-:W-:Y:S04]  /*229d0*/  STL.64 [R1+0x1950], R22 ;  /* 0x0019501601007387 */ /* 0x008fe80000100a00 */
[----:B------:R0:W-:Y:S04]  /*229e0*/  STL.64 [R1+0x1948], R20 ;  /* 0x0019481401007387 */ /* 0x0001e80000100a00 */
[----:B0-----:R-:W2:Y:S01]  /*229f0*/  LDL.LU.64 R20, [R1+0x40] ;  /* 0x0000400001147983 */ /* 0x001ea20000300a00 */
[----:B------:R-:W-:Y:S03]  /*22a00*/  HMMA.16816.F32 R16, R12, R24, R16 ;  /* 0x000000180c10723c */ /* 0x000fe60000001810 */
[----:B--2---:R0:W-:Y:S04]  /*22a10*/  STL.64 [R1+0x1960], R20 ;  /* 0x0019601401007387 */ /* 0x0041e80000100a00 */
[----:B0-----:R-:W2:Y:S04]  /*22a20*/  LDL.LU R20, [R1+0xac0] ;  /* 0x000ac00001147983 */ /* 0x001ea80000300800 */
[----:B------:R-:W2:Y:S04]  /*22a30*/  LDL.LU R21, [R1+0xac4] ;  /* 0x000ac40001157983 */ /* 0x000ea80000300800 */
[----:B------:R-:W2:Y:S04]  /*22a40*/  LDL.LU R22, [R1+0xac8] ;  /* 0x000ac80001167983 */ /* 0x000ea80000300800 */
[----:B------:R-:W2:Y:S04]  /*22a50*/  LDL.LU R23, [R1+0xacc] ;  /* 0x000acc0001177983 */ /* 0x000ea80000300800 */
[----:B------:R-:W-:Y:S04]  /*22a60*/  STL.64 [R1+0x210], R16 ;  /* 0x0002101001007387 */ /* 0x000fe80000100a00 */
[----:B------:R0:W-:Y:S04]  /*22a70*/  STL.64 [R1+0x218], R18 ;  /* 0x0002181201007387 */ /* 0x0001e80000100a00 */
[----:B0-----:R-:W2:Y:S04]  /*22a80*/  LDL.LU.64 R18, [R1+0x1970] ;  /* 0x0019700001127983 */ /* 0x001ea80000300a00 */
[----:B------:R-:W2:Y:S04]  /*22a90*/  LDL.LU.64 R16, [R1+0x1968] ;  /* 0x0019680001107983 */ /* 0x000ea80000300a00 */
[----:B------:R0:W-:Y:S04]  /*22aa0*/  STL.64 [R1+0x1958], R24 ;  /* 0x0019581801007387 */ /* 0x0001e80000100a00 */
[----:B0-----:R-:W3:Y:S04]  /*22ab0*/  LDL.LU R24, [R1+0xab0] ;  /* 0x000ab00001187983 */ /* 0x001ee80000300800 */
[----:B------:R-:W3:Y:S04]  /*22ac0*/  LDL.LU R25, [R1+0xab4] ;  /* 0x000ab40001197983 */ /* 0x000ee80000300800 */
[----:B------:R-:W3:Y:S04]  /*22ad0*/  LDL.LU R26, [R1+0xab8] ;  /* 0x000ab800011a7983 */ /* 0x000ee80000300800 */
[----:B------:R-:W3:Y:S04]  /*22ae0*/  LDL.LU R27, [R1+0xabc] ;  /* 0x000abc00011b7983 */ /* 0x000ee80000300800 */
[----:B------:R-:W2:Y:S04]  /*22af0*/  LDL.LU R12, [R1+0xaa0] ;  /* 0x000aa000010c7983 */ /* 0x000ea80000300800 */
[----:B------:R0:W-:Y:S04]  /*22b00*/  STL.64 [R1+0x150], R8 ;  /* 0x0001500801007387 */ /* 0x0001e80000100a00 */
[----:B------:R1:W-:Y:S04]  /*22b10*/  STL.64 [R1+0x158], R10 ;  /* 0x0001580a01007387 */ /* 0x0003e80000100a00 */
[----:B------:R-:W2:Y:S04]  /*22b20*/  LDL.LU R13, [R1+0xaa4] ;  /* 0x000aa400010d7983 */ /* 0x000ea80000300800 */
[----:B------:R-:W2:Y:S04]  /*22b30*/  LDL.LU R14, [R1+0xaa8] ;  /* 0x000aa800010e7983 */ /* 0x000ea80000300800 */
[----:B------:R-:W2:Y:S04]  /*22b40*/  LDL.LU R15, [R1+0xaac] ;  /* 0x000aac00010f7983 */ /* 0x000ea80000300800 */
[----:B0-----:R-:W2:Y:S04]  /*22b50*/  LDL.LU R8, [R1+0x8a0] ;  /* 0x0008a00001087983 */ /* 0x001ea80000300800 */
[----:B------:R-:W2:Y:S04]  /*22b60*/  LDL.LU R9, [R1+0x8a4] ;  /* 0x0008a40001097983 */ /* 0x000ea80000300800 */
[----:B-1----:R-:W2:Y:S04]  /*22b70*/  LDL.LU R10, [R1+0x8a8] ;  /* 0x0008a800010a7983 */ /* 0x002ea80000300800 */
        /* <DEDUP_REMOVED lines=15> */
[----:B0-----:R-:W2:Y:S02]  /*22c70*/  LDL.LU.64 R8, [R1+0x50] ;  /* 0x0000500001087983 */ /* 0x001ea40000300a00 */
[----:B--2---:R-:W-:-:S15]  /*22c80*/  HMMA.16816.F32 R20, R16, R8, R20 ;  /* 0x000000081014723c */ /* 0x004fde0000001814 */
[----:B------:R-:W-:-:S04]  /*22c90*/  NOP ;  /* 0x0000000000007918 */ /* 0x000fc80000000000 */
[----:B------:R0:W-:Y:S04]  /*22ca0*/  STL.64 [R1+0x140], R20 ;  /* 0x0001401401007387 */ /* 0x0001e80000100a00 */
[----:B------:R-:W-:Y:S04]  /*22cb0*/  STL.64 [R1+0x148], R22 ;  /* 0x0001481601007387 */ /* 0x000fe80000100a00 */
[----:B0-----:R-:W3:Y:S02]  /*22cc0*/  LDL.LU.64 R20, [R1+0x1960] ;  /* 0x0019600001147983 */ /* 0x001ee40000300a00 */
[----:B---3--:R-:W-:Y:S01]  /*22cd0*/  HMMA.16816.F32 R24, R16, R20, R24 ;  /* 0x000000141018723c */ /* 0x008fe20000001818 */
[----:B------:R-:W-:-:S02]  /*22ce0*/  IMAD.MOV.U32 R7, RZ, RZ, R20 ;  /* 0x000000ffff077224 */ /* 0x000fc400078e0014 */
[----:B------:R-:W-:-:S15]  /*22cf0*/  IMAD.MOV.U32 R6, RZ, RZ, R21 ;  /* 0x000000ffff067224 */ /* 0x000fde00078e0015 */
[----:B------:R-:W-:Y:S01]  /*22d00*/  NOP ;  /* 0x0000000000007918 */ /* 0x000fe20000000000 */
[----:B------:R0:W-:Y:S04]  /*22d10*/  STL.64 [R1+0x130], R24 ;  /* 0x0001301801007387 */ /* 0x0001e80000100a00 */
[----:B------:R-:W-:Y:S04]  /*22d20*/  STL.64 [R1+0x138], R26 ;  /* 0x0001381a01007387 */ /* 0x000fe80000100a00 */
[----:B0-----:R-:W2:Y:S04]  /*22d30*/  LDL.LU.64 R24, [R1+0x1958] ;  /* 0x0019580001187983 */ /* 0x001ea80000300a00 */
[----:B------:R-:W3:Y:S04]  /*22d40*/  LDL.LU.64 R22, [R1+0x1950] ;  /* 0x0019500001167983 */ /* 0x000ee80000300a00 */
[----:B------:R-:W3:Y:S01]  /*22d50*/  LDL.LU.64 R20, [R1+0x1948] ;  /* 0x0019480001147983 */ /* 0x000ee20000300a00 */
[C---:B--2---:R-:W-:Y:S08]  /*22d60*/  HMMA.16816.F32 R12, R16.reuse, R24, R12 ;  /* 0x00000018100c723c */ /* 0x044ff0000000180c */
[----:B---3--:R-:W-:Y:S11]  /*22d70*/  HMMA.16816.F32 R16, R16, R4, R20 ;  /* 0x000000041010723c */ /* 0x008ff60000001814 */
[----:B------:R0:W-:Y:S04]  /*22d80*/  STL.64 [R1+0x1228], R14 ;  /* 0x0012280e01007387 */ /* 0x0001e80000100a00 */
[----:B------:R-:W-:Y:S01]  /*22d90*/  STL.64 [R1+0x1220], R12 ;  /* 0x0012200c01007387 */ /* 0x000fe20000100a00 */
[----:B0-----:R-:W-:-:S02]  /*22da0*/  IMAD.MOV.U32 R14, RZ, RZ, R0 ;  /* 0x000000ffff0e7224 */ /* 0x001fc400078e0000 */
[----:B------:R-:W-:Y:S01]  /*22db0*/  IMAD.MOV.U32 R15, RZ, RZ, R2 ;  /* 0x000000ffff0f7224 */ /* 0x000fe200078e0002 */
[----:B------:R-:W2:Y:S04]  /*22dc0*/  LDL.LU R0, [R1+0x1944] ;  /* 0x0019440001007983 */ /* 0x000ea80000300800 */
[----:B------:R-:W3:Y:S04]  /*22dd0*/  LDL.LU R2, [R1+0x1940] ;  /* 0x0019400001027983 */ /* 0x000ee80000300800 */
[----:B------:R-:W2:Y:S04]  /*22de0*/  LDL.LU.64 R22, [R1+0x1938] ;  /* 0x0019380001167983 */ /* 0x000ea80000300a00 */
        /* <DEDUP_REMOVED lines=11> */
[----:B------:R-:W2:Y:S01]  /*22ea0*/  LDL.LU.64 R10, [R1+0x1928] ;  /* 0x00192800010a7983 */ /* 0x000ea20000300a00 */
[----:B0-----:R-:W-:Y:S02]  /*22eb0*/  IMAD.MOV.U32 R16, RZ, RZ, R8 ;  /* 0x000000ffff107224 */ /* 0x001fe400078e0008 */
[----:B------:R-:W-:-:S02]  /*22ec0*/  IMAD.MOV.U32 R17, RZ, RZ, R9 ;  /* 0x000000ffff117224 */ /* 0x000fc400078e0009 */
[----:B------:R-:W2:Y:S01]  /*22ed0*/  LDL.LU.64 R8, [R1+0x1920] ;  /* 0x0019200001087983 */ /* 0x000ea20000300a00 */
[----:B------:R-:W-:Y:S02]  /*22ee0*/  IMAD.MOV.U32 R12, RZ, RZ, R7 ;  /* 0x000000ffff0c7224 */ /* 0x000fe400078e0007 */
[----:B------:R-:W-:-:S07]  /*22ef0*/  IMAD.MOV.U32 R13, RZ, RZ, R6 ;  /* 0x000000ffff0d7224 */ /* 0x000fce00078e0006 */
        /* <DEDUP_REMOVED lines=14> */
[----:B------:R-:W2:Y:S04]  /*22fe0*/  LDL.LU.64 R26, [R1+0x18f8] ;  /* 0x0018f800011a7983 */ /* 0x000ea80000300a00 */
[----:B------:R-:W2:Y:S02]  /*22ff0*/  LDL.LU.64 R24, [R1+0x18f0] ;  /* 0x0018f00001187983 */ /* 0x000ea40000300a00 */
[----:B--2---:R-:W-:Y:S02]  /*23000*/  HMMA.16816.F32 R20, R20, R4, R24 ;  /* 0x000000041414723c */ /* 0x004fe40000001818 */
[----:B------:R-:W2:Y:S04]  /*23010*/  LDL.LU.64 R26, [R1+0x18e8] ;  /* 0x0018e800011a7983 */ /* 0x000ea80000300a00 */
[----:B------:R-:W2:Y:S04]  /*23020*/  LDL.LU.64 R24, [R1+0x18e0] ;  /* 0x0018e00001187983 */ /* 0x000ea80000300a00 */
[----:B------:R-:W-:Y:S04]  /*23030*/  STL.64 [R1+0x18b0], R4 ;  /* 0x0018b00401007387 */ /* 0x000fe80000100a00 */
[----:B------:R-:W2:Y:S04]  /*23040*/  LDL.64 R18, [R1+0x98] ;  /* 0x0000980001127983 */ /* 0x000ea80000100a00 */
[----:B--2---:R-:W-:Y:S04]  /*23050*/  STL.64 [R1+0x1850], R18 ;  /* 0x0018501201007387 */ /* 0x004fe80000100a00 */
[----:B------:R-:W-:Y:S04]  /*23060*/  STL.64 [R1+0x1158], R22 ;  /* 0x0011581601007387 */ /* 0x000fe80000100a00 */
[----:B------:R0:W-:Y:S04]  /*23070*/  STL.64 [R1+0x1150], R20 ;  /* 0x0011501401007387 */ /* 0x0001e80000100a00 */
[----:B0-----:R-:W2:Y:S04]  /*23080*/  LDL R21, [R1+0x128] ;  /* 0x0001280001157983 */ /* 0x001ea80000100800 */
[----:B------:R-:W2:Y:S04]  /*23090*/  LDL.LU.64 R22, [R1+0xe8] ;  /* 0x0000e80001167983 */ /* 0x000ea80000300a00 */
[----:B--2---:R-:W-:Y:S04]  /*230a0*/  STL.64 [R1+0x18c0], R22 ;  /* 0x0018c01601007387 */ /* 0x004fe80000100a00 */
[----:B------:R0:W-:Y:S04]  /*230b0*/  STL [R1+0x18b8], R21 ;  /* 0x0018b81501007387 */ /* 0x0001e80000100800 */
[----:B------:R-:W2:Y:S04]  /*230c0*/  LDL.LU R20, [R1+0x8b0] ;  /* 0x0008b00001147983 */ /* 0x000ea80000300800 */
[----:B0-----:R-:W2:Y:S04]  /*230d0*/  LDL.LU R21, [R1+0x8b4] ;  /* 0x0008b40001157983 */ /* 0x001ea80000300800 */
[----:B------:R-:W4:Y:S01]  /*230e0*/  LDL.64 R18, [R1+0xc8] ;  /* 0x0000c80001127983 */ /* 0x000f220000100a00 */
[----:B---3--:R-:W-:-:S02]  /*230f0*/  IMAD.MOV.U32 R22, RZ, RZ, R2 ;  /* 0x000000ffff167224 */ /* 0x008fc400078e0002 */
[----:B------:R-:W-:Y:S01]  /*23100*/  IMAD.MOV.U32 R23, RZ, RZ, R0 ;  /* 0x000000ffff177224 */ /* 0x000fe200078e0000 */
[C---:B------:R-:W-:Y:S08]  /*23110*/  HMMA.16816.F32 R8, R24.reuse, R12, R8 ;  /* 0x0000000c1808723c */ /* 0x040ff00000001808 */
[----:B--2---:R-:W-:Y:S01]  /*23120*/  HMMA.16816.F32 R20, R24, R16, R20 ;  /* 0x000000101814723c */ /* 0x004fe20000001814 */
[----:B----4-:R0:W-:Y:S02]  /*23130*/  STL.64 [R1+0x1858], R18 ;  /* 0x0018581201007387 */ /* 0x0101e40000100a00 */
[----:B0-----:R-:W-:-:S15]  /*23140*/  IMAD.MOV.U32 R18, RZ, RZ, R29 ;  /* 0x000000ffff127224 */ /* 0x001fde00078e001d */
[----:B------:R-:W-:Y:S01]  /*23150*/  NOP ;  /* 0x0000000000007918 */ /* 0x000fe20000000000 */
[----:B------:R-:W-:Y:S04]  /*23160*/  STL.64 [R1+0x4f0], R20 ;  /* 0x0004f01401007387 */ /* 0x000fe80000100a00 */
[----:B------:R-:W-:Y:S04]  /*23170*/  STL.64 [R1+0x4f8], R22 ;  /* 0x0004f81601007387 */ /* 0x000fe80000100a00 */
[----:B------:R-:W-:Y:S04]  /*23180*/  STL.64 [R1+0x600], R8 ;  /* 0x0006000801007387 */ /* 0x000fe80000100a00 */
[----:B------:R-:W2:Y:S04]  /*23190*/  LDL.LU R16, [R1+0x5f0] ;  /* 0x0005f00001107983 */ /* 0x000ea80000300800 */
[----:B------:R-:W2:Y:S04]  /*231a0*/  LDL.LU R17, [R1+0x5f4] ;  /* 0x0005f40001117983 */ /* 0x000ea80000300800 */
[----:B------:R-:W3:Y:S04]  /*231b0*/  LDL.LU R29, [R1+0x18dc] ;  /* 0x0018dc00011d7983 */ /* 0x000ee80000300800 */
[----:B------:R-:W4:Y:S04]  /*231c0*/  LDL.LU R19, [R1+0x5fc] ;  /* 0x0005fc0001137983 */ /* 0x000f280000300800 */
[----:B----4-:R-:W-:Y:S04]  /*231d0*/  STL.64 [R1+0x1868], R18 ;  /* 0x0018681201007387 */ /* 0x010fe80000100a00 */
[----:B--2---:R0:W-:Y:S04]  /*231e0*/  STL.64 [R1+0x1860], R16 ;  /* 0x0018601001007387 */ /* 0x0041e80000100a00 */
[----:B0-----:R-:W2:Y:S04]  /*231f0*/  LDL.LU R16, [R1+0x6b0] ;  /* 0x0006b00001107983 */ /* 0x001ea80000300800 */
[----:B------:R-:W2:Y:S04]  /*23200*/  LDL.LU R17, [R1+0x6b4] ;  /* 0x0006b40001117983 */ /* 0x000ea80000300800 */
[----:B------:R-:W4:Y:S01]  /*23210*/  LDL.LU R18, [R1+0x6b8] ;  /* 0x0006b80001127983 */ /* 0x000f220000300800 */
[----:B---3--:R-:W-:-:S03]  /*23220*/  IMAD.MOV.U32 R19, RZ, RZ, R29 ;  /* 0x000000ffff137224 */ /* 0x008fc600078e001d */
[----:B------:R-:W3:Y:S04]  /*23230*/  LDL.LU R29, [R1+0x18d8] ;  /* 0x0018d800011d7983 */ /* 0x000ee80000300800 */
[----:B------:R-:W3:Y:S04]  /*23240*/  LDL.LU R20, [R1+0x880] ;  /* 0x0008800001147983 */ /* 0x000ee80000300800 */
[----:B------:R-:W3:Y:S04]  /*23250*/  LDL.LU R21, [R1+0x884] ;  /* 0x0008840001157983 */ /* 0x000ee80000300800 */
[----:B------:R-:W3:Y:S04]  /*23260*/  LDL.LU R22, [R1+0x888] ;  /* 0x0008880001167983 */ /* 0x000ee80000300800 */
[----:B------:R-:W3:Y:S04]  /*23270*/  LDL.LU R23, [R1+0x88c] ;  /* 0x00088c0001177983 */ /* 0x000ee80000300800 */
[----:B----4-:R0:W-:Y:S04]  /*23280*/  STL.64 [R1+0x1878], R18 ;  /* 0x0018781201007387 */ /* 0x0101e80000100a00 */
[----:B--2---:R-:W-:Y:S04]  /*23290*/  STL.64 [R1+0x1870], R16 ;  /* 0x0018701001007387 */ /* 0x004fe80000100a00 */
[----:B0-----:R-:W2:Y:S04]  /*232a0*/  LDL R18, [R1+0xf8] ;  /* 0x0000f80001127983 */ /* 0x001ea80000100800 */
[----:B------:R-:W2:Y:S04]  /*232b0*/  LDL R19, [R1+0xfc] ;  /* 0x0000fc0001137983 */ /* 0x000ea80000100800 */
[----:B------:R-:W4:Y:S01]  /*232c0*/  LDL.LU R8, [R1+0x800] ;  /* 0x0008000001087983 */ /* 0x000f220000300800 */
[----:B------:R-:W-:-:S03]  /*232d0*/  IMAD.MOV.U32 R0, RZ, RZ, R10 ;  /* 0x000000ffff007224 */ /* 0x000fc600078e000a */
[----:B------:R-:W4:Y:S01]  /*232e0*/  LDL.LU R9, [R1+0x804] ;  /* 0x0008040001097983 */ /* 0x000f220000300800 */
[----:B------:R-:W-:-:S03]  /*232f0*/  IMAD.MOV.U32 R2, RZ, RZ, R11 ;  /* 0x000000ffff027224 */ /* 0x000fc600078e000b */
[----:B------:R-:W4:Y:S04]  /*23300*/  LDL.LU R10, [R1+0x808] ;  /* 0x00080800010a7983 */ /* 0x000f280000300800 */
[----:B------:R-:W4:Y:S04]  /*23310*/  LDL.LU R11, [R1+0x80c] ;  /* 0x00080c00010b7983 */ /* 0x000f280000300800 */
[----:B--2---:R0:W-:Y:S04]  /*23320*/  STL.64 [R1+0x1890], R18 ;  /* 0x0018901201007387 */ /* 0x0041e80000100a00 */
[----:B0-----:R-:W2:Y:S04]  /*23330*/  LDL R18, [R1+0x108] ;  /* 0x0001080001127983 */ /* 0x001ea80000100800 */
[----:B------:R-:W2:Y:S01]  /*23340*/  LDL R19, [R1+0x10c] ;  /* 0x00010c0001137983 */ /* 0x000ea20000100800 */
[----:B------:R-:W-:-:S03]  /*23350*/  IMAD.MOV.U32 R12, RZ, RZ, R3 ;  /* 0x000000ffff0c7224 */ /* 0x000fc600078e0003 */
[----:B--2---:R-:W-:Y:S04]  /*23360*/  STL.64 [R1+0x18a8], R18 ;  /* 0x0018a81201007387 */ /* 0x004fe80000100a00 */
[----:B------:R0:W-:Y:S04]  /*23370*/  STL.64 [R1+0x1818], R14 ;  /* 0x0018180e01007387 */ /* 0x0001e80000100a00 */
[----:B------:R-:W2:Y:S04]  /*23380*/  LDL.LU R3, [R1+0x18d4] ;  /* 0x0018d40001037983 */ /* 0x000ea80000300800 */
[----:B------:R-:W2:Y:S04]  /*23390*/  LDL.LU R13, [R1+0x574] ;  /* 0x00057400010d7983 */ /* 0x000ea80000300800 */
[----:B0-----:R-:W2:Y:S01]  /*233a0*/  LDL.LU R14, [R1+0x578] ;  /* 0x00057800010e7983 */ /* 0x001ea20000300800 */
[----:B------:R-:W-:-:S03]  /*233b0*/  IMAD.MOV.U32 R15, RZ, RZ, R28 ;  /* 0x000000ffff0f7224 */ /* 0x000fc600078e001c */
[----:B------:R-:W3:Y:S04]  /*233c0*/  LDL.LU R28, [R1+0x18d0] ;  /* 0x0018d000011c7983 */ /* 0x000ee80000300800 */
[----:B------:R-:W3:Y:S01]  /*233d0*/  LDL.64 R18, [R1+0x118] ;  /* 0x0001180001127983 */ /* 0x000ee20000100a00 */
[----:B------:R-:W-:Y:S02]  /*233e0*/  IMAD.MOV.U32 R4, RZ, RZ, R7 ;  /* 0x000000ffff047224 */ /* 0x000fe400078e0007 */
[----:B------:R-:W-:Y:S01]  /*233f0*/  IMAD.MOV.U32 R5, RZ, RZ, R6 ;  /* 0x000000ffff057224 */ /* 0x000fe200078e0006 */
[----:B--2---:R-:W-:Y:S04]  /*23400*/  STL.64 [R1+0x1888], R14 ;  /* 0x0018880e01007387 */ /* 0x004fe80000100a00 */
[----:B------:R3:W-:Y:S02]  /*23410*/  STL.64 [R1+0x1880], R12 ;  /* 0x0018800c01007387 */ /* 0x0007e40000100a00 */
[----:B---3--:R-:W-:-:S02]  /*23420*/  IMAD.MOV.U32 R12, RZ, RZ, R29 ;  /* 0x000000ffff0c7224 */ /* 0x008fc400078e001d */
[----:B------:R-:W-:Y:S01]  /*23430*/  IMAD.MOV.U32 R13, RZ, RZ, R3 ;  /* 0x000000ffff0d7224 */ /* 0x000fe200078e0003 */
[----:B------:R-:W2:Y:S04]  /*23440*/  LDL.LU R29, [R1+0x18cc] ;  /* 0x0018cc00011d7983 */ /* 0x000ea80000300800 */
[----:B------:R-:W3:Y:S04]  /*23450*/  LDL.LU R3, [R1+0x18c8] ;  /* 0x0018c80001037983 */ /* 0x000ee80000300800 */
[----:B------:R-:W2:Y:S04]  /*23460*/  LDL.LU R14, [R1+0x748] ;  /* 0x00074800010e7983 */ /* 0x000ea80000300800 */
[----:B------:R-:W2:Y:S01]  /*23470*/  LDL.LU R15, [R1+0x74c] ;  /* 0x00074c00010f7983 */ /* 0x000ea20000300800 */
[----:B------:R-:W-:Y:S03]  /*23480*/  HMMA.16816.F32 R4, R24, R4, R20 ;  /* 0x000000041804723c */ /* 0x000fe60000001814 */
[----:B--2---:R-:W-:Y:S04]  /*23490*/  STL.64 [R1+0x18a0], R14 ;  /* 0x0018a00e01007387 */ /* 0x004fe80000100a00 */
[----:B------:R0:W-:Y:S04]  /*234a0*/  STL.64 [R1+0x1898], R12 ;  /* 0x0018980c01007387 */ /* 0x0001e80000100a00 */
[----:B0-----:R-:W2:Y:S04]  /*234b0*/  LDL.LU R12, [R1+0x7f0] ;  /* 0x0007f000010c7983 */ /* 0x001ea80000300800 */
[----:B------:R-:W-:Y:S04]  /*234c0*/  STL [R1+0xfec], R2 ;  /* 0x000fec0201007387 */ /* 0x000fe80000100800 */
[----:B------:R-:W-:Y:S04]  /*234d0*/  STL [R1+0xfe8], R0 ;  /* 0x000fe80001007387 */ /* 0x000fe80000100800 */
[----:B------:R-:W2:Y:S01]  /*234e0*/  LDL.LU.64 R22, [R1+0x18c0] ;  /* 0x0018c00001167983 */ /* 0x000ea20000300a00 */
[----:B---3--:R-:W-:-:S03]  /*234f0*/  IMAD.MOV.U32 R15, RZ, RZ, R3 ;  /* 0x000000ffff0f7224 */ /* 0x008fc600078e0003 */
[----:B------:R-:W3:Y:S01]  /*23500*/  LDL.LU R21, [R1+0x18b8] ;  /* 0x0018b80001157983 */ /* 0x000ee20000300800 */
[----:B------:R-:W-:-:S03]  /*23510*/  IMAD.MOV.U32 R3, RZ, RZ, R4 ;  /* 0x000000ffff037224 */ /* 0x000fc600078e0004 */
[----:B------:R0:W-:Y:S04]  /*23520*/  STL [R1+0x6f4], R5 ;  /* 0x0006f40501007387 */ /* 0x0001e80000100800 */
[----:B0-----:R-:W4:Y:S01]  /*23530*/  LDL.LU.64 R4, [R1+0x18b0] ;  /* 0x0018b00001047983 */ /* 0x001f220000300a00 */
[----:B------:R-:W-:Y:S02]  /*23540*/  IMAD.MOV.U32 R13, RZ, RZ, R29 ;  /* 0x000000ffff0d7224 */ /* 0x000fe400078e001d */
[----:B------:R-:W-:Y:S02]  /*23550*/  IMAD.MOV.U32 R14, RZ, RZ, R28 ;  /* 0x000000ffff0e7224 */ /* 0x000fe400078e001c */
[----:B------:R-:W-:Y:S02]  /*23560*/  IMAD.MOV.U32 R29, RZ, RZ, R7 ;  /* 0x000000ffff1d7224 */ /* 0x000fe400078e0007 */
[----:B------:R-:W-:-:S03]  /*23570*/  IMAD.MOV.U32 R28, RZ, RZ, R6 ;  /* 0x000000ffff1c7224 */ /* 0x000fc600078e0006 */
[----:B------:R-:W-:Y:S04]  /*23580*/  STL [R1+0x1030], R29 ;  /* 0x0010301d01007387 */ /* 0x000fe80000100800 */
[----:B------:R-:W-:Y:S04]  /*23590*/  STL [R1+0x1004], R28 ;  /* 0x0010041c01007387 */ /* 0x000fe80000100800 */
[----:B------:R-:W-:Y:S01]  /*235a0*/  STL [R1+0x1000], R3 ;  /* 0x0010000301007387 */ /* 0x000fe20000100800 */
[----:B----4-:R-:W-:Y:S03]  /*235b0*/  HMMA.16816.F32 R24, R24, R4, R8 ;  /* 0x000000041818723c */ /* 0x010fe60000001808 */
[----:B---3--:R-:W0:Y:S04]  /*235c0*/  LDSM.16.MT88.4 R8, [R21+0xc080] ;  /* 0x00c080001508783b */ /* 0x008e280000004200 */
[----:B------:R-:W1:-:S12]  /*235d0*/  LDSM.16.MT88.4 R4, [R21+0xc000] ;  /* 0x00c000001504783b */ /* 0x000e580000004200 */
[----:B------:R3:W-:Y:S04]  /*235e0*/  STL.64 [R1+0xf78], R26 ;  /* 0x000f781a01007387 */ /* 0x0007e80000100a00 */
[----:B------:R-:W-:Y:S04]  /*235f0*/  STL.64 [R1+0xf70], R24 ;  /* 0x000f701801007387 */ /* 0x000fe80000100a00 */
[----:B---3--:R-:W3:Y:S04]  /*23600*/  LDL.LU R26, [R1+0x38] ;  /* 0x00003800011a7983 */ /* 0x008ee80000300800 */
[----:B------:R-:W3:Y:S04]  /*23610*/  LDL.LU R27, [R1+0x3c] ;  /* 0x00003c00011b7983 */ /* 0x000ee80000300800 */
[----:B---3--:R3:W-:Y:S04]  /*23620*/  STL.64 [R1+0x17b8], R26 ;  /* 0x0017b81a01007387 */ /* 0x0087e80000100a00 */
[----:B---3--:R-:W3:Y:S04]  /*23630*/  LDL.64 R26, [R1+0xd8] ;  /* 0x0000d800011a7983 */ /* 0x008ee80000100a00 */
[----:B0-----:R-:W-:Y:S04]  /*23640*/  STL.64 [R1+0x1798], R10 ;  /* 0x0017980a01007387 */ /* 0x001fe80000100a00 */
[----:B------:R0:W-:Y:S04]  /*23650*/  STL.64 [R1+0x1790], R8 ;  /* 0x0017900801007387 */ /* 0x0001e80000100a00 */
[----:B0-----:R-:W1:Y:S04]  /*23660*/  LDL.LU R8, [R1+0x870] ;  /* 0x0008700001087983 */ /* 0x001e680000300800 */
[----:B------:R-:W1:Y:S04]  /*23670*/  LDL.LU R9, [R1+0x874] ;  /* 0x0008740001097983 */ /* 0x000e680000300800 */
[----:B------:R-:W1:Y:S04]  /*23680*/  LDL.LU R10, [R1+0x878] ;  /* 0x00087800010a7983 */ /* 0x000e680000300800 */
[----:B------:R-:W1:Y:S02]  /*23690*/  LDL.LU R11, [R1+0x87c] ;  /* 0x00087c00010b7983 */ /* 0x000e640000300800 */
[----:B-1----:R-:W-:-:S15]  /*236a0*/  HMMA.16816.F32 R8, R4, R18, R8 ;  /* 0x000000120408723c */ /* 0x002fde0000001808 */
[----:B------:R-:W-:-:S04]  /*236b0*/  NOP ;  /* 0x0000000000007918 */ /* 0x000fc80000000000 */
[----:B------:R0:W-:Y:S04]  /*236c0*/  STL.64 [R1+0x8a0], R8 ;  /* 0x0008a00801007387 */ /* 0x0001e80000100a00 */
[----:B------:R-:W-:Y:S01]  /*236d0*/  STL.64 [R1+0x8a8], R10 ;  /* 0x0008a80a01007387 */ /* 0x000fe20000100a00 */
[----:B0-----:R-:W-:Y:S02]  /*236e0*/  IMAD.MOV.U32 R9, RZ, RZ, R18 ;  /* 0x000000ffff097224 */ /* 0x001fe400078e0012 */
[----:B------:R-:W-:Y:S02]  /*236f0*/  IMAD.MOV.U32 R8, RZ, RZ, R19 ;  /* 0x000000ffff087224 */ /* 0x000fe400078e0013 */
[----:B------:R-:W2:Y:S02]  /*23700*/  LDL.LU.64 R18, [R1+0x18a8] ;  /* 0x0018a80001127983 */ /* 0x000ea40000300a00 */
        /* <DEDUP_REMOVED lines=23> */
[----:B0-----:R-:W2:Y:S02]  /*23880*/  LDL.LU.64 R18, [R1+0x1858] ;  /* 0x0018580001127983 */ /* 0x001ea40000300a00 */
[----:B--2---:R-:W-:Y:S01]  /*23890*/  HMMA.16816.F32 R12, R4, R18, R12 ;  /* 0x00000012040c723c */ /* 0x004fe2000000180c */
[----:B------:R-:W-:-:S15]  /*238a0*/  IMAD.MOV.U32 R20, RZ, RZ, R18 ;  /* 0x000000ffff147224 */ /* 0x000fde00078e0012 */
[----:B------:R-:W-:-:S03]  /*238b0*/  NOP ;  /* 0x0000000000007918 */ /* 0x000fc60000000000 */
[----:B------:R-:W-:Y:S04]  /*238c0*/  STL.64 [R1+0xa80], R12 ;  /* 0x000a800c01007387 */ /* 0x000fe80000100a00 */
[----:B------:R-:W-:Y:S04]  /*238d0*/  STL.64 [R1+0xa88], R14 ;  /* 0x000a880e01007387 */ /* 0x000fe80000100a00 */
        /* <DEDUP_REMOVED lines=13> */
[----:B------:R-:W-:Y:S01]  /*239b0*/  IMAD.MOV.U32 R0, RZ, RZ, R27 ;  /* 0x000000ffff007224 */ /* 0x000fe200078e001b */
[----:B---3--:R-:W-:Y:S04]  /*239c0*/  STL.64 [R1+0x1778], R22 ;  /* 0x0017781601007387 */ /* 0x008fe80000100a00 */
[----:B--2---:R-:W-:Y:S04]  /*239d0*/  STL.64 [R1+0x1770], R20 ;  /* 0x0017701401007387 */ /* 0x004fe80000100a00 */
        /* <DEDUP_REMOVED lines=9> */
[----:B------:R-:W-:-:S02]  /*23a70*/  IMAD.MOV.U32 R22, RZ, RZ, R9 ;  /* 0x000000ffff167224 */ /* 0x000fc400078e0009 */
[----:B------:R-:W-:Y:S01]  /*23a80*/  IMAD.MOV.U32 R23, RZ, RZ, R8 ;  /* 0x000000ffff177224 */ /* 0x000fe200078e0008 */
[----:B--2---:R0:W-:Y:S04]  /*23a90*/  STL.64 [R1+0x17f8], R26 ;  /* 0x0017f81a01007387 */ /* 0x0041e80000100a00 */
[----:B0-----:R-:W2:Y:S04]  /*23aa0*/  LDL R26, [R1+0x78] ;  /* 0x00007800011a7983 */ /* 0x001ea80000100800 */
[----:B------:R-:W2:Y:S04]  /*23ab0*/  LDL R27, [R1+0x7c] ;  /* 0x00007c00011b7983 */ /* 0x000ea80000100800 */
[----:B--2---:R-:W-:Y:S04]  /*23ac0*/  STL.64 [R1+0x1810], R26 ;  /* 0x0018101a01007387 */ /* 0x004fe80000100a00 */
[----:B------:R0:W-:Y:S04]  /*23ad0*/  STL.64 [R1+0x17a0], R22 ;  /* 0x0017a01601007387 */ /* 0x0001e80000100a00 */
[----:B------:R-:W2:Y:S04]  /*23ae0*/  LDL.LU R20, [R1+0x1d0] ;  /* 0x0001d00001147983 */ /* 0x000ea80000300800 */
[----:B------:R-:W2:Y:S04]  /*23af0*/  LDL.LU R21, [R1+0x1d4] ;  /* 0x0001d40001157983 */ /* 0x000ea80000300800 */
[----:B0-----:R-:W3:Y:S04]  /*23b00*/  LDL.LU R22, [R1+0x1d8] ;  /* 0x0001d80001167983 */ /* 0x001ee80000300800 */
        /* <DEDUP_REMOVED lines=11> */
[----:B----4-:R0:W-:Y:S04]  /*23bc0*/  STL.64 [R1+0x1838], R14 ;  /* 0x0018380e01007387 */ /* 0x0101e80000100a00 */
[----:B--2---:R-:W-:Y:S04]  /*23bd0*/  STL.64 [R1+0x1830], R12 ;  /* 0x0018300c01007387 */ /* 0x004fe80000100a00 */
[----:B0-----:R-:W2:Y:S04]  /*23be0*/  LDL R14, [R1+0xa8] ;  /* 0x0000a800010e7983 */ /* 0x001ea80000100800 */
[----:B------:R-:W2:Y:S04]  /*23bf0*/  LDL R15, [R1+0xac] ;  /* 0x0000ac00010f7983 */ /* 0x000ea80000100800 */
[----:B------:R-:W4:Y:S04]  /*23c00*/  LDL.LU R16, [R1+0x4e0] ;  /* 0x0004e00001107983 */ /* 0x000f280000300800 */
[----:B------:R-:W4:Y:S01]  /*23c10*/  LDL.LU R17, [R1+0x4e4] ;  /* 0x0004e40001117983 */ /* 0x000f220000300800 */
[----:B------:R-:W-:-:S03]  /*23c20*/  IMAD.MOV.U32 R3, RZ, RZ, R19 ;  /* 0x000000ffff037224 */ /* 0x000fc600078e0013 */
[----:B------:R-:W4:Y:S04]  /*23c30*/  LDL.LU R18, [R1+0x4e8] ;  /* 0x0004e80001127983 */ /* 0x000f280000300800 */
[----:B------:R-:W4:Y:S04]  /*23c40*/  LDL.LU R19, [R1+0x4ec] ;  /* 0x0004ec0001137983 */ /* 0x000f280000300800 */
[----:B--2---:R0:W-:Y:S04]  /*23c50*/  STL.64 [R1+0x1848], R14 ;  /* 0x0018480e01007387 */ /* 0x0041e80000100a00 */
[----:B------:R-:W2:Y:S04]  /*23c60*/  LDL.64 R26, [R1+0x88] ;  /* 0x00008800011a7983 */ /* 0x000ea80000100a00 */
[----:B0-----:R-:W4:Y:S04]  /*23c70*/  LDL.64 R14, [R1+0xb8] ;  /* 0x0000b800010e7983 */ /* 0x001f280000100a00 */
[----:B--2---:R0:W-:Y:S04]  /*23c80*/  STL.64 [R1+0x1840], R26 ;  /* 0x0018401a01007387 */ /* 0x0041e80000100a00 */
[----:B------:R-:W2:Y:S04]  /*23c90*/  LDL.LU R24, [R1+0x470] ;  /* 0x0004700001187983 */ /* 0x000ea80000300800 */
[----:B------:R-:W2:Y:S04]  /*23ca0*/  LDL.LU R25, [R1+0x474] ;  /* 0x0004740001197983 */ /* 0x000ea80000300800 */
[----:B0-----:R-:W2:Y:S04]  /*23cb0*/  LDL.LU R26, [R1+0x478] ;  /* 0x00047800011a7983 */ /* 0x001ea80000300800 */
        /* <DEDUP_REMOVED lines=26> */
[----:B------:R-:W3:Y:S04]  /*23e60*/  LDL.64 R10, [R1+0x28] ;  /* 0x00002800010a7983 */ /* 0x000ee80000100a00 */
[----:B------:R0:W-:Y:S04]  /*23e70*/  STL.64 [R1+0xae0], R16 ;  /* 0x000ae01001007387 */ /* 0x0001e80000100a00 */
[----:B------:R1:W-:Y:S01]  /*23e80*/  STL.64 [R1+0xae8], R18 ;  /* 0x000ae81201007387 */ /* 0x0003e20000100a00 */
[----:B0-----:R-:W-:-:S03]  /*23e90*/  IMAD.MOV.U32 R17, RZ, RZ, R14 ;  /* 0x000000ffff117224 */ /* 0x001fc600078e000e */
[----:B-1----:R-:W4:Y:S01]  /*23ea0*/  LDL.LU.64 R18, [R1+0x1850] ;  /* 0x0018500001127983 */ /* 0x002f220000300a00 */
[----:B------:R-:W-:-:S03]  /*23eb0*/  IMAD.MOV.U32 R16, RZ, RZ, R15 ;  /* 0x000000ffff107224 */ /* 0x000fc600078e000f */
[----:B------:R-:W2:Y:S02]  /*23ec0*/  LDL.LU.64 R14, [R1+0x1848] ;  /* 0x00184800010e7983 */ /* 0x000ea40000300a00 */
[----:B--2---:R-:W-:Y:S02]  /*23ed0*/  HMMA.16816.F32 R12, R4, R14, R24 ;  /* 0x0000000e040c723c */ /* 0x004fe40000001818 */
[----:B------:R-:W2:-:S15]  /*23ee0*/  LDL.LU.64 R26, [R1+0x1840] ;  /* 0x00184000011a7983 */ /* 0x000e9e0000300a00 */
[----:B------:R-:W-:Y:S02]  /*23ef0*/  NOP ;  /* 0x0000000000007918 */ /* 0x000fe40000000000 */
        /* <DEDUP_REMOVED lines=10> */
[----:B------:R-:W-:Y:S01]  /*23fa0*/  STL.64 [R1+0x16f8], R18 ;  /* 0x0016f81201007387 */ /* 0x000fe20000100a00 */
[----:B--2---:R-:W-:-:S15]  /*23fb0*/  HMMA.16816.F32 R12, R4, R26, R12 ;  /* 0x0000001a040c723c */ /* 0x004fde000000180c */
[----:B------:R-:W-:-:S04]  /*23fc0*/  NOP ;  /* 0x0000000000007918 */ /* 0x000fc80000000000 */
[----:B------:R0:W-:Y:S04]  /*23fd0*/  STL.64 [R1+0xbe0], R12 ;  /* 0x000be00c01007387 */ /* 0x0001e80000100a00 */
[----:B------:R1:W-:Y:S01]  /*23fe0*/  STL.64 [R1+0xbe8], R14 ;  /* 0x000be80e01007387 */ /* 0x0003e20000100a00 */
[----:B0-----:R-:W-:-:S03]  /*23ff0*/  IMAD.MOV.U32 R13, RZ, RZ, R26 ;  /* 0x000000ffff0d7224 */ /* 0x001fc600078e001a */
[----:B-1----:R-:W2:Y:S01]  /*24000*/  LDL.LU.64 R14, [R1+0x1818] ;  /* 0x00181800010e7983 */ /* 0x002ea20000300a00 */
[----:B------:R-:W-:-:S03]  /*24010*/  IMAD.MOV.U32 R12, RZ, RZ, R27 ;  /* 0x000000ffff0c7224 */ /* 0x000fc600078e001b */
[----:B------:R-:W4:Y:S02]  /*24020*/  LDL.LU.64 R26, [R1+0x1810] ;  /* 0x00181000011a7983 */ /* 0x000f240000300a00 */
[----:B----4-:R-:W-:Y:S02]  /*24030*/  HMMA.16816.F32 R24, R4, R26, R20 ;  /* 0x0000001a0418723c */ /* 0x010fe40000001814 */
[----:B------:R-:W4:Y:S04]  /*24040*/  LDL.LU.64 R22, [R1+0x1808] ;  /* 0x0018080001167983 */ /* 0x000f280000300a00 */
[----:B------:R-:W4:-:S13]  /*24050*/  LDL.LU.64 R20, [R1+0x1800] ;  /* 0x0018000001147983 */ /* 0x000f1a0000300a00 */
[----:B------:R-:W-:Y:S04]  /*24060*/  STL.64 [R1+0xbf0], R24 ;  /* 0x000bf01801007387 */ /* 0x000fe80000100a00 */
[----:B------:R0:W-:Y:S04]  /*24070*/  STL.64 [R1+0xbf8], R26 ;  /* 0x000bf81a01007387 */ /* 0x0001e80000100a00 */
[----:B0-----:R-:W4:Y:S02]  /*24080*/  LDL.LU.64 R26, [R1+0x17f8] ;  /* 0x0017f800011a7983 */ /* 0x001f240000300a00 */
        /* <DEDUP_REMOVED lines=8> */
[----:B------:R-:W4:Y:S04]  /*24110*/  LDL.LU.64 R26, [R1+0x17e0] ;  /* 0x0017e000011a7983 */ /* 0x000f280000300a00 */
[----:B------:R-:W-:Y:S04]  /*24120*/  STL.64 [R1+0x1788], R18 ;  /* 0x0017881201007387 */ /* 0x000fe80000100a00 */
[----:B------:R0:W-:Y:S04]  /*24130*/  STL.64 [R1+0x1780], R16 ;  /* 0x0017801001007387 */ /* 0x0001e80000100a00 */
[----:B0-----:R-:W2:Y:S04]  /*24140*/  LDL.LU R16, [R1+0x830] ;  /* 0x0008300001107983 */ /* 0x001ea80000300800 */
[----:B------:R-:W2:Y:S04]  /*24150*/  LDL.LU R17, [R1+0x834] ;  /* 0x0008340001117983 */ /* 0x000ea80000300800 */
[----:B------:R-:W2:Y:S04]  /*24160*/  LDL.LU R18, [R1+0x838] ;  /* 0x0008380001127983 */ /* 0x000ea80000300800 */
[----:B------:R-:W2:Y:S01]  /*24170*/  LDL.LU R19, [R1+0x83c] ;  /* 0x00083c0001137983 */ /* 0x000ea20000300800 */
        /* <DEDUP_REMOVED lines=8> */
[----:B------:R-:W2:Y:S04]  /*24200*/  LDL.LU.64 R26, [R1+0x17c8] ;  /* 0x0017c800011a7983 */ /* 0x000ea80000300a00 */
[----:B------:R-:W2:Y:S02]  /*24210*/  LDL.LU.64 R24, [R1+0x17c0] ;  /* 0x0017c00001187983 */ /* 0x000ea40000300a00 */
[----:B--2---:R-:W-:-:S15]  /*24220*/  HMMA.16816.F32 R24, R4, R14, R24 ;  /* 0x0000000e0418723c */ /* 0x004fde0000001818 */
[----:B------:R-:W-:-:S04]  /*24230*/  NOP ;  /* 0x0000000000007918 */ /* 0x000fc80000000000 */
[----:B------:R-:W-:Y:S04]  /*24240*/  STL.64 [R1+0xc70], R24 ;  /* 0x000c701801007387 */ /* 0x000fe80000100a00 */
[----:B------:R0:W-:Y:S04]  /*24250*/  STL.64 [R1+0xc78], R26 ;  /* 0x000c781a01007387 */ /* 0x0001e80000100a00 */
[----:B0-----:R-:W4:Y:S04]  /*24260*/  LDL.LU.64 R26, [R1+0x17b8] ;  /* 0x0017b800011a7983 */ /* 0x001f280000300a00 */
[----:B------:R-:W-:Y:S01]  /*24270*/  STL.64 [R1+0x1700], R14 ;  /* 0x0017000e01007387 */ /* 0x000fe20000100a00 */
[----:B----4-:R-:W-:-:S15]  /*24280*/  HMMA.16816.F32 R20, R4, R26, R20 ;  /* 0x0000001a0414723c */ /* 0x010fde0000001814 */
[----:B------:R-:W-:-:S04]  /*24290*/  NOP ;  /* 0x0000000000007918 */ /* 0x000fc80000000000 */
[----:B------:R-:W-:Y:S04]  /*242a0*/  STL.64 [R1+0xc60], R20 ;  /* 0x000c601401007387 */ /* 0x000fe80000100a00 */
[----:B------:R0:W-:Y:S04]  /*242b0*/  STL.64 [R1+0xc68], R22 ;  /* 0x000c681601007387 */ /* 0x0001e80000100a00 */
[----:B0-----:R-:W2:Y:S04]  /*242c0*/  LDL.LU.64 R22, [R1+0x17b0] ;  /* 0x0017b00001167983 */ /* 0x001ea80000300a00 */
[----:B------:R-:W2:Y:S04]  /*242d0*/  LDL.LU.64 R20, [R1+0x17a8] ;  /* 0x0017a80001147983 */ /* 0x000ea80000300a00 */
[----:B------:R0:W-:Y:S04]  /*242e0*/  STL.64 [R1+0x1690], R26 ;  /* 0x0016901a01007387 */ /* 0x0001e80000100a00 */
[----:B------:R-:W4:Y:S04]  /*242f0*/  LDL.LU R24, [R1+0x6a0] ;  /* 0x0006a00001187983 */ /* 0x000f280000300800 */
[----:B------:R-:W4:Y:S01]  /*24300*/  LDL.LU R25, [R1+0x6a4] ;  /* 0x0006a40001197983 */ /* 0x000f220000300800 */
[----:B---3--:R-:W-:-:S02]  /*24310*/  IMAD.MOV.U32 R15, RZ, RZ, R10 ;  /* 0x000000ffff0f7224 */ /* 0x008fc400078e000a */
[----:B------:R-:W-:Y:S01]  /*24320*/  IMAD.MOV.U32 R14, RZ, RZ, R11 ;  /* 0x000000ffff0e7224 */ /* 0x000fe200078e000b */
[----:B0-----:R-:W4:Y:S04]  /*24330*/  LDL.LU R26, [R1+0x6a8] ;  /* 0x0006a800011a7983 */ /* 0x001f280000300800 */
[----:B------:R-:W4:Y:S01]  /*24340*/  LDL.LU R27, [R1+0x6ac] ;  /* 0x0006ac00011b7983 */ /* 0x000f220000300800 */
[----:B--2---:R-:W-:Y:S03]  /*24350*/  HMMA.16816.F32 R4, R4, R10, R20 ;  /* 0x0000000a0404723c */ /* 0x004fe60000001814 */
[----:B------:R-:W2:-:S15]  /*24360*/  LDL.LU.64 R22, [R1+0x17a0] ;  /* 0x0017a00001167983 */ /* 0x000e9e0000300a00 */
[----:B------:R-:W-:Y:S01]  /*24370*/  NOP ;  /* 0x0000000000007918 */ /* 0x000fe20000000000 */
[----:B------:R-:W-:Y:S04]  /*24380*/  STL.64 [R1+0xc50], R4 ;  /* 0x000c500401007387 */ /* 0x000fe80000100a00 */
[----:B------:R0:W-:Y:S04]  /*24390*/  STL.64 [R1+0xc58], R6 ;  /* 0x000c580601007387 */ /* 0x0001e80000100a00 */
[----:B------:R-:W2:Y:S04]  /*243a0*/  LDL.LU.64 R10, [R1+0x1798] ;  /* 0x00179800010a7983 */ /* 0x000ea80000300a00 */
[----:B------:R-:W2:Y:S04]  /*243b0*/  LDL.LU.64 R8, [R1+0x1790] ;  /* 0x0017900001087983 */ /* 0x000ea80000300a00 */
[----:B0-----:R-:W3:Y:S04]  /*243c0*/  LDL R6, [R1+0x108] ;  /* 0x0001080001067983 */ /* 0x001ee80000100800 */
[----:B------:R-:W3:Y:S01]  /*243d0*/  LDL R7, [R1+0x10c] ;  /* 0x00010c0001077983 */ /* 0x000ee20000100800 */
[----:B--2---:R-:W-:Y:S03]  /*243e0*/  HMMA.16816.F32 R20, R8, R22, R16 ;  /* 0x000000160814723c */ /* 0x004fe60000001810 */
[----:B------:R-:W2:Y:S04]  /*243f0*/  LDL.LU.64 R18, [R1+0x1788] ;  /* 0x0017880001127983 */ /* 0x000ea80000300a00 */
[----:B------:R-:W2:-:S12]  /*24400*/  LDL.LU.64 R16, [R1+0x1780] ;  /* 0x0017800001107983 */ /* 0x000e980000300a00 */
        /* <DEDUP_REMOVED lines=8> */
[----:B------:R0:W-:Y:S02]  /*24490*/  STL.64 [R1+0x748], R6 ;  /* 0x0007480601007387 */ /* 0x0001e40000100a00 */
[----:B0-----:R-:W-:Y:S02]  /*244a0*/  IMAD.MOV.U32 R6, RZ, RZ, R15 ;  /* 0x000000ffff067224 */ /* 0x001fe400078e000f */
[----:B------:R-:W-:-:S05]  /*244b0*/  IMAD.MOV.U32 R7, RZ, RZ, R14 ;  /* 0x000000ffff077224 */ /* 0x000fca00078e000e */
[----:B------:R0:W-:Y:S04]  /*244c0*/  STL.64 [R1+0x1688], R6 ;  /* 0x0016880601007387 */ /* 0x0001e80000100a00 */
[----:B0-----:R-:W3:Y:S04]  /*244d0*/  LDL R6, [R1+0xf8] ;  /* 0x0000f80001067983 */ /* 0x001ee80000100800 */
[----:B------:R-:W3:Y:S02]  /*244e0*/  LDL R7, [R1+0xfc] ;  /* 0x0000fc0001077983 */ /* 0x000ee40000100800 */
[----:B---3--:R-:W-:Y:S02]  /*244f0*/  HMMA.16816.F32 R4, R8, R6, R20 ;  /* 0x000000060804723c */ /* 0x008fe40000001814 */
[----:B------:R-:W4:Y:S04]  /*24500*/  LDL.LU.64 R22, [R1+0x1758] ;  /* 0x0017580001167983 */ /* 0x000f280000300a00 */
[----:B------:R-:W3:-:S13]  /*24510*/  LDL.LU.64 R20, [R1+0x1750] ;  /* 0x0017500001147983 */ /* 0x000eda0000300a00 */
[----:B------:R-:W-:Y:S04]  /*24520*/  STL.64 [R1+0x7f0], R4 ;  /* 0x0007f00401007387 */ /* 0x000fe80000100a00 */
[----:B------:R4:W-:Y:S02]  /*24530*/  STL.64 [R1+0x7f8], R6 ;  /* 0x0007f80601007387 */ /* 0x0009e40000100a00 */
[----:B----4-:R-:W-:Y:S02]  /*24540*/  HMMA.16816.F32 R4, R8, R22, R24 ;  /* 0x000000160804723c */ /* 0x010fe40000001818 */
[----:B------:R-:W4:-:S15]  /*24550*/  LDL.LU R24, [R1+0x1b0] ;  /* 0x0001b00001187983 */ /* 0x000f1e0000300800 */
[----:B------:R-:W-:Y:S02]  /*24560*/  NOP ;  /* 0x0000000000007918 */ /* 0x000fe40000000000 */
[----:B------:R-:W-:Y:S04]  /*24570*/  STL.64 [R1+0x800], R4 ;  /* 0x0008000401007387 */ /* 0x000fe80000100a00 */
[----:B------:R-:W-:Y:S04]  /*24580*/  STL.64 [R1+0x808], R6 ;  /* 0x0008080601007387 */ /* 0x000fe80000100a00 */
[----:B------:R-:W4:Y:S04]  /*24590*/  LDL.LU R25, [R1+0x1b4] ;  /* 0x0001b40001197983 */ /* 0x000f280000300800 */
[----:B------:R-:W2:Y:S04]  /*245a0*/  LDL.LU R26, [R1+0x1b8] ;  /* 0x0001b800011a7983 */ /* 0x000ea80000300800 */
[----:B------:R-:W2:Y:S04]  /*245b0*/  LDL.LU R27, [R1+0x1bc] ;  /* 0x0001bc00011b7983 */ /* 0x000ea80000300800 */
[----:B--2---:R0:W-:Y:S04]  /*245c0*/  STL.64 [R1+0x16a0], R26 ;  /* 0x0016a01a01007387 */ /* 0x0041e80000100a00 */
[----:B----4-:R-:W-:Y:S01]  /*245d0*/  STL.64 [R1+0x1698], R24 ;  /* 0x0016981801007387 */ /* 0x010fe20000100a00 */
[----:B0-----:R-:W-:-:S02]  /*245e0*/  IMAD.MOV.U32 R26, RZ, RZ, R29 ;  /* 0x000000ffff1a7224 */ /* 0x001fc400078e001d */
[----:B------:R-:W-:-:S05]  /*245f0*/  IMAD.MOV.U32 R27, RZ, RZ, R28 ;  /* 0x000000ffff1b7224 */ /* 0x000fca00078e001c */
[----:B------:R0:W-:Y:S02]  /*24600*/  STL.64 [R1+0x16b8], R26 ;  /* 0x0016b81a01007387 */ /* 0x0001e40000100a00 */
[----:B0-----:R-:W-:Y:S02]  /*24610*/  IMAD.MOV.U32 R26, RZ, RZ, R19 ;  /* 0x000000ffff1a7224 */ /* 0x001fe400078e0013 */
[----:B------:R-:W-:-:S05]  /*24620*/  IMAD.MOV.U32 R27, RZ, RZ, R18 ;  /* 0x000000ffff1b7224 */ /* 0x000fca00078e0012 */
[----:B------:R0:W-:Y:S04]  /*24630*/  STL.64 [R1+0x16d0], R26 ;  /* 0x0016d01a01007387 */ /* 0x0001e80000100a00 */
[----:B0-----:R-:W2:Y:S04]  /*24640*/  LDL.64 R26, [R1+0x78] ;  /* 0x00007800011a7983 */ /* 0x001ea80000100a00 */
[----:B--2---:R0:W-:Y:S04]  /*24650*/  STL.64 [R1+0x16d8], R26 ;  /* 0x0016d81a01007387 */ /* 0x0041e80000100a00 */
[----:B------:R-:W2:Y:S04]  /*24660*/  LDL.LU R4, [R1+0x1a0] ;  /* 0x0001a00001047983 */ /* 0x000ea80000300800 */
[----:B------:R-:W2:Y:S04]  /*24670*/  LDL.LU R5, [R1+0x1a4] ;  /* 0x0001a40001057983 */ /* 0x000ea80000300800 */
[----:B------:R-:W4:Y:S04]  /*24680*/  LDL.LU R6, [R1+0x1a8] ;  /* 0x0001a80001067983 */ /* 0x000f280000300800 */
[----:B------:R-:W4:Y:S01]  /*24690*/  LDL.LU R7, [R1+0x1ac] ;  /* 0x0001ac0001077983 */ /* 0x000f220000300800 */
[----:B0-----:R-:W-:-:S02]  /*246a0*/  IMAD.MOV.U32 R27, RZ, RZ, R12 ;  /* 0x000000ffff1b7224 */ /* 0x001fc400078e000c */
[----:B------:R-:W-:Y:S01]  /*246b0*/  IMAD.MOV.U32 R26, RZ, RZ, R13 ;  /* 0x000000ffff1a7224 */ /* 0x000fe200078e000d */
[----:B------:R-:W2:Y:S04]  /*246c0*/  LDL.LU R12, [R1+0x460] ;  /* 0x00046000010c7983 */ /* 0x000ea80000300800 */
[----:B------:R-:W2:Y:S04]  /*246d0*/  LDL.LU R13, [R1+0x464] ;  /* 0x00046400010d7983 */ /* 0x000ea80000300800 */
[----:B------:R-:W2:Y:S04]  /*246e0*/  LDL.LU R14, [R1+0x468] ;  /* 0x00046800010e7983 */ /* 0x000ea80000300800 */
[----:B------:R-:W2:Y:S04]  /*246f0*/  LDL.LU R15, [R1+0x46c] ;  /* 0x00046c00010f7983 */ /* 0x000ea80000300800 */
[----:B--2---:R0:W-:Y:S04]  /*24700*/  STL.64 [R1+0x1710], R14 ;  /* 0x0017100e01007387 */ /* 0x0041e80000100a00 */
[----:B------:R-:W-:Y:S01]  /*24710*/  STL.64 [R1+0x1708], R12 ;  /* 0x0017080c01007387 */ /* 0x000fe20000100a00 */
[----:B0-----:R-:W-:-:S02]  /*24720*/  IMAD.MOV.U32 R14, RZ, RZ, R17 ;  /* 0x000000ffff0e7224 */ /* 0x001fc400078e0011 */
[----:B------:R-:W-:-:S05]  /*24730*/  IMAD.MOV.U32 R15, RZ, RZ, R16 ;  /* 0x000000ffff0f7224 */ /* 0x000fca00078e0010 */
[----:B------:R-:W-:Y:S04]  /*24740*/  STL.64 [R1+0x1720], R14 ;  /* 0x0017200e01007387 */ /* 0x000fe80000100a00 */
[----:B------:R-:W2:Y:S04]  /*24750*/  LDL.64 R18, [R1+0xa8] ;  /* 0x0000a80001127983 */ /* 0x000ea80000100a00 */
[----:B--2---:R0:W-:Y:S04]  /*24760*/  STL.64 [R1+0x1718], R18 ;  /* 0x0017181201007387 */ /* 0x0041e80000100a00 */
[----:B------:R-:W2:Y:S04]  /*24770*/  LDL.LU R16, [R1+0x4d0] ;  /* 0x0004d00001107983 */ /* 0x000ea80000300800 */
[----:B------:R-:W2:Y:S04]  /*24780*/  LDL.LU R17, [R1+0x4d4] ;  /* 0x0004d40001117983 */ /* 0x000ea80000300800 */
[----:B0-----:R-:W2:Y:S04]  /*24790*/  LDL.LU R18, [R1+0x4d8] ;  /* 0x0004d80001127983 */ /* 0x001ea80000300800 */
[----:B------:R-:W2:Y:S01]  /*247a0*/  LDL.LU R19, [R1+0x4dc] ;  /* 0x0004dc0001137983 */ /* 0x000ea20000300800 */
[----:B---3--:R-:W-:-:S02]  /*247b0*/  IMAD.MOV.U32 R14, RZ, RZ, R20 ;  /* 0x000000ffff0e7224 */ /* 0x008fc400078e0014 */
[----:B------:R-:W-:Y:S01]  /*247c0*/  IMAD.MOV.U32 R15, RZ, RZ, R3 ;  /* 0x000000ffff0f7224 */ /* 0x000fe200078e0003 */
[----:B--2---:R-:W-:Y:S04]  /*247d0*/  STL.64 [R1+0x1730], R18 ;  /* 0x0017301201007387 */ /* 0x004fe80000100a00 */
[----:B------:R0:W-:Y:S04]  /*247e0*/  STL.64 [R1+0x1728], R16 ;  /* 0x0017281001007387 */ /* 0x0001e80000100a00 */
[----:B------:R-:W-:Y:S04]  /*247f0*/  STL.64 [R1+0x1738], R14 ;  /* 0x0017380e01007387 */ /* 0x000fe80000100a00 */
        /* <DEDUP_REMOVED lines=15> */
[----:B----4-:R-:W-:Y:S04]  /*248f0*/  STL.64 [R1+0x16b0], R6 ;  /* 0x0016b00601007387 */ /* 0x010fe80000100a00 */
[----:B------:R0:W-:Y:S04]  /*24900*/  STL.64 [R1+0x16a8], R4 ;  /* 0x0016a80401007387 */ /* 0x0001e80000100a00 */
[----:B0-----:R-:W4:Y:S04]  /*24910*/  LDL.LU R4, [R1+0x1c0] ;  /* 0x0001c00001047983 */ /* 0x001f280000300800 */
[----:B------:R-:W4:Y:S04]  /*24920*/  LDL.LU R5, [R1+0x1c4] ;  /* 0x0001c40001057983 */ /* 0x000f280000300800 */
[----:B------:R-:W2:Y:S04]  /*24930*/  LDL.LU R6, [R1+0x1c8] ;  /* 0x0001c80001067983 */ /* 0x000ea80000300800 */
[----:B------:R-:W2:Y:S01]  /*24940*/  LDL.LU R7, [R1+0x1cc] ;  /* 0x0001cc0001077983 */ /* 0x000ea20000300800 */
[----:B------:R-:W-:-:S02]  /*24950*/  IMAD.MOV.U32 R14, RZ, RZ, R2 ;  /* 0x000000ffff0e7224 */ /* 0x000fc400078e0002 */
[----:B------:R-:W-:Y:S01]  /*24960*/  IMAD.MOV.U32 R15, RZ, RZ, R0 ;  /* 0x000000ffff0f7224 */ /* 0x000fe200078e0000 */
[----:B--2---:R-:W-:Y:S04]  /*24970*/  STL.64 [R1+0x16c8], R6 ;  /* 0x0016c80601007387 */ /* 0x004fe80000100a00 */
[----:B----4-:R0:W-:Y:S04]  /*24980*/  STL.64 [R1+0x16c0], R4 ;  /* 0x0016c00401007387 */ /* 0x0101e80000100a00 */
[----:B0-----:R-:W2:Y:S04]  /*24990*/  LDL.LU R4, [R1+0x270] ;  /* 0x0002700001047983 */ /* 0x001ea80000300800 */
[----:B------:R-:W2:Y:S04]  /*249a0*/  LDL.LU R5, [R1+0x274] ;  /* 0x0002740001057983 */ /* 0x000ea80000300800 */
[----:B------:R-:W4:Y:S04]  /*249b0*/  LDL.LU R6, [R1+0x278] ;  /* 0x0002780001067983 */ /* 0x000f280000300800 */
[----:B------:R-:W4:Y:S01]  /*249c0*/  LDL.LU R7, [R1+0x27c] ;  /* 0x00027c0001077983 */ /* 0x000f220000300800 */
[C---:B------:R-:W-:Y:S03]  /*249d0*/  HMMA.16816.F32 R12, R8.reuse, R14, R16 ;  /* 0x0000000e080c723c */ /* 0x040fe60000001810 */
[----:B----4-:R-:W-:Y:S04]  /*249e0*/  STL.64 [R1+0x16e8], R6 ;  /* 0x0016e80601007387 */ /* 0x010fe80000100a00 */
[----:B--2---:R0:W-:Y:S04]  /*249f0*/  STL.64 [R1+0x16e0], R4 ;  /* 0x0016e00401007387 */ /* 0x0041e80000100a00 */
[----:B0-----:R-:W2:Y:S04]  /*24a00*/  LDL.LU R4, [R1+0x2e0] ;  /* 0x0002e00001047983 */ /* 0x001ea80000300800 */
[----:B------:R-:W2:Y:S04]  /*24a10*/  LDL.LU R5, [R1+0x2e4] ;  /* 0x0002e40001057983 */ /* 0x000ea80000300800 */
[----:B------:R-:W2:Y:S04]  /*24a20*/  LDL.LU R6, [R1+0x2e8] ;  /* 0x0002e80001067983 */ /* 0x000ea80000300800 */
[----:B------:R-:W2:Y:S04]  /*24a30*/  LDL.LU R7, [R1+0x2ec] ;  /* 0x0002ec0001077983 */ /* 0x000ea80000300800 */
[----:B------:R-:W-:Y:S04]  /*24a40*/  STL.64 [R1+0x1680], R22 ;  /* 0x0016801601007387 */ /* 0x000fe80000100a00 */
[----:B------:R0:W-:Y:S04]  /*24a50*/  STL [R1+0x1678], R21 ;  /* 0x0016781501007387 */ /* 0x0001e80000100800 */
[----:B------:R-:W4:Y:S04]  /*24a60*/  LDL.LU R20, [R1+0x10] ;  /* 0x0000100001147983 */ /* 0x000f280000300800 */
[----:B0-----:R-:W4:Y:S04]  /*24a70*/  LDL.LU R21, [R1+0x14] ;  /* 0x0000140001157983 */ /* 0x001f280000300800 */
[----:B------:R-:W4:Y:S04]  /*24a80*/  LDL.LU R22, [R1+0x18] ;  /* 0x0000180001167983 */ /* 0x000f280000300800 */
[----:B------:R-:W4:Y:S04]  /*24a90*/  LDL.LU R23, [R1+0x1c] ;  /* 0x00001c0001177983 */ /* 0x000f280000300800 */
[----:B------:R-:W2:Y:S04]  /*24aa0*/  LDL.LU.64 R18, [R1+0x1748] ;  /* 0x0017480001127983 */ /* 0x000ea80000300a00 */
[----:B------:R-:W2:Y:S04]  /*24ab0*/  LDL.LU.64 R16, [R1+0x1740] ;  /* 0x0017400001107983 */ /* 0x000ea80000300a00 */
        /* <DEDUP_REMOVED lines=14> */
[----:B0-----:R-:W3:Y:S04]  /*24ba0*/  LDL.LU.64 R14, [R1+0x1710] ;  /* 0x00171000010e7983 */ /* 0x001ee80000300a00 */
[----:B------:R-:W3:Y:S01]  /*24bb0*/  LDL.LU.64 R12, [R1+0x1708] ;  /* 0x00170800010c7983 */ /* 0x000ee20000300a00 */
[----:B--2---:R-:W-:Y:S01]  /*24bc0*/  IMAD.MOV.U32 R3, RZ, RZ, R19 ;  /* 0x000000ffff037224 */ /* 0x004fe200078e0013 */
[----:B---3--:R-:W-:-:S15]  /*24bd0*/  HMMA.16816.F32 R12, R8, R18, R12 ;  /* 0x00000012080c723c */ /* 0x008fde000000180c */
[----:B------:R-:W-:-:S04]  /*24be0*/  NOP ;  /* 0x0000000000007918 */ /* 0x000fc80000000000 */
[----:B------:R0:W-:Y:S04]  /*24bf0*/  STL.64 [R1+0xa60], R12 ;  /* 0x000a600c01007387 */ /* 0x0001e80000100a00 */
[----:B------:R1:W-:Y:S01]  /*24c00*/  STL.64 [R1+0xa68], R14 ;  /* 0x000a680e01007387 */ /* 0x0003e20000100a00 */
[----:B0-----:R-:W-:-:S03]  /*24c10*/  IMAD.MOV.U32 R12, RZ, RZ, R18 ;  /* 0x000000ffff0c7224 */ /* 0x001fc600078e0012 */
[----:B-1----:R-:W2:Y:S04]  /*24c20*/  LDL.LU.64 R14, [R1+0x1700] ;  /* 0x00170000010e7983 */ /* 0x002ea80000300a00 */
[----:B------:R-:W3:Y:S02]  /*24c30*/  LDL.LU.64 R18, [R1+0x16f8] ;  /* 0x0016f80001127983 */ /* 0x000ee40000300a00 */
[----:B---3--:R-:W-:-:S15]  /*24c40*/  HMMA.16816.F32 R24, R8, R18, R24 ;  /* 0x000000120818723c */ /* 0x008fde0000001818 */
        /* <DEDUP_REMOVED lines=9> */
[----:B---3--:R-:W-:Y:S03]  /*24ce0*/  HMMA.16816.F32 R24, R8, R26, R4 ;  /* 0x0000001a0818723c */ /* 0x008fe60000001804 */
[----:B------:R-:W3:Y:S04]  /*24cf0*/  LDL.LU.64 R6, [R1+0x16e8] ;  /* 0x0016e80001067983 */ /* 0x000ee80000300a00 */
[----:B------:R-:W3:-:S12]  /*24d00*/  LDL.LU.64 R4, [R1+0x16e0] ;  /* 0x0016e00001047983 */ /* 0x000ed80000300a00 */
[----:B------:R-:W-:Y:S04]  /*24d10*/  STL.64 [R1+0xb20], R24 ;  /* 0x000b201801007387 */ /* 0x000fe80000100a00 */
[----:B------:R0:W-:Y:S04]  /*24d20*/  STL.64 [R1+0xb28], R26 ;  /* 0x000b281a01007387 */ /* 0x0001e80000100a00 */
[----:B0-----:R-:W2:Y:S02]  /*24d30*/  LDL.LU.64 R26, [R1+0x16d8] ;  /* 0x0016d800011a7983 */ /* 0x001ea40000300a00 */
[----:B--2---:R-:W-:Y:S01]  /*24d40*/  HMMA.16816.F32 R16, R8, R26, R16 ;  /* 0x0000001a0810723c */ /* 0x004fe20000001810 */
[----:B------:R-:W-:-:S15]  /*24d50*/  IMAD.MOV.U32 R13, RZ, RZ, R27 ;  /* 0x000000ffff0d7224 */ /* 0x000fde00078e001b */
[----:B------:R-:W-:-:S03]  /*24d60*/  NOP ;  /* 0x0000000000007918 */ /* 0x000fc60000000000 */
[----:B------:R0:W-:Y:S04]  /*24d70*/  STL.64 [R1+0xb70], R16 ;  /* 0x000b701001007387 */ /* 0x0001e80000100a00 */
[----:B------:R1:W-:Y:S01]  /*24d80*/  STL.64 [R1+0xb78], R18 ;  /* 0x000b781201007387 */ /* 0x0003e20000100a00 */
[----:B0-----:R-:W-:-:S03]  /*24d90*/  IMAD.MOV.U32 R16, RZ, RZ, R26 ;  /* 0x000000ffff107224 */ /* 0x001fc600078e001a */
[----:B------:R-:W3:Y:S04]  /*24da0*/  LDL.LU.64 R26, [R1+0x16d0] ;  /* 0x0016d000011a7983 */ /* 0x000ee80000300a00 */
[----:B-1----:R-:W2:Y:S01]  /*24db0*/  LDL.64 R18, [R1+0xf8] ;  /* 0x0000f80001127983 */ /* 0x002ea20000100a00 */
[C---:B---3--:R-:W-:Y:S03]  /*24dc0*/  HMMA.16816.F32 R24, R8.reuse, R26, R4 ;  /* 0x0000001a0818723c */ /* 0x048fe60000001804 */
[----:B--2---:R-:W-:Y:S04]  /*24dd0*/  STL.64 [R1+0x1660], R18 ;  /* 0x0016601201007387 */ /* 0x004fe80000100a00 */
[----:B------:R-:W2:Y:S04]  /*24de0*/  LDL.LU.64 R6, [R1+0x16c8] ;  /* 0x0016c80001067983 */ /* 0x000ea80000300a00 */
[----:B------:R-:W2:Y:S08]  /*24df0*/  LDL.LU.64 R4, [R1+0x16c0] ;  /* 0x0016c00001047983 */ /* 0x000eb00000300a00 */
[----:B------:R-:W-:Y:S04]  /*24e00*/  STL.64 [R1+0xba0], R24 ;  /* 0x000ba01801007387 */ /* 0x000fe80000100a00 */
[----:B------:R0:W-:Y:S04]  /*24e10*/  STL.64 [R1+0xba8], R26 ;  /* 0x000ba81a01007387 */ /* 0x0001e80000100a00 */
[----:B0-----:R-:W2:Y:S04]  /*24e20*/  LDL.LU.64 R26, [R1+0x16b8] ;  /* 0x0016b800011a7983 */ /* 0x001ea80000300a00 */
[----:B------:R-:W3:Y:S01]  /*24e30*/  LDL.64 R18, [R1+0x108] ;  /* 0x0001080001127983 */ /* 0x000ee20000100a00 */
[C---:B--2---:R-:W-:Y:S03]  /*24e40*/  HMMA.16816.F32 R24, R8.reuse, R26, R4 ;  /* 0x0000001a0818723c */ /* 0x044fe60000001804 */
[----:B---3--:R-:W-:Y:S04]  /*24e50*/  STL.64 [R1+0x1670], R18 ;  /* 0x0016701201007387 */ /* 0x008fe80000100a00 */
[----:B------:R0:W-:Y:S04]  /*24e60*/  STL [R1+0x1668], R16 ;  /* 0x0016681001007387 */ /* 0x0001e80000100800 */
        /* <DEDUP_REMOVED lines=15> */
[----:B------:R-:W-:Y:S01]  /*24f60*/  STL.64 [R1+0x1630], R14 ;  /* 0x0016300e01007387 */ /* 0x000fe20000100a00 */
[----:B---3--:R-:W-:-:S15]  /*24f70*/  HMMA.16816.F32 R4, R8, R26, R4 ;  /* 0x0000001a0804723c */ /* 0x008fde0000001804 */
[----:B------:R-:W-:-:S04]  /*24f80*/  NOP ;  /* 0x0000000000007918 */ /* 0x000fc80000000000 */
[----:B------:R-:W-:Y:S04]  /*24f90*/  STL.64 [R1+0xc10], R4 ;  /* 0x000c100401007387 */ /* 0x000fe80000100a00 */
[----:B------:R0:W-:Y:S04]  /*24fa0*/  STL.64 [R1+0xc18], R6 ;  /* 0x000c180601007387 */ /* 0x0001e80000100a00 */
[----:B0-----:R-:W4:Y:S04]  /*24fb0*/  LDL.LU.64 R6, [R1+0x1688] ;  /* 0x0016880001067983 */ /* 0x001f280000300a00 */
[----:B------:R0:W-:Y:S04]  /*24fc0*/  STL.64 [R1+0x15b0], R26 ;  /* 0x0015b01a01007387 */ /* 0x0001e80000100a00 */
[----:B0-----:R-:W2:Y:S01]  /*24fd0*/  LDL.64 R26, [R1+0x118] ;  /* 0x00011800011a7983 */ /* 0x001ea20000100a00 */
[----:B----4-:R-:W-:Y:S03]  /*24fe0*/  HMMA.16816.F32 R8, R8, R6, R20 ;  /* 0x000000060808723c */ /* 0x010fe60000001814 */
[----:B------:R-:W3:Y:S04]  /*24ff0*/  LDL.LU.64 R22, [R1+0x1680] ;  /* 0x0016800001167983 */ /* 0x000ee80000300a00 */
[----:B------:R-:W4:-:S12]  /*25000*/  LDL.LU R21, [R1+0x1678] ;  /* 0x0016780001157983 */ /* 0x000f180000300800 */
[----:B------:R-:W-:Y:S04]  /*25010*/  STL.64 [R1+0xc00], R8 ;  /* 0x000c000801007387 */ /* 0x000fe80000100a00 */
[----:B------:R-:W-:Y:S01]  /*25020*/  STL.64 [R1+0xc08], R10 ;  /* 0x000c080a01007387 */ /* 0x000fe20000100a00 */
[----:B--2---:R-:W-:Y:S02]  /*25030*/  IMAD.MOV.U32 R2, RZ, RZ, R26 ;  /* 0x000000ffff027224 */ /* 0x004fe400078e001a */
[----:B------:R-:W-:Y:S01]  /*25040*/  IMAD.MOV.U32 R0, RZ, RZ, R27 ;  /* 0x000000ffff007224 */ /* 0x000fe200078e001b */
[----:B----4-:R-:W0:Y:S04]  /*25050*/  LDSM.16.MT88.4 R4, [R21+0xc100] ;  /* 0x00c100001504783b */ /* 0x010e280000004200 */
[----:B------:R-:W1:Y:S01]  /*25060*/  LDSM.16.MT88.4 R8, [R21+0xc180] ;  /* 0x00c180001508783b */ /* 0x000e620000004200 */
[C---:B0-----:R-:W-:Y:S03]  /*25070*/  HMMA.16816.F32 R16, R4.reuse, R26, R16 ;  /* 0x0000001a0410723c */ /* 0x041fe60000001810 */
[----:B-1----:R-:W-:Y:S04]  /*25080*/  STL.64 [R1+0x1588], R10 ;  /* 0x0015880a01007387 */ /* 0x002fe80000100a00 */
[----:B------:R0:W-:Y:S04]  /*25090*/  STL.64 [R1+0x1580], R8 ;  /* 0x0015800801007387 */ /* 0x0001e80000100a00 */
[----:B0-----:R-:W2:Y:S04]  /*250a0*/  LDL.LU R8, [R1+0x7e0] ;  /* 0x0007e00001087983 */ /* 0x001ea80000300800 */
[----:B------:R-:W2:Y:S04]  /*250b0*/  LDL.LU R9, [R1+0x7e4] ;  /* 0x0007e40001097983 */ /* 0x000ea80000300800 */
[----:B------:R-:W2:Y:S04]  /*250c0*/  LDL.LU R10, [R1+0x7e8] ;  /* 0x0007e800010a7983 */ /* 0x000ea80000300800 */
[----:B------:R-:W2:Y:S04]  /*250d0*/  LDL.LU R11, [R1+0x7ec] ;  /* 0x0007ec00010b7983 */ /* 0x000ea80000300800 */
[----:B------:R-:W-:Y:S04]  /*250e0*/  STL.64 [R1+0x460], R16 ;  /* 0x0004601001007387 */ /* 0x000fe80000100a00 */
[----:B------:R0:W-:Y:S04]  /*250f0*/  STL.64 [R1+0x468], R18 ;  /* 0x0004681201007387 */ /* 0x0001e80000100a00 */
[----:B0-----:R-:W2:Y:S04]  /*25100*/  LDL.LU.64 R18, [R1+0x1670] ;  /* 0x0016700001127983 */ /* 0x001ea80000300a00 */
[----:B------:R-:W4:Y:S04]  /*25110*/  LDL.LU R16, [R1+0x1668] ;  /* 0x0016680001107983 */ /* 0x000f280000300800 */
[----:B------:R-:W2:Y:S04]  /*25120*/  LDL.LU R24, [R1+0x260] ;  /* 0x0002600001187983 */ /* 0x000ea80000300800 */
[----:B------:R-:W2:Y:S04]  /*25130*/  LDL.LU R25, [R1+0x264] ;  /* 0x0002640001197983 */ /* 0x000ea80000300800 */
[----:B------:R-:W2:Y:S04]  /*25140*/  LDL.LU R26, [R1+0x268] ;  /* 0x00026800011a7983 */ /* 0x000ea80000300800 */
[----:B------:R-:W2:Y:S04]  /*25150*/  LDL.LU R27, [R1+0x26c] ;  /* 0x00026c00011b7983 */ /* 0x000ea80000300800 */
[----:B--2---:R0:W-:Y:S04]  /*25160*/  STL.64 [R1+0x15c0], R26 ;  /* 0x0015c01a01007387 */ /* 0x0041e80000100a00 */
[----:B------:R-:W-:Y:S04]  /*25170*/  STL.64 [R1+0x15b8], R24 ;  /* 0x0015b81801007387 */ /* 0x000fe80000100a00 */
[----:B0-----:R-:W2:Y:S01]  /*25180*/  LDL.64 R26, [R1+0x68] ;  /* 0x00006800011a7983 */ /* 0x001ea20000100a00 */
[----:B------:R-:W-:Y:S03]  /*25190*/  HMMA.16816.F32 R8, R4, R18, R8 ;  /* 0x000000120408723c */ /* 0x000fe60000001808 */
[----:B--2---:R4:W-:Y:S02]  /*251a0*/  STL.64 [R1+0x15d8], R26 ;  /* 0x0015d81a01007387 */ /* 0x0049e40000100a00 */
[----:B----4-:R-:W-:-:S02]  /*251b0*/  IMAD.MOV.U32 R26, RZ, RZ, R16 ;  /* 0x000000ffff1a7224 */ /* 0x010fc400078e0010 */
[----:B------:R-:W-:-:S05]  /*251c0*/  IMAD.MOV.U32 R27, RZ, RZ, R13 ;  /* 0x000000ffff1b7224 */ /* 0x000fca00078e000d */
[----:B------:R0:W-:Y:S04]  /*251d0*/  STL.64 [R1+0x15f0], R26 ;  /* 0x0015f01a01007387 */ /* 0x0001e80000100a00 */
[----:B0-----:R-:W2:Y:S04]  /*251e0*/  LDL.64 R26, [R1+0x88] ;  /* 0x00008800011a7983 */ /* 0x001ea80000100a00 */
[----:B--2---:R0:W-:Y:S04]  /*251f0*/  STL.64 [R1+0x1608], R26 ;  /* 0x0016081a01007387 */ /* 0x0041e80000100a00 */
[----:B------:R-:W2:Y:S04]  /*25200*/  LDL.LU R24, [R1+0x770] ;  /* 0x0007700001187983 */ /* 0x000ea80000300800 */
[----:B------:R-:W2:Y:S04]  /*25210*/  LDL.LU R25, [R1+0x774] ;  /* 0x0007740001197983 */ /* 0x000ea80000300800 */
[----:B0-----:R-:W2:Y:S04]  /*25220*/  LDL.LU R26, [R1+0x778] ;  /* 0x00077800011a7983 */ /* 0x001ea80000300800 */
[----:B------:R-:W2:Y:S04]  /*25230*/  LDL.LU R27, [R1+0x77c] ;  /* 0x00077c00011b7983 */ /* 0x000ea80000300800 */
[----:B------:R0:W-:Y:S04]  /*25240*/  STL.64 [R1+0x560], R8 ;  /* 0x0005600801007387 */ /* 0x0001e80000100a00 */
[----:B------:R1:W-:Y:S01]  /*25250*/  STL.64 [R1+0x568], R10 ;  /* 0x0005680a01007387 */ /* 0x0003e20000100a00 */
[----:B0-----:R-:W-:-:S02]  /*25260*/  IMAD.MOV.U32 R9, RZ, RZ, R18 ;  /* 0x000000ffff097224 */ /* 0x001fc400078e0012 */
[----:B------:R-:W-:Y:S02]  /*25270*/  IMAD.MOV.U32 R8, RZ, RZ, R19 ;  /* 0x000000ffff087224 */ /* 0x000fe400078e0013 */
[----:B------:R-:W2:Y:S02]  /*25280*/  LDL.LU.64 R18, [R1+0x1660] ;  /* 0x0016600001127983 */ /* 0x000ea40000300a00 */
[----:B--2---:R-:W-:Y:S01]  /*25290*/  HMMA.16816.F32 R24, R4, R18, R24 ;  /* 0x000000120418723c */ /* 0x004fe20000001818 */
[----:B-1----:R-:W-:Y:S02]  /*252a0*/  IMAD.MOV.U32 R11, RZ, RZ, R18 ;  /* 0x000000ffff0b7224 */ /* 0x002fe400078e0012 */
[----:B------:R-:W-:Y:S02]  /*252b0*/  IMAD.MOV.U32 R10, RZ, RZ, R19 ;  /* 0x000000ffff0a7224 */ /* 0x000fe400078e0013 */
[----:B------:R-:W-:Y:S02]  /*252c0*/  IMAD.MOV.U32 R18, RZ, RZ, R12 ;  /* 0x000000ffff127224 */ /* 0x000fe400078e000c */
[----:B------:R-:W-:-:S12]  /*252d0*/  IMAD.MOV.U32 R19, RZ, RZ, R3 ;  /* 0x000000ffff137224 */ /* 0x000fd800078e0003 */
[----:B------:R0:W-:Y:S04]  /*252e0*/  STL.64 [R1+0x570], R24 ;  /* 0x0005701801007387 */ /* 0x0001e80000100a00 */
[----:B------:R1:W-:Y:S04]  /*252f0*/  STL.64 [R1+0x578], R26 ;  /* 0x0005781a01007387 */ /* 0x0003e80000100a00 */
[----:B------:R-:W-:Y:S04]  /*25300*/  STL.64 [R1+0x1628], R18 ;  /* 0x0016281201007387 */ /* 0x000fe80000100a00 */
[----:B0-----:R-:W2:Y:S04]  /*25310*/  LDL.LU R24, [R1+0x3d0] ;  /* 0x0003d00001187983 */ /* 0x001ea80000300800 */
[----:B------:R-:W2:Y:S04]  /*25320*/  LDL.LU R25, [R1+0x3d4] ;  /* 0x0003d40001197983 */ /* 0x000ea80000300800 */
        /* <DEDUP_REMOVED lines=12> */
[----:B------:R-:W3:Y:S04]  /*253f0*/  LDL.LU R12, [R1+0x6e0] ;  /* 0x0006e000010c7983 */ /* 0x000ee80000300800 */
[----:B------:R-:W3:Y:S04]  /*25400*/  LDL.LU R13, [R1+0x6e4] ;  /* 0x0006e400010d7983 */ /* 0x000ee80000300800 */
[----:B0-----:R-:W3:Y:S04]  /*25410*/  LDL.LU R14, [R1+0x6e8] ;  /* 0x0006e800010e7983 */ /* 0x001ee80000300800 */
[----:B------:R-:W3:Y:S04]  /*25420*/  LDL.LU R15, [R1+0x6ec] ;  /* 0x0006ec00010f7983 */ /* 0x000ee80000300800 */
[----:B------:R-:W2:Y:S04]  /*25430*/  LDL.64 R18, [R1+0xb8] ;  /* 0x0000b80001127983 */ /* 0x000ea80000100a00 */
[----:B--2---:R0:W-:Y:S04]  /*25440*/  STL.64 [R1+0x1648], R18 ;  /* 0x0016481201007387 */ /* 0x0041e80000100a00 */
[----:B------:R-:W2:Y:S04]  /*25450*/  LDL.LU R16, [R1+0x5d0] ;  /* 0x0005d00001107983 */ /* 0x000ea80000300800 */
[----:B------:R-:W2:Y:S04]  /*25460*/  LDL.LU R17, [R1+0x5d4] ;  /* 0x0005d40001117983 */ /* 0x000ea80000300800 */
[----:B0-----:R-:W2:Y:S04]  /*25470*/  LDL.LU R18, [R1+0x5d8] ;  /* 0x0005d80001127983 */ /* 0x001ea80000300800 */
[----:B------:R-:W2:Y:S04]  /*25480*/  LDL.LU R19, [R1+0x5dc] ;  /* 0x0005dc0001137983 */ /* 0x000ea80000300800 */
[----:B----4-:R-:W-:Y:S04]  /*25490*/  STL.64 [R1+0x1620], R26 ;  /* 0x0016201a01007387 */ /* 0x010fe80000100a00 */
[----:B------:R0:W-:Y:S04]  /*254a0*/  STL.64 [R1+0x1618], R24 ;  /* 0x0016181801007387 */ /* 0x0001e80000100a00 */
[----:B0-----:R-:W4:Y:S04]  /*254b0*/  LDL.LU R24, [R1+0x4a0] ;  /* 0x0004a00001187983 */ /* 0x001f280000300800 */
        /* <DEDUP_REMOVED lines=9> */
[C---:B---3--:R-:W-:Y:S03]  /*25550*/  HMMA.16816.F32 R12, R4.reuse, R22, R12 ;  /* 0x00000016040c723c */ /* 0x048fe6000000180c */
[----:B--2---:R-:W-:Y:S04]  /*25560*/  STL.64 [R1+0x15e8], R10 ;  /* 0x0015e80a01007387 */ /* 0x004fe80000100a00 */
        /* <DEDUP_REMOVED lines=14> */
[----:B------:R-:W-:Y:S04]  /*25650*/  STL.64 [R1+0x1538], R22 ;  /* 0x0015381601007387 */ /* 0x000fe80000100a00 */
[----:B------:R0:W-:Y:S04]  /*25660*/  STL [R1+0x1530], R21 ;  /* 0x0015301501007387 */ /* 0x0001e80000100800 */
[----:B------:R-:W3:Y:S04]  /*25670*/  LDL.LU R20, [R1+0x660] ;  /* 0x0006600001147983 */ /* 0x000ee80000300800 */
[----:B0-----:R-:W3:Y:S04]  /*25680*/  LDL.LU R21, [R1+0x664] ;  /* 0x0006640001157983 */ /* 0x001ee80000300800 */
[----:B------:R-:W3:Y:S04]  /*25690*/  LDL.LU R22, [R1+0x668] ;  /* 0x0006680001167983 */ /* 0x000ee80000300800 */
[----:B------:R-:W3:Y:S02]  /*256a0*/  LDL.LU R23, [R1+0x66c] ;  /* 0x00066c0001177983 */ /* 0x000ee40000300800 */
[----:B---3--:R-:W-:-:S15]  /*256b0*/  HMMA.16816.F32 R20, R4, R14, R20 ;  /* 0x0000000e0414723c */ /* 0x008fde0000001814 */
[----:B------:R-:W-:-:S04]  /*256c0*/  NOP ;  /* 0x0000000000007918 */ /* 0x000fc80000000000 */
[----:B------:R0:W-:Y:S04]  /*256d0*/  STL.64 [R1+0x730], R20 ;  /* 0x0007301401007387 */ /* 0x0001e80000100a00 */
[----:B------:R-:W-:Y:S01]  /*256e0*/  STL.64 [R1+0x738], R22 ;  /* 0x0007381601007387 */ /* 0x000fe20000100a00 */
[----:B0-----:R-:W-:Y:S02]  /*256f0*/  IMAD.MOV.U32 R21, RZ, RZ, R14 ;  /* 0x000000ffff157224 */ /* 0x001fe400078e000e */
[----:B------:R-:W-:Y:S02]  /*25700*/  IMAD.MOV.U32 R20, RZ, RZ, R15 ;  /* 0x000000ffff147224 */ /* 0x000fe400078e000f */
[----:B------:R-:W3:Y:S02]  /*25710*/  LDL.LU.64 R14, [R1+0x1650] ;  /* 0x00165000010e7983 */ /* 0x000ee40000300a00 */
[----:B---3--:R-:W-:Y:S01]  /*25720*/  HMMA.16816.F32 R16, R4, R14, R16 ;  /* 0x0000000e0410723c */ /* 0x008fe20000001810 */
[----:B------:R-:W-:-:S15]  /*25730*/  IMAD.MOV.U32 R29, RZ, RZ, R15 ;  /* 0x000000ffff1d7224 */ /* 0x000fde00078e000f */
[----:B------:R-:W-:-:S03]  /*25740*/  NOP ;  /* 0x0000000000007918 */ /* 0x000fc60000000000 */
[----:B------:R-:W-:Y:S04]  /*25750*/  STL.64 [R1+0x830], R16 ;  /* 0x0008301001007387 */ /* 0x000fe80000100a00 */
[----:B------:R0:W-:Y:S04]  /*25760*/  STL.64 [R1+0x838], R18 ;  /* 0x0008381201007387 */ /* 0x0001e80000100a00 */
[----:B0-----:R-:W3:Y:S04]  /*25770*/  LDL.LU.64 R18, [R1+0x1648] ;  /* 0x0016480001127983 */ /* 0x001ee80000300a00 */
        /* <DEDUP_REMOVED lines=30> */
[----:B--2---:R-:W-:Y:S02]  /*25960*/  HMMA.16816.F32 R24, R4, R26, R8 ;  /* 0x0000001a0418723c */ /* 0x004fe40000001808 */
[----:B------:R-:W2:Y:S04]  /*25970*/  LDL.LU.64 R10, [R1+0x15e8] ;  /* 0x0015e800010a7983 */ /* 0x000ea80000300a00 */
[----:B------:R-:W2:-:S13]  /*25980*/  LDL.LU.64 R8, [R1+0x15e0] ;  /* 0x0015e00001087983 */ /* 0x000e9a0000300a00 */
        /* <DEDUP_REMOVED lines=11> */
[----:B------:R-:W2:Y:S04]  /*25a40*/  LDL.LU.64 R26, [R1+0x15c0] ;  /* 0x0015c000011a7983 */ /* 0x000ea80000300a00 */
[----:B------:R-:W2:Y:S04]  /*25a50*/  LDL.LU.64 R24, [R1+0x15b8] ;  /* 0x0015b80001187983 */ /* 0x000ea80000300a00 */
[----:B------:R0:W-:Y:S04]  /*25a60*/  STL.64 [R1+0x14f0], R18 ;  /* 0x0014f01201007387 */ /* 0x0001e80000100a00 */
[----:B------:R2:W-:Y:S04]  /*25a70*/  STL.64 [R1+0x14e8], R16 ;  /* 0x0014e81001007387 */ /* 0x0005e80000100a00 */
[----:B0-----:R-:W2:Y:S04]  /*25a80*/  LDL R18, [R1+0x58] ;  /* 0x0000580001127983 */ /* 0x001ea80000100800 */
[----:B------:R-:W2:Y:S02]  /*25a90*/  LDL R19, [R1+0x5c] ;  /* 0x00005c0001137983 */ /* 0x000ea40000100800 */
[----:B--2---:R-:W-:Y:S02]  /*25aa0*/  HMMA.16816.F32 R16, R4, R18, R24 ;  /* 0x000000120410723c */ /* 0x004fe40000001818 */
[----:B------:R-:W2:-:S15]  /*25ab0*/  LDL.LU.64 R26, [R1+0x15b0] ;  /* 0x0015b000011a7983 */ /* 0x000e9e0000300a00 */
[----:B------:R-:W-:Y:S02]  /*25ac0*/  NOP ;  /* 0x0000000000007918 */ /* 0x000fe40000000000 */
[----:B------:R-:W-:Y:S04]  /*25ad0*/  STL.64 [R1+0xbd0], R16 ;  /* 0x000bd01001007387 */ /* 0x000fe80000100a00 */
[----:B------:R0:W-:Y:S04]  /*25ae0*/  STL.64 [R1+0xbd8], R18 ;  /* 0x000bd81201007387 */ /* 0x0001e80000100a00 */
[----:B0-----:R-:W2:Y:S04]  /*25af0*/  LDL.64 R18, [R1+0xa8] ;  /* 0x0000a80001127983 */ /* 0x001ea80000100a00 */
[----:B--2---:R0:W-:Y:S04]  /*25b00*/  STL.64 [R1+0x1500], R18 ;  /* 0x0015001201007387 */ /* 0x0041e80000100a00 */
[----:B------:R-:W3:Y:S04]  /*25b10*/  LDL.LU R16, [R1+0x250] ;  /* 0x0002500001107983 */ /* 0x000ee80000300800 */
[----:B------:R-:W3:Y:S04]  /*25b20*/  LDL.LU R17, [R1+0x254] ;  /* 0x0002540001117983 */ /* 0x000ee80000300800 */
[----:B0-----:R-:W3:Y:S04]  /*25b30*/  LDL.LU R18, [R1+0x258] ;  /* 0x0002580001127983 */ /* 0x001ee80000300800 */
[----:B------:R-:W3:Y:S01]  /*25b40*/  LDL.LU R19, [R1+0x25c] ;  /* 0x00025c0001137983 */ /* 0x000ee20000300800 */
[----:B------:R-:W-:-:S02]  /*25b50*/  IMAD.MOV.U32 R22, RZ, RZ, R11 ;  /* 0x000000ffff167224 */ /* 0x000fc400078e000b */
[----:B------:R-:W-:Y:S01]  /*25b60*/  IMAD.MOV.U32 R23, RZ, RZ, R10 ;  /* 0x000000ffff177224 */ /* 0x000fe200078e000a */
[----:B---3--:R-:W-:-:S15]  /*25b70*/  HMMA.16816.F32 R16, R4, R14, R16 ;  /* 0x0000000e0410723c */ /* 0x008fde0000001810 */
[----:B------:R-:W-:-:S04]  /*25b80*/  NOP ;  /* 0x0000000000007918 */ /* 0x000fc80000000000 */
[----:B------:R-:W-:Y:S04]  /*25b90*/  STL.64 [R1+0xbc0], R16 ;  /* 0x000bc01001007387 */ /* 0x000fe80000100a00 */
[----:B------:R0:W-:Y:S04]  /*25ba0*/  STL.64 [R1+0xbc8], R18 ;  /* 0x000bc81201007387 */ /* 0x0001e80000100a00 */
[----:B------:R-:W-:Y:S01]  /*25bb0*/  STL.64 [R1+0x1550], R22 ;  /* 0x0015501601007387 */ /* 0x000fe20000100a00 */
[----:B0-----:R-:W-:Y:S02]  /*25bc0*/  IMAD.MOV.U32 R18, RZ, RZ, R13 ;  /* 0x000000ffff127224 */ /* 0x001fe400078e000d */
[----:B------:R-:W-:-:S05]  /*25bd0*/  IMAD.MOV.U32 R19, RZ, RZ, R12 ;  /* 0x000000ffff137224 */ /* 0x000fca00078e000c */
[----:B------:R-:W-:Y:S04]  /*25be0*/  STL.64 [R1+0x1518], R18 ;  /* 0x0015181201007387 */ /* 0x000fe80000100a00 */
[----:B------:R0:W-:Y:S04]  /*25bf0*/  STL.64 [R1+0x14f8], R14 ;  /* 0x0014f80e01007387 */ /* 0x0001e80000100a00 */
[----:B------:R-:W2:Y:S04]  /*25c00*/  LDL.LU R12, [R1+0x490] ;  /* 0x00049000010c7983 */ /* 0x000ea80000300800 */
[----:B------:R-:W2:Y:S04]  /*25c10*/  LDL.LU R13, [R1+0x494] ;  /* 0x00049400010d7983 */ /* 0x000ea80000300800 */
[----:B0-----:R-:W3:Y:S04]  /*25c20*/  LDL.LU R14, [R1+0x498] ;  /* 0x00049800010e7983 */ /* 0x001ee80000300800 */
[----:B------:R-:W3:Y:S04]  /*25c30*/  LDL.LU R15, [R1+0x49c] ;  /* 0x00049c00010f7983 */ /* 0x000ee80000300800 */
[----:B------:R-:W2:Y:S04]  /*25c40*/  LDL.LU R16, [R1+0x5a0] ;  /* 0x0005a00001107983 */ /* 0x000ea80000300800 */
[----:B------:R-:W2:Y:S04]  /*25c50*/  LDL.LU R17, [R1+0x5a4] ;  /* 0x0005a40001117983 */ /* 0x000ea80000300800 */
[----:B------:R-:W2:Y:S04]  /*25c60*/  LDL.LU R18, [R1+0x5a8] ;  /* 0x0005a80001127983 */ /* 0x000ea80000300800 */
[----:B------:R-:W2:Y:S01]  /*25c70*/  LDL.LU R19, [R1+0x5ac] ;  /* 0x0005ac0001137983 */ /* 0x000ea20000300800 */
[----:B----4-:R-:W-:-:S02]  /*25c80*/  IMAD.MOV.U32 R22, RZ, RZ, R9 ;  /* 0x000000ffff167224 */ /* 0x010fc400078e0009 */
[----:B------:R-:W-:-:S05]  /*25c90*/  IMAD.MOV.U32 R23, RZ, RZ, R8 ;  /* 0x000000ffff177224 */ /* 0x000fca00078e0008 */
[----:B------:R0:W-:Y:S02]  /*25ca0*/  STL.64 [R1+0x1568], R22 ;  /* 0x0015681601007387 */ /* 0x0001e40000100a00 */
[----:B0-----:R-:W-:Y:S02]  /*25cb0*/  IMAD.MOV.U32 R22, RZ, RZ, R2 ;  /* 0x000000ffff167224 */ /* 0x001fe400078e0002 */
[----:B------:R-:W-:-:S05]  /*25cc0*/  IMAD.MOV.U32 R23, RZ, RZ, R0 ;  /* 0x000000ffff177224 */ /* 0x000fca00078e0000 */
[----:B------:R-:W-:Y:S04]  /*25cd0*/  STL.64 [R1+0x1598], R22 ;  /* 0x0015981601007387 */ /* 0x000fe80000100a00 */
[----:B------:R-:W-:Y:S04]  /*25ce0*/  STL.64 [R1+0x1590], R20 ;  /* 0x0015901401007387 */ /* 0x000fe80000100a00 */
[----:B--2---:R-:W-:Y:S04]  /*25cf0*/  STL.64 [R1+0x1528], R18 ;  /* 0x0015281201007387 */ /* 0x004fe80000100a00 */
[----:B------:R0:W-:Y:S04]  /*25d00*/  STL.64 [R1+0x1520], R16 ;  /* 0x0015201001007387 */ /* 0x0001e80000100a00 */
        /* <DEDUP_REMOVED lines=14> */
[----:B------:R-:W2:Y:S04]  /*25df0*/  LDL.64 R10, [R1+0x28] ;  /* 0x00002800010a7983 */ /* 0x000ea80000100a00 */
[----:B----4-:R-:W-:Y:S04]  /*25e00*/  STL.64 [R1+0x1548], R18 ;  /* 0x0015481201007387 */ /* 0x010fe80000100a00 */
[----:B------:R0:W-:Y:S04]  /*25e10*/  STL.64 [R1+0x1540], R16 ;  /* 0x0015401001007387 */ /* 0x0001e80000100a00 */
[----:B0-----:R-:W4:Y:S04]  /*25e20*/  LDL.LU R16, [R1+0x720] ;  /* 0x0007200001107983 */ /* 0x001f280000300800 */
        /* <DEDUP_REMOVED lines=8> */
[----:B------:R-:W4:Y:S01]  /*25eb0*/  LDL.LU R19, [R1+0x79c] ;  /* 0x00079c0001137983 */ /* 0x000f220000300800 */
[----:B------:R-:W-:Y:S03]  /*25ec0*/  HMMA.16816.F32 R20, R4, R26, R20 ;  /* 0x0000001a0414723c */ /* 0x000fe60000001814 */
[----:B----4-:R-:W-:Y:S04]  /*25ed0*/  STL.64 [R1+0x1578], R18 ;  /* 0x0015781201007387 */ /* 0x010fe80000100a00 */
[----:B--2---:R0:W-:Y:S04]  /*25ee0*/  STL.64 [R1+0x1570], R16 ;  /* 0x0015701001007387 */ /* 0x0041e80000100a00 */
[----:B0-----:R-:W2:Y:S04]  /*25ef0*/  LDL.LU R16, [R1+0x820] ;  /* 0x0008200001107983 */ /* 0x001ea80000300800 */
[----:B------:R-:W2:Y:S04]  /*25f00*/  LDL.LU R17, [R1+0x824] ;  /* 0x0008240001117983 */ /* 0x000ea80000300800 */
[----:B------:R-:W2:Y:S04]  /*25f10*/  LDL.LU R18, [R1+0x828] ;  /* 0x0008280001127983 */ /* 0x000ea80000300800 */
[----:B------:R-:W2:Y:S04]  /*25f20*/  LDL.LU R19, [R1+0x82c] ;  /* 0x00082c0001137983 */ /* 0x000ea80000300800 */
[----:B---3--:R-:W-:Y:S04]  /*25f30*/  STL.64 [R1+0x1510], R14 ;  /* 0x0015100e01007387 */ /* 0x008fe80000100a00 */
[----:B------:R0:W-:Y:S04]  /*25f40*/  STL.64 [R1+0x1508], R12 ;  /* 0x0015080c01007387 */ /* 0x0001e80000100a00 */
[----:B0-----:R-:W3:Y:S04]  /*25f50*/  LDL.LU R12, [R1+0x520] ;  /* 0x00052000010c7983 */ /* 0x001ee80000300800 */
[----:B------:R-:W3:Y:S04]  /*25f60*/  LDL.LU R13, [R1+0x524] ;  /* 0x00052400010d7983 */ /* 0x000ee80000300800 */
[----:B------:R-:W3:Y:S04]  /*25f70*/  LDL.LU R14, [R1+0x528] ;  /* 0x00052800010e7983 */ /* 0x000ee80000300800 */
[----:B------:R-:W3:Y:S04]  /*25f80*/  LDL.LU R15, [R1+0x52c] ;  /* 0x00052c00010f7983 */ /* 0x000ee80000300800 */
[----:B------:R-:W-:Y:S04]  /*25f90*/  STL.64 [R1+0xbb0], R20 ;  /* 0x000bb01401007387 */ /* 0x000fe80000100a00 */
[----:B------:R0:W-:Y:S04]  /*25fa0*/  STL.64 [R1+0xbb8], R22 ;  /* 0x000bb81601007387 */ /* 0x0001e80000100a00 */
[----:B0-----:R-:W4:Y:S04]  /*25fb0*/  LDL.LU.64 R22, [R1+0x15a8] ;  /* 0x0015a80001167983 */ /* 0x001f280000300a00 */
[----:B------:R-:W4:Y:S04]  /*25fc0*/  LDL.LU.64 R20, [R1+0x15a0] ;  /* 0x0015a00001147983 */ /* 0x000f280000300a00 */
[----:B------:R0:W-:Y:S04]  /*25fd0*/  STL.64 [R1+0x1498], R26 ;  /* 0x0014981a01007387 */ /* 0x0001e80000100a00 */
[----:B------:R-:W2:Y:S04]  /*25fe0*/  LDL.LU R24, [R1+0x3c0] ;  /* 0x0003c00001187983 */ /* 0x000ea80000300800 */
[----:B------:R-:W2:Y:S01]  /*25ff0*/  LDL.LU R25, [R1+0x3c4] ;  /* 0x0003c40001197983 */ /* 0x000ea20000300800 */
[----:B------:R-:W-:-:S02]  /*26000*/  IMAD.MOV.U32 R2, RZ, RZ, R10 ;  /* 0x000000ffff027224 */ /* 0x000fc400078e000a */
[----:B------:R-:W-:Y:S01]  /*26010*/  IMAD.MOV.U32 R0, RZ, RZ, R11 ;  /* 0x000000ffff007224 */ /* 0x000fe200078e000b */
[----:B0-----:R-:W2:Y:S04]  /*26020*/  LDL.LU R26, [R1+0x3c8] ;  /* 0x0003c800011a7983 */ /* 0x001ea80000300800 */
[----:B------:R-:W2:Y:S01]  /*26030*/  LDL.LU R27, [R1+0x3cc] ;  /* 0x0003cc00011b7983 */ /* 0x000ea20000300800 */
[----:B----4-:R-:W-:Y:S03]  /*26040*/  HMMA.16816.F32 R4, R4, R10, R20 ;  /* 0x0000000a0404723c */ /* 0x010fe60000001814 */
[----:B------:R-:W2:Y:S04]  /*26050*/  LDL.LU.64 R22, [R1+0x1598] ;  /* 0x0015980001167983 */ /* 0x000ea80000300a00 */
[----:B------:R-:W4:-:S12]  /*26060*/  LDL.LU.64 R20, [R1+0x1590] ;  /* 0x0015900001147983 */ /* 0x000f180000300a00 */
[----:B------:R-:W-:Y:S04]  /*26070*/  STL.64 [R1+0xb90], R4 ;  /* 0x000b900401007387 */ /* 0x000fe80000100a00 */
[----:B------:R4:W-:Y:S04]  /*26080*/  STL.64 [R1+0xb98], R6 ;  /* 0x000b980601007387 */ /* 0x0009e80000100a00 */
[----:B------:R-:W2:Y:S04]  /*26090*/  LDL.LU.64 R10, [R1+0x1588] ;  /* 0x00158800010a7983 */ /* 0x000ea80000300a00 */
[----:B------:R-:W2:Y:S01]  /*260a0*/  LDL.LU.64 R8, [R1+0x1580] ;  /* 0x0015800001087983 */ /* 0x000ea20000300a00 */
[----:B----4-:R-:W-:-:S02]  /*260b0*/  IMAD.MOV.U32 R6, RZ, RZ, R21 ;  /* 0x000000ffff067224 */ /* 0x010fc400078e0015 */
        /* <DEDUP_REMOVED lines=19> */
[----:B------:R-:W4:Y:S01]  /*261f0*/  LDL.LU R21, [R1+0x1530] ;  /* 0x0015300001157983 */ /* 0x000f220000300800 */
[----:B--2---:R-:W-:-:S15]  /*26200*/  HMMA.16816.F32 R16, R8, R22, R16 ;  /* 0x000000160810723c */ /* 0x004fde0000001810 */
[----:B------:R-:W-:-:S04]  /*26210*/  NOP ;  /* 0x0000000000007918 */ /* 0x000fc80000000000 */
[----:B------:R-:W-:Y:S04]  /*26220*/  STL.64 [R1+0x4a0], R16 ;  /* 0x0004a01001007387 */ /* 0x000fe80000100a00 */
[----:B------:R0:W-:Y:S04]  /*26230*/  STL.64 [R1+0x4a8], R18 ;  /* 0x0004a81201007387 */ /* 0x0001e80000100a00 */
[----:B0-----:R-:W2:Y:S04]  /*26240*/  LDL.LU.64 R18, [R1+0x1528] ;  /* 0x0015280001127983 */ /* 0x001ea80000300a00 */
[----:B------:R-:W2:Y:S04]  /*26250*/  LDL.LU.64 R16, [R1+0x1520] ;  /* 0x0015200001107983 */ /* 0x000ea80000300a00 */
[----:B------:R-:W-:Y:S04]  /*26260*/  STL.64 [R1+0x1488], R22 ;  /* 0x0014881601007387 */ /* 0x000fe80000100a00 */
[----:B----4-:R0:W-:Y:S04]  /*26270*/  STL [R1+0x1480], R21 ;  /* 0x0014801501007387 */ /* 0x0101e80000100800 */
[----:B------:R-:W4:Y:S04]  /*26280*/  LDL.LU R20, [R1+0x630] ;  /* 0x0006300001147983 */ /* 0x000f280000300800 */
[----:B0-----:R-:W4:Y:S04]  /*26290*/  LDL.LU R21, [R1+0x634] ;  /* 0x0006340001157983 */ /* 0x001f280000300800 */
[----:B------:R-:W4:Y:S04]  /*262a0*/  LDL.LU R22, [R1+0x638] ;  /* 0x0006380001167983 */ /* 0x000f280000300800 */
[----:B------:R-:W4:Y:S02]  /*262b0*/  LDL.LU R23, [R1+0x63c] ;  /* 0x00063c0001177983 */ /* 0x000f240000300800 */
[----:B----4-:R-:W-:Y:S02]  /*262c0*/  HMMA.16816.F32 R4, R8, R6, R20 ;  /* 0x000000060804723c */ /* 0x010fe40000001814 */
[----:B------:R-:W4:-:S15]  /*262d0*/  LDL.LU R20, [R1+0x310] ;  /* 0x0003100001147983 */ /* 0x000f1e0000300800 */
[----:B------:R-:W-:Y:S02]  /*262e0*/  NOP ;  /* 0x0000000000007918 */ /* 0x000fe40000000000 */
[----:B------:R-:W-:Y:S04]  /*262f0*/  STL.64 [R1+0x4e0], R4 ;  /* 0x0004e00401007387 */ /* 0x000fe80000100a00 */
[----:B------:R0:W-:Y:S04]  /*26300*/  STL.64 [R1+0x4e8], R6 ;  /* 0x0004e80601007387 */ /* 0x0001e80000100a00 */
[----:B------:R-:W4:Y:S04]  /*26310*/  LDL.LU R21, [R1+0x314] ;  /* 0x0003140001157983 */ /* 0x000f280000300800 */
[----:B------:R-:W2:Y:S04]  /*26320*/  LDL.LU R22, [R1+0x318] ;  /* 0x0003180001167983 */ /* 0x000ea80000300800 */
[----:B------:R-:W2:Y:S04]  /*26330*/  LDL.LU R23, [R1+0x31c] ;  /* 0x00031c0001177983 */ /* 0x000ea80000300800 */
[----:B--2---:R1:W-:Y:S04]  /*26340*/  STL.64 [R1+0x14e0], R22 ;  /* 0x0014e01601007387 */ /* 0x0043e80000100a00 */
[----:B----4-:R2:W-:Y:S04]  /*26350*/  STL.64 [R1+0x14d8], R20 ;  /* 0x0014d81401007387 */ /* 0x0105e80000100a00 */
[----:B0-----:R-:W4:Y:S04]  /*26360*/  LDL.64 R6, [R1+0x78] ;  /* 0x0000780001067983 */ /* 0x001f280000100a00 */
[----:B-1----:R-:W2:Y:S01]  /*26370*/  LDL R22, [R1+0xc8] ;  /* 0x0000c80001167983 */ /* 0x002ea20000100800 */
[----:B------:R-:W-:-:S07]  /*26380*/  IMAD.MOV.U32 R23, RZ, RZ, R29 ;  /* 0x000000ffff177224 */ /* 0x000fce00078e001d */
[----:B--2---:R-:W-:Y:S01]  /*26390*/  HMMA.16816.F32 R20, R8, R22, R16 ;  /* 0x000000160814723c */ /* 0x004fe20000001810 */
[----:B------:R-:W3:-:S15]  /*263a0*/  LDL.LU.64 R18, [R1+0x1518] ;  /* 0x0015180001127983 */ /* 0x000ede0000300a00 */
[----:B------:R-:W-:-:S03]  /*263b0*/  NOP ;  /* 0x0000000000007918 */ /* 0x000fc60000000000 */
[----:B------:R0:W-:Y:S04]  /*263c0*/  STL.64 [R1+0x5d0], R20 ;  /* 0x0005d01401007387 */ /* 0x0001e80000100a00 */
[----:B------:R1:W-:Y:S04]  /*263d0*/  STL.64 [R1+0x5d8], R22 ;  /* 0x0005d81601007387 */ /* 0x0003e80000100a00 */
[----:B0-----:R-:W2:Y:S04]  /*263e0*/  LDL.LU R20, [R1+0x360] ;  /* 0x0003600001147983 */ /* 0x001ea80000300800 */
[----:B------:R-:W2:Y:S04]  /*263f0*/  LDL.LU R21, [R1+0x364] ;  /* 0x0003640001157983 */ /* 0x000ea80000300800 */
[----:B-1----:R-:W2:Y:S04]  /*26400*/  LDL.LU R22, [R1+0x368] ;  /* 0x0003680001167983 */ /* 0x002ea80000300800 */
[----:B------:R-:W2:Y:S01]  /*26410*/  LDL.LU R23, [R1+0x36c] ;  /* 0x00036c0001177983 */ /* 0x000ea20000300800 */
[----:B---3--:R-:W-:Y:S03]  /*26420*/  HMMA.16816.F32 R16, R8, R18, R12 ;  /* 0x000000120810723c */ /* 0x008fe6000000180c */
[----:B------:R-:W3:Y:S04]  /*26430*/  LDL.LU.64 R14, [R1+0x1510] ;  /* 0x00151000010e7983 */ /* 0x000ee80000300a00 */
[----:B------:R-:W3:-:S12]  /*26440*/  LDL.LU.64 R12, [R1+0x1508] ;  /* 0x00150800010c7983 */ /* 0x000ed80000300a00 */
[----:B------:R-:W-:Y:S04]  /*26450*/  STL.64 [R1+0x6e0], R16 ;  /* 0x0006e01001007387 */ /* 0x000fe80000100a00 */
[----:B------:R0:W-:Y:S04]  /*26460*/  STL.64 [R1+0x6e8], R18 ;  /* 0x0006e81201007387 */ /* 0x0001e80000100a00 */
[----:B0-----:R-:W3:Y:S02]  /*26470*/  LDL.LU.64 R18, [R1+0x1500] ;  /* 0x0015000001127983 */ /* 0x001ee40000300a00 */
[----:B---3--:R-:W-:-:S15]  /*26480*/  HMMA.16816.F32 R12, R8, R18, R12 ;  /* 0x00000012080c723c */ /* 0x008fde000000180c */
[----:B------:R-:W-:-:S04]  /*26490*/  NOP ;  /* 0x0000000000007918 */ /* 0x000fc80000000000 */
[----:B------:R-:W-:Y:S04]  /*264a0*/  STL.64 [R1+0x7e0], R12 ;  /* 0x0007e00c01007387 */ /* 0x000fe80000100a00 */
[----:B------:R0:W-:Y:S04]  /*264b0*/  STL.64 [R1+0x7e8], R14 ;  /* 0x0007e80e01007387 */ /* 0x0001e80000100a00 */
[----:B0-----:R-:W3:Y:S01]  /*264c0*/  LDL.LU.64 R14, [R1+0x14f8] ;  /* 0x0014f800010e7983 */ /* 0x001ee20000300a00 */
[----:B------:R-:W-:Y:S02]  /*264d0*/  IMAD.MOV.U32 R13, RZ, RZ, R18 ;  /* 0x000000ffff0d7224 */ /* 0x000fe400078e0012 */
[----:B------:R-:W-:-:S02]  /*264e0*/  IMAD.MOV.U32 R12, RZ, RZ, R19 ;  /* 0x000000ffff0c7224 */ /* 0x000fc400078e0013 */
[----:B------:R-:W2:Y:S04]  /*264f0*/  LDL.LU.64 R18, [R1+0x14f0] ;  /* 0x0014f00001127983 */ /* 0x000ea80000300a00 */
[----:B------:R-:W2:Y:S04]  /*26500*/  LDL.LU.64 R16, [R1+0x14e8] ;  /* 0x0014e80001107983 */ /* 0x000ea80000300a00 */
[----:B---3--:R0:W-:Y:S04]  /*26510*/  STL.64 [R1+0x14a8], R14 ;  /* 0x0014a80e01007387 */ /* 0x0081e80000100a00 */
[----:B------:R-:W-:Y:S04]  /*26520*/  STL.64 [R1+0x14a0], R12 ;  /* 0x0014a00c01007387 */ /* 0x000fe80000100a00 */
[----:B0-----:R-:W3:Y:S01]  /*26530*/  LDL.64 R14, [R1+0x58] ;  /* 0x00005800010e7983 */ /* 0x001ee20000100a00 */
[----:B--2---:R-:W-:Y:S03]  /*26540*/  HMMA.16816.F32 R24, R8, R18, R24 ;  /* 0x000000120818723c */ /* 0x004fe60000001818 */
[----:B---3--:R-:W-:-:S15]  /*26550*/  STL.64 [R1+0x14c0], R14 ;  /* 0x0014c00e01007387 */ /* 0x008fde0000100a00 */
[----:B------:R-:W-:Y:S01]  /*26560*/  NOP ;  /* 0x0000000000007918 */ /* 0x000fe20000000000 */
[----:B------:R0:W-:Y:S04]  /*26570*/  STL.64 [R1+0x910], R24 ;  /* 0x0009101801007387 */ /* 0x0001e80000100a00 */
[----:B------:R1:W-:Y:S04]  /*26580*/  STL.64 [R1+0x918], R26 ;  /* 0x0009181a01007387 */ /* 0x0003e80000100a00 */
[----:B0-----:R-:W2:Y:S04]  /*26590*/  LDL.LU R24, [R1+0x170] ;  /* 0x0001700001187983 */ /* 0x001ea80000300800 */
[----:B------:R-:W2:Y:S04]  /*265a0*/  LDL.LU R25, [R1+0x174] ;  /* 0x0001740001197983 */ /* 0x000ea80000300800 */
[----:B-1----:R-:W3:Y:S04]  /*265b0*/  LDL.LU R26, [R1+0x178] ;  /* 0x00017800011a7983 */ /* 0x002ee80000300800 */
[----:B------:R-:W3:Y:S04]  /*265c0*/  LDL.LU R27, [R1+0x17c] ;  /* 0x00017c00011b7983 */ /* 0x000ee80000300800 */
[----:B---3--:R-:W-:Y:S04]  /*265d0*/  STL.64 [R1+0x14b8], R26 ;  /* 0x0014b81a01007387 */ /* 0x008fe80000100a00 */
[----:B--2---:R0:W-:Y:S04]  /*265e0*/  STL.64 [R1+0x14b0], R24 ;  /* 0x0014b01801007387 */ /* 0x0041e80000100a00 */
[----:B0-----:R-:W2:Y:S04]  /*265f0*/  LDL.LU R24, [R1+0x180] ;  /* 0x0001800001187983 */ /* 0x001ea80000300800 */
[----:B------:R-:W2:Y:S04]  /*26600*/  LDL.LU R25, [R1+0x184] ;  /* 0x0001840001197983 */ /* 0x000ea80000300800 */
[----:B------:R-:W3:Y:S04]  /*26610*/  LDL.LU R26, [R1+0x188] ;  /* 0x00018800011a7983 */ /* 0x000ee80000300800 */
[----:B------:R-:W3:Y:S01]  /*26620*/  LDL.LU R27, [R1+0x18c] ;  /* 0x00018c00011b7983 */ /* 0x000ee20000300800 */
[----:B------:R-:W-:-:S03]  /*26630*/  IMAD.MOV.U32 R15, RZ, RZ, R17 ;  /* 0x000000ffff0f7224 */ /* 0x000fc600078e0011 */
[----:B---3--:R-:W-:Y:S04]  /*26640*/  STL.64 [R1+0x14d0], R26 ;  /* 0x0014d01a01007387 */ /* 0x008fe80000100a00 */
[----:B--2---:R0:W-:Y:S04]  /*26650*/  STL.64 [R1+0x14c8], R24 ;  /* 0x0014c81801007387 */ /* 0x0041e80000100a00 */
[----:B0-----:R-:W2:Y:S04]  /*26660*/  LDL.LU R24, [R1+0x300] ;  /* 0x0003000001187983 */ /* 0x001ea80000300800 */
[----:B------:R-:W2:Y:S04]  /*26670*/  LDL.LU R25, [R1+0x304] ;  /* 0x0003040001197983 */ /* 0x000ea80000300800 */
[----:B------:R-:W2:Y:S04]  /*26680*/  LDL.LU R26, [R1+0x308] ;  /* 0x00030800011a7983 */ /* 0x000ea80000300800 */
[----:B------:R-:W2:Y:S04]  /*26690*/  LDL.LU R27, [R1+0x30c] ;  /* 0x00030c00011b7983 */ /* 0x000ea80000300800 */
[----:B------:R0:W-:Y:S02]  /*266a0*/  STL.64 [R1+0x1400], R18 ;  /* 0x0014001201007387 */ /* 0x0001e40000100a00 */
[----:B0-----:R-:W-:-:S02]  /*266b0*/  IMAD.MOV.U32 R18, RZ, RZ, R16 ;  /* 0x000000ffff127224 */ /* 0x001fc400078e0010 */
[----:B------:R-:W-:-:S07]  /*266c0*/  IMAD.MOV.U32 R19, RZ, RZ, R3 ;  /* 0x000000ffff137224 */ /* 0x000fce00078e0003 */
[----:B------:R-:W-:Y:S01]  /*266d0*/  HMMA.16816.F32 R16, R8, R18, R20 ;  /* 0x000000120810723c */ /* 0x000fe20000001814 */
[----:B------:R-:W3:Y:S04]  /*266e0*/  LDL.LU.64 R22, [R1+0x14e0] ;  /* 0x0014e00001167983 */ /* 0x000ee80000300a00 */
[----:B------:R-:W3:-:S14]  /*266f0*/  LDL.LU.64 R20, [R1+0x14d8] ;  /* 0x0014d80001147983 */ /* 0x000edc0000300a00 */
[----:B------:R4:W-:Y:S04]  /*26700*/  STL.64 [R1+0x9a0], R16 ;  /* 0x0009a01001007387 */ /* 0x0009e80000100a00 */
[----:B------:R-:W-:Y:S01]  /*26710*/  STL.64 [R1+0x9a8], R18 ;  /* 0x0009a81201007387 */ /* 0x000fe20000100a00 */
[----:B----4-:R-:W-:Y:S02]  /*26720*/  IMAD.MOV.U32 R17, RZ, RZ, R6 ;  /* 0x000000ffff117224 */ /* 0x010fe400078e0006 */
[----:B------:R-:W-:Y:S01]  /*26730*/  IMAD.MOV.U32 R16, RZ, RZ, R7 ;  /* 0x000000ffff107224 */ /* 0x000fe200078e0007 */
[----:B---3--:R-:W-:Y:S01]  /*26740*/  HMMA.16816.F32 R20, R8, R6, R20 ;  /* 0x000000060814723c */ /* 0x008fe20000001814 */
[----:B------:R-:W-:Y:S02]  /*26750*/  IMAD.MOV.U32 R6, RZ, RZ, R2 ;  /* 0x000000ffff067224 */ /* 0x000fe400078e0002 */
[----:B------:R-:W-:-:S15]  /*26760*/  IMAD.MOV.U32 R7, RZ, RZ, R0 ;  /* 0x000000ffff077224 */ /* 0x000fde00078e0000 */
[----:B------:R-:W-:Y:S01]  /*26770*/  NOP ;  /* 0x0000000000007918 */ /* 0x000fe20000000000 */
[----:B------:R-:W-:Y:S04]  /*26780*/  STL.64 [R1+0x9e0], R20 ;  /* 0x0009e01401007387 */ /* 0x000fe80000100a00 */
[----:B------:R-:W-:Y:S04]  /*26790*/  STL.64 [R1+0x9e8], R22 ;  /* 0x0009e81601007387 */ /* 0x000fe80000100a00 */
[----:B------:R0:W-:Y:S04]  /*267a0*/  STL.64 [R1+0x1490], R6 ;  /* 0x0014900601007387 */ /* 0x0001e80000100a00 */
[----:B------:R-:W3:Y:S04]  /*267b0*/  LDL.LU R4, [R1+0x160] ;  /* 0x0001600001047983 */ /* 0x000ee80000300800 */
[----:B------:R-:W3:Y:S04]  /*267c0*/  LDL.LU R5, [R1+0x164] ;  /* 0x0001640001057983 */ /* 0x000ee80000300800 */
[----:B0-----:R-:W3:Y:S04]  /*267d0*/  LDL.LU R6, [R1+0x168] ;  /* 0x0001680001067983 */ /* 0x001ee80000300800 */
[----:B------:R-:W3:Y:S04]  /*267e0*/  LDL.LU R7, [R1+0x16c] ;  /* 0x00016c0001077983 */ /* 0x000ee80000300800 */
[----:B------:R-:W4:Y:S04]  /*267f0*/  LDL.LU R20, [R1] ;  /* 0x0000000001147983 */ /* 0x000f280000300800 */
[----:B------:R-:W4:Y:S04]  /*26800*/  LDL.LU R21, [R1+0x4] ;  /* 0x0000040001157983 */ /* 0x000f280000300800 */
[----:B------:R-:W4:Y:S04]  /*26810*/  LDL.LU R22, [R1+0x8] ;  /* 0x0000080001167983 */ /* 0x000f280000300800 */
[----:B------:R-:W4:Y:S04]  /*26820*/  LDL.LU R23, [R1+0xc] ;  /* 0x00000c0001177983 */ /* 0x000f280000300800 */
[----:B------:R0:W-:Y:S04]  /*26830*/  STL.64 [R1+0x1440], R16 ;  /* 0x0014401001007387 */ /* 0x0001e80000100a00 */
[----:B0-----:R-:W2:Y:S04]  /*26840*/  LDL.LU R16, [R1+0x6d0] ;  /* 0x0006d00001107983 */ /* 0x001ea80000300800 */
[----:B------:R-:W2:Y:S04]  /*26850*/  LDL.LU R17, [R1+0x6d4] ;  /* 0x0006d40001117983 */ /* 0x000ea80000300800 */
[----:B------:R-:W2:Y:S04]  /*26860*/  LDL.LU R18, [R1+0x6d8] ;  /* 0x0006d80001127983 */ /* 0x000ea80000300800 */
[----:B------:R-:W2:Y:S04]  /*26870*/  LDL.LU R19, [R1+0x6dc] ;  /* 0x0006dc0001137983 */ /* 0x000ea80000300800 */
[----:B--2---:R0:W-:Y:S04]  /*26880*/  STL.64 [R1+0x1450], R18 ;  /* 0x0014501201007387 */ /* 0x0041e80000100a00 */
[----:B------:R-:W-:Y:S04]  /*26890*/  STL.64 [R1+0x1448], R16 ;  /* 0x0014481001007387 */ /* 0x000fe80000100a00 */
[----:B0-----:R-:W2:Y:S01]  /*268a0*/  LDL.64 R18, [R1+0xf8] ;  /* 0x0000f80001127983 */ /* 0x001ea20000100a00 */
[----:B------:R-:W-:-:S07]  /*268b0*/  IMAD.MOV.U32 R14, RZ, RZ, R28 ;  /* 0x000000ffff0e7224 */ /* 0x000fce00078e001c */
[C---:B------:R-:W-:Y:S01]  /*268c0*/  HMMA.16816.F32 R12, R8.reuse, R14, R24 ;  /* 0x0000000e080c723c */ /* 0x040fe20000001818 */
[----:B--2---:R0:W-:Y:S04]  /*268d0*/  STL.64 [R1+0x1460], R18 ;  /* 0x0014601201007387 */ /* 0x0041e80000100a00 */
[----:B0-----:R-:W2:Y:S04]  /*268e0*/  LDL.64 R18, [R1+0x108] ;  /* 0x0001080001127983 */ /* 0x001ea80000100a00 */
[----:B--2---:R0:W-:Y:S04]  /*268f0*/  STL.64 [R1+0x1468], R18 ;  /* 0x0014681201007387 */ /* 0x0041e80000100a00 */
[----:B0-----:R-:W2:Y:S04]  /*26900*/  LDL.64 R18, [R1+0x118] ;  /* 0x0001180001127983 */ /* 0x001ea80000100a00 */
[----:B------:R-:W2:Y:S04]  /*26910*/  LDL.LU.64 R26, [R1+0x14d0] ;  /* 0x0014d000011a7983 */ /* 0x000ea80000300a00 */
[----:B------:R-:W2:Y:S04]  /*26920*/  LDL.LU.64 R24, [R1+0x14c8] ;  /* 0x0014c80001187983 */ /* 0x000ea80000300a00 */
[----:B------:R-:W-:Y:S04]  /*26930*/  STL.64 [R1+0xa50], R12 ;  /* 0x000a500c01007387 */ /* 0x000fe80000100a00 */
[----:B------:R0:W-:Y:S04]  /*26940*/  STL.64 [R1+0xa58], R14 ;  /* 0x000a580e01007387 */ /* 0x0001e80000100a00 */
[----:B0-----:R-:W2:Y:S02]  /*26950*/  LDL.LU.64 R14, [R1+0x14c0] ;  /* 0x0014c000010e7983 */ /* 0x001ea40000300a00 */
[----:B--2---:R-:W-:Y:S01]  /*26960*/  HMMA.16816.F32 R24, R8, R14, R24 ;  /* 0x0000000e0818723c */ /* 0x004fe20000001818 */
[----:B------:R-:W-:-:S15]  /*26970*/  IMAD.MOV.U32 R29, RZ, RZ, R15 ;  /* 0x000000ffff1d7224 */ /* 0x000fde00078e000f */
[----:B------:R-:W-:-:S03]  /*26980*/  NOP ;  /* 0x0000000000007918 */ /* 0x000fc60000000000 */
[----:B------:R-:W-:Y:S04]  /*26990*/  STL.64 [R1+0xb60], R24 ;  /* 0x000b601801007387 */ /* 0x000fe80000100a00 */
[----:B------:R0:W-:Y:S04]  /*269a0*/  STL.64 [R1+0xb68], R26 ;  /* 0x000b681a01007387 */ /* 0x0001e80000100a00 */
[----:B0-----:R-:W2:Y:S04]  /*269b0*/  LDL.LU.64 R26, [R1+0x14b8] ;  /* 0x0014b800011a7983 */ /* 0x001ea80000300a00 */
[----:B------:R-:W2:Y:S04]  /*269c0*/  LDL.LU.64 R24, [R1+0x14b0] ;  /* 0x0014b00001187983 */ /* 0x000ea80000300a00 */
[----:B------:R-:W2:Y:S04]  /*269d0*/  LDL.LU.64 R14, [R1+0x14a8] ;  /* 0x0014a800010e7983 */ /* 0x000ea80000300a00 */
[----:B------:R-:W3:Y:S01]  /*269e0*/  LDL.LU.64 R12, [R1+0x14a0] ;  /* 0x0014a000010c7983 */ /* 0x000ee20000300a00 */
[----:B--2---:R-:W-:-:S15]  /*269f0*/  HMMA.16816.F32 R24, R8, R14, R24 ;  /* 0x0000000e0818723c */ /* 0x004fde0000001818 */
[----:B------:R-:W-:-:S04]  /*26a00*/  NOP ;  /* 0x0000000000007918 */ /* 0x000fc80000000000 */
[----:B------:R-:W-:Y:S04]  /*26a10*/  STL.64 [R1+0xb50], R24 ;  /* 0x000b501801007387 */ /* 0x000fe80000100a00 */
[----:B------:R0:W-:Y:S04]  /*26a20*/  STL.64 [R1+0xb58], R26 ;  /* 0x000b581a01007387 */ /* 0x0001e80000100a00 */
[----:B0-----:R-:W2:Y:S04]  /*26a30*/  LDL.LU.64 R26, [R1+0x1498] ;  /* 0x00149800011a7983 */ /* 0x001ea80000300a00 */
[----:B------:R-:W-:Y:S04]  /*26a40*/  STL.64 [R1+0x13e8], R14 ;  /* 0x0013e80e01007387 */ /* 0x000fe80000100a00 */
[----:B---3--:R0:W-:Y:S04]  /*26a50*/  STL.64 [R1+0x1458], R12 ;  /* 0x0014580c01007387 */ /* 0x0081e80000100a00 */
[----:B0-----:R-:W3:Y:S04]  /*26a60*/  LDL.LU R12, [R1+0x760] ;  /* 0x00076000010c7983 */ /* 0x001ee80000300800 */
[----:B------:R-:W3:Y:S04]  /*26a70*/  LDL.LU R13, [R1+0x764] ;  /* 0x00076400010d7983 */ /* 0x000ee80000300800 */
[----:B------:R-:W3:Y:S04]  /*26a80*/  LDL.LU R14, [R1+0x768] ;  /* 0x00076800010e7983 */ /* 0x000ee80000300800 */
[----:B------:R-:W3:Y:S01]  /*26a90*/  LDL.LU R15, [R1+0x76c] ;  /* 0x00076c00010f7983 */ /* 0x000ee20000300800 */
[C---:B--2---:R-:W-:Y:S03]  /*26aa0*/  HMMA.16816.F32 R4, R8.reuse, R26, R4 ;  /* 0x0000001a0804723c */ /* 0x044fe60000001804 */
        /* <DEDUP_REMOVED lines=9> */
[----:B------:R0:W-:Y:S04]  /*26b40*/  STL.64 [R1+0x1420], R26 ;  /* 0x0014201a01007387 */ /* 0x0001e80000100a00 */
[----:B0-----:R-:W3:Y:S01]  /*26b50*/  LDL.64 R26, [R1+0xd8] ;  /* 0x0000d800011a7983 */ /* 0x001ee20000100a00 */
[----:B----4-:R-:W-:Y:S03]  /*26b60*/  HMMA.16816.F32 R8, R8, R6, R20 ;  /* 0x000000060808723c */ /* 0x010fe60000001814 */
[----:B------:R-:W4:Y:S04]  /*26b70*/  LDL.LU.64 R22, [R1+0x1488] ;  /* 0x0014880001167983 */ /* 0x000f280000300a00 */
[----:B------:R-:W2:-:S12]  /*26b80*/  LDL.LU R21, [R1+0x1480] ;  /* 0x0014800001157983 */ /* 0x000e980000300800 */
[----:B------:R-:W-:Y:S04]  /*26b90*/  STL.64 [R1+0xb30], R8 ;  /* 0x000b300801007387 */ /* 0x000fe80000100a00 */
[----:B------:R-:W-:Y:S01]  /*26ba0*/  STL.64 [R1+0xb38], R10 ;  /* 0x000b380a01007387 */ /* 0x000fe20000100a00 */
[----:B------:R-:W-:Y:S02]  /*26bb0*/  IMAD.MOV.U32 R2, RZ, RZ, R18 ;  /* 0x000000ffff027224 */ /* 0x000fe400078e0012 */
[----:B------:R-:W-:Y:S01]  /*26bc0*/  IMAD.MOV.U32 R0, RZ, RZ, R19 ;  /* 0x000000ffff007224 */ /* 0x000fe200078e0013 */
[----:B--2---:R-:W0:Y:S04]  /*26bd0*/  LDSM.16.MT88.4 R4, [R21+0xc200] ;  /* 0x00c200001504783b */ /* 0x004e280000004200 */
        /* <DEDUP_REMOVED lines=12> */
[----:B------:R-:W2:Y:S02]  /*26ca0*/  LDL.LU.64 R18, [R1+0x1468] ;  /* 0x0014680001127983 */ /* 0x000ea40000300a00 */
[----:B--2---:R-:W-:Y:S01]  /*26cb0*/  HMMA.16816.F32 R8, R4, R18, R8 ;  /* 0x000000120408723c */ /* 0x004fe20000001808 */
[----:B------:R-:W-:-:S15]  /*26cc0*/  IMAD.MOV.U32 R3, RZ, RZ, R19 ;  /* 0x000000ffff037224 */ /* 0x000fde00078e0013 */
[----:B------:R-:W-:-:S03]  /*26cd0*/  NOP ;  /* 0x0000000000007918 */ /* 0x000fc60000000000 */
[----:B------:R0:W-:Y:S04]  /*26ce0*/  STL.64 [R1+0x2c0], R8 ;  /* 0x0002c00801007387 */ /* 0x0001e80000100a00 */
[----:B------:R1:W-:Y:S01]  /*26cf0*/  STL.64 [R1+0x2c8], R10 ;  /* 0x0002c80a01007387 */ /* 0x0003e20000100a00 */
[----:B0-----:R-:W-:-:S03]  /*26d00*/  IMAD.MOV.U32 R8, RZ, RZ, R18 ;  /* 0x000000ffff087224 */ /* 0x001fc600078e0012 */
[----:B------:R-:W2:Y:S02]  /*26d10*/  LDL.LU.64 R18, [R1+0x1460] ;  /* 0x0014600001127983 */ /* 0x000ea40000300a00 */
[----:B--2---:R-:W-:Y:S01]  /*26d20*/  HMMA.16816.F32 R12, R4, R18, R12 ;  /* 0x00000012040c723c */ /* 0x004fe2000000180c */
[----:B-1----:R-:W-:Y:S02]  /*26d30*/  IMAD.MOV.U32 R10, RZ, RZ, R18 ;  /* 0x000000ffff0a7224 */ /* 0x002fe400078e0012 */
[----:B------:R-:W-:-:S15]  /*26d40*/  IMAD.MOV.U32 R9, RZ, RZ, R19 ;  /* 0x000000ffff097224 */ /* 0x000fde00078e0013 */
[----:B------:R-:W-:Y:S01]  /*26d50*/  NOP ;  /* 0x0000000000007918 */ /* 0x000fe20000000000 */
[----:B------:R0:W-:Y:S04]  /*26d60*/  STL.64 [R1+0x2e0], R12 ;  /* 0x0002e00c01007387 */ /* 0x0001e80000100a00 */
[----:B------:R-:W-:Y:S04]  /*26d70*/  STL.64 [R1+0x2e8], R14 ;  /* 0x0002e80e01007387 */ /* 0x000fe80000100a00 */
[----:B0-----:R-:W2:Y:S04]  /*26d80*/  LDL.LU.64 R12, [R1+0x1458] ;  /* 0x00145800010c7983 */ /* 0x001ea80000300a00 */
[----:B------:R-:W4:Y:S04]  /*26d90*/  LDL.LU.64 R18, [R1+0x1450] ;  /* 0x0014500001127983 */ /* 0x000f280000300a00 */
[----:B------:R-:W4:Y:S02]  /*26da0*/  LDL.LU.64 R16, [R1+0x1448] ;  /* 0x0014480001107983 */ /* 0x000f240000300a00 */
[----:B----4-:R-:W-:-:S15]  /*26db0*/  HMMA.16816.F32 R16, R4, R22, R16 ;  /* 0x000000160410723c */ /* 0x010fde0000001810 */
[----:B------:R-:W-:-:S04]  /*26dc0*/  NOP ;  /* 0x0000000000007918 */ /* 0x000fc80000000000 */
[----:B------:R0:W-:Y:S04]  /*26dd0*/  STL.64 [R1+0x2f0], R16 ;  /* 0x0002f01001007387 */ /* 0x0001e80000100a00 */
[----:B------:R-:W-:Y:S04]  /*26de0*/  STL.64 [R1+0x2f8], R18 ;  /* 0x0002f81201007387 */ /* 0x000fe80000100a00 */
[----:B0-----:R-:W4:Y:S04]  /*26df0*/  LDL.LU.64 R16, [R1+0x1440] ;  /* 0x0014400001107983 */ /* 0x001f280000300a00 */
[----:B------:R-:W-:Y:S04]  /*26e00*/  STL.64 [R1+0x1328], R22 ;  /* 0x0013281601007387 */ /* 0x000fe80000100a00 */
[----:B------:R0:W-:Y:S04]  /*26e10*/  STL [R1+0x1320], R21 ;  /* 0x0013201501007387 */ /* 0x0001e80000100800 */
[----:B------:R-:W2:Y:S04]  /*26e20*/  LDL.LU R20, [R1+0x650] ;  /* 0x0006500001147983 */ /* 0x000ea80000300800 */
[----:B0-----:R-:W2:Y:S04]  /*26e30*/  LDL.LU R21, [R1+0x654] ;  /* 0x0006540001157983 */ /* 0x001ea80000300800 */
[----:B------:R-:W2:Y:S04]  /*26e40*/  LDL.LU R22, [R1+0x658] ;  /* 0x0006580001167983 */ /* 0x000ea80000300800 */
[----:B------:R-:W2:Y:S01]  /*26e50*/  LDL.LU R23, [R1+0x65c] ;  /* 0x00065c0001177983 */ /* 0x000ea20000300800 */
[----:B---3--:R-:W-:Y:S01]  /*26e60*/  IMAD.MOV.U32 R11, RZ, RZ, R27 ;  /* 0x000000ffff0b7224 */ /* 0x008fe200078e001b */
[----:B--2---:R-:W-:-:S15]  /*26e70*/  HMMA.16816.F32 R20, R4, R26, R20 ;  /* 0x0000001a0414723c */ /* 0x004fde0000001814 */
[----:B------:R-:W-:-:S04]  /*26e80*/  NOP ;  /* 0x0000000000007918 */ /* 0x000fc80000000000 */
[----:B------:R0:W-:Y:S04]  /*26e90*/  STL.64 [R1+0x360], R20 ;  /* 0x0003601401007387 */ /* 0x0001e80000100a00 */
[----:B------:R-:W-:Y:S01]  /*26ea0*/  STL.64 [R1+0x368], R22 ;  /* 0x0003681601007387 */ /* 0x000fe20000100a00 */
[----:B0-----:R-:W-:-:S05]  /*26eb0*/  IMAD.MOV.U32 R20, RZ, RZ, R26 ;  /* 0x000000ffff147224 */ /* 0x001fca00078e001a */
[----:B------:R-:W-:Y:S04]  /*26ec0*/  STL [R1+0x1438], R20 ;  /* 0x0014381401007387 */ /* 0x000fe80000100800 */
[----:B------:R-:W-:Y:S04]  /*26ed0*/  STL.64 [R1+0x13a0], R10 ;  /* 0x0013a00a01007387 */ /* 0x000fe80000100a00 */
[----:B------:R0:W-:Y:S04]  /*26ee0*/  STL.64 [R1+0x1398], R8 ;  /* 0x0013980801007387 */ /* 0x0001e80000100a00 */
[----:B0-----:R-:W2:Y:S04]  /*26ef0*/  LDL.LU R8, [R1+0x230] ;  /* 0x0002300001087983 */ /* 0x001ea80000300800 */
[----:B------:R-:W2:Y:S04]  /*26f00*/  LDL.LU R9, [R1+0x234] ;  /* 0x0002340001097983 */ /* 0x000ea80000300800 */
[----:B------:R-:W3:Y:S04]  /*26f10*/  LDL.LU R10, [R1+0x238] ;  /* 0x00023800010a7983 */ /* 0x000ee80000300800 */
[----:B------:R-:W3:Y:S04]  /*26f20*/  LDL.LU R11, [R1+0x23c] ;  /* 0x00023c00010b7983 */ /* 0x000ee80000300800 */
[----:B------:R-:W2:Y:S04]  /*26f30*/  LDL.LU R24, [R1+0x550] ;  /* 0x0005500001187983 */ /* 0x000ea80000300800 */
[----:B------:R-:W2:Y:S04]  /*26f40*/  LDL.LU R25, [R1+0x554] ;  /* 0x0005540001197983 */ /* 0x000ea80000300800 */
[----:B------:R-:W2:Y:S04]  /*26f50*/  LDL.LU R26, [R1+0x558] ;  /* 0x00055800011a7983 */ /* 0x000ea80000300800 */
[----:B------:R-:W2:Y:S04]  /*26f60*/  LDL.LU R27, [R1+0x55c] ;  /* 0x00055c00011b7983 */ /* 0x000ea80000300800 */
[----:B------:R-:W3:Y:S04]  /*26f70*/  LDL.LU R20, [R1+0x5c0] ;  /* 0x0005c00001147983 */ /* 0x000ee80000300800 */
[----:B------:R-:W3:Y:S04]  /*26f80*/  LDL.LU R21, [R1+0x5c4] ;  /* 0x0005c40001157983 */ /* 0x000ee80000300800 */
[----:B------:R-:W3:Y:S04]  /*26f90*/  LDL.LU R22, [R1+0x5c8] ;  /* 0x0005c80001167983 */ /* 0x000ee80000300800 */
[----:B------:R-:W3:Y:S04]  /*26fa0*/  LDL.LU R23, [R1+0x5cc] ;  /* 0x0005cc0001177983 */ /* 0x000ee80000300800 */
[----:B--2---:R0:W-:Y:S04]  /*26fb0*/  STL.64 [R1+0x1430], R26 ;  /* 0x0014301a01007387 */ /* 0x0041e80000100a00 */
[----:B------:R-:W-:Y:S04]  /*26fc0*/  STL.64 [R1+0x1428], R24 ;  /* 0x0014281801007387 */ /* 0x000fe80000100a00 */
[----:B0-----:R-:W2:Y:S04]  /*26fd0*/  LDL.64 R26, [R1+0xc8] ;  /* 0x0000c800011a7983 */ /* 0x001ea80000100a00 */
[----:B---3--:R0:W-:Y:S04]  /*26fe0*/  STL.64 [R1+0x13b0], R10 ;  /* 0x0013b00a01007387 */ /* 0x0081e80000100a00 */
[----:B------:R-:W-:Y:S04]  /*26ff0*/  STL.64 [R1+0x13a8], R8 ;  /* 0x0013a80801007387 */ /* 0x000fe80000100a00 */
[----:B0-----:R-:W3:Y:S01]  /*27000*/  LDL.64 R10, [R1+0x68] ;  /* 0x00006800010a7983 */ /* 0x001ee20000100a00 */
[----:B------:R-:W-:-:S02]  /*27010*/  IMAD.MOV.U32 R18, RZ, RZ, R13 ;  /* 0x000000ffff127224 */ /* 0x000fc400078e000d */
[----:B------:R-:W-:Y:S01]  /*27020*/  IMAD.MOV.U32 R19, RZ, RZ, R12 ;  /* 0x000000ffff137224 */ /* 0x000fe200078e000c */
[----:B---3--:R-:W-:Y:S04]  /*27030*/  STL.64 [R1+0x13c8], R10 ;  /* 0x0013c80a01007387 */ /* 0x008fe80000100a00 */
[----:B------:R0:W-:Y:S04]  /*27040*/  STL.64 [R1+0x1418], R18 ;  /* 0x0014181201007387 */ /* 0x0001e80000100a00 */
[----:B0-----:R-:W3:Y:S04]  /*27050*/  LDL.64 R18, [R1+0xb8] ;  /* 0x0000b80001127983 */ /* 0x001ee80000100a00 */
[----:B------:R-:W3:Y:S04]  /*27060*/  LDL.LU R12, [R1+0x3f0] ;  /* 0x0003f000010c7983 */ /* 0x000ee80000300800 */
[----:B------:R-:W3:Y:S04]  /*27070*/  LDL.LU R13, [R1+0x3f4] ;  /* 0x0003f400010d7983 */ /* 0x000ee80000300800 */
[----:B------:R-:W3:Y:S04]  /*27080*/  LDL.LU R14, [R1+0x3f8] ;  /* 0x0003f800010e7983 */ /* 0x000ee80000300800 */
[----:B------:R-:W3:Y:S01]  /*27090*/  LDL.LU R15, [R1+0x3fc] ;  /* 0x0003fc00010f7983 */ /* 0x000ee20000300800 */
[----:B--2---:R-:W-:Y:S03]  /*270a0*/  HMMA.16816.F32 R20, R4, R26, R20 ;  /* 0x0000001a0414723c */ /* 0x004fe60000001814 */
[----:B---3--:R-:W-:Y:S04]  /*270b0*/  STL.64 [R1+0x13f8], R14 ;  /* 0x0013f80e01007387 */ /* 0x008fe80000100a00 */
[----:B------:R0:W-:Y:S04]  /*270c0*/  STL.64 [R1+0x13f0], R12 ;  /* 0x0013f00c01007387 */ /* 0x0001e80000100a00 */
[----:B0-----:R-:W2:Y:S04]  /*270d0*/  LDL.LU R12, [R1+0x450] ;  /* 0x00045000010c7983 */ /* 0x001ea80000300800 */
[----:B------:R-:W2:Y:S04]  /*270e0*/  LDL.LU R13, [R1+0x454] ;  /* 0x00045400010d7983 */ /* 0x000ea80000300800 */
[----:B------:R-:W3:Y:S04]  /*270f0*/  LDL.LU R14, [R1+0x458] ;  /* 0x00045800010e7983 */ /* 0x000ee80000300800 */
[----:B------:R-:W3:Y:S01]  /*27100*/  LDL.LU R15, [R1+0x45c] ;  /* 0x00045c00010f7983 */ /* 0x000ee20000300800 */
[----:B----4-:R-:W-:-:S02]  /*27110*/  IMAD.MOV.U32 R10, RZ, RZ, R17 ;  /* 0x000000ffff0a7224 */ /* 0x010fc400078e0011 */
        /* <DEDUP_REMOVED lines=8> */
[----:B0-----:R-:W3:Y:S04]  /*271a0*/  LDL.64 R10, [R1+0x88] ;  /* 0x00008800010a7983 */ /* 0x001ee80000100a00 */
[----:B------:R0:W-:Y:S04]  /*271b0*/  STL.64 [R1+0x520], R20 ;  /* 0x0005201401007387 */ /* 0x0001e80000100a00 */
[----:B------:R1:W-:Y:S04]  /*271c0*/  STL.64 [R1+0x528], R22 ;  /* 0x0005281601007387 */ /* 0x0003e80000100a00 */
[----:B0-----:R-:W4:Y:S01]  /*271d0*/  LDL.LU R20, [R1+0x1438] ;  /* 0x0014380001147983 */ /* 0x001f220000300800 */
[----:B-1----:R-:W-:-:S02]  /*271e0*/  IMAD.MOV.U32 R22, RZ, RZ, R26 ;  /* 0x000000ffff167224 */ /* 0x002fc400078e001a */
[----:B------:R-:W-:Y:S02]  /*271f0*/  IMAD.MOV.U32 R21, RZ, RZ, R27 ;  /* 0x000000ffff157224 */ /* 0x000fe400078e001b */
[----:B------:R-:W2:Y:S04]  /*27200*/  LDL.LU.64 R26, [R1+0x1430] ;  /* 0x00143000011a7983 */ /* 0x000ea80000300a00 */
[----:B------:R-:W2:Y:S01]  /*27210*/  LDL.LU.64 R24, [R1+0x1428] ;  /* 0x0014280001187983 */ /* 0x000ea20000300a00 */
[----:B------:R-:W-:Y:S01]  /*27220*/  IMAD.MOV.U32 R23, RZ, RZ, R19 ;  /* 0x000000ffff177224 */ /* 0x000fe200078e0013 */
[----:B--2---:R-:W-:-:S15]  /*27230*/  HMMA.16816.F32 R24, R4, R18, R24 ;  /* 0x000000120418723c */ /* 0x004fde0000001818 */
[----:B------:R-:W-:-:S04]  /*27240*/  NOP ;  /* 0x0000000000007918 */ /* 0x000fc80000000000 */
[----:B------:R0:W-:Y:S04]  /*27250*/  STL.64 [R1+0x5a0], R24 ;  /* 0x0005a01801007387 */ /* 0x0001e80000100a00 */
[----:B------:R1:W-:Y:S01]  /*27260*/  STL.64 [R1+0x5a8], R26 ;  /* 0x0005a81a01007387 */ /* 0x0003e20000100a00 */
[----:B0-----:R-:W-:-:S03]  /*27270*/  IMAD.MOV.U32 R24, RZ, RZ, R18 ;  /* 0x000000ffff187224 */ /* 0x001fc600078e0012 */
[----:B-1----:R-:W2:Y:S04]  /*27280*/  LDL.LU.64 R26, [R1+0x1420] ;  /* 0x00142000011a7983 */ /* 0x002ea80000300a00 */
[----:B------:R-:W2:Y:S04]  /*27290*/  LDL.LU.64 R18, [R1+0x1418] ;  /* 0x0014180001127983 */ /* 0x000ea80000300a00 */
[----:B------:R-:W-:Y:S04]  /*272a0*/  STL.64 [R1+0x13c0], R22 ;  /* 0x0013c01601007387 */ /* 0x000fe80000100a00 */
[----:B----4-:R0:W-:Y:S04]  /*272b0*/  STL.64 [R1+0x13b8], R20 ;  /* 0x0013b81401007387 */ /* 0x0101e80000100a00 */
[----:B0-----:R-:W4:Y:S04]  /*272c0*/  LDL.LU R20, [R1+0x3a0] ;  /* 0x0003a00001147983 */ /* 0x001f280000300800 */
[----:B------:R-:W4:Y:S04]  /*272d0*/  LDL.LU R21, [R1+0x3a4] ;  /* 0x0003a40001157983 */ /* 0x000f280000300800 */
[----:B------:R-:W3:Y:S04]  /*272e0*/  LDL.LU R22, [R1+0x3a8] ;  /* 0x0003a80001167983 */ /* 0x000ee80000300800 */
[----:B------:R-:W3:Y:S01]  /*272f0*/  LDL.LU R23, [R1+0x3ac] ;  /* 0x0003ac0001177983 */ /* 0x000ee20000300800 */
[C---:B--2---:R-:W-:Y:S03]  /*27300*/  HMMA.16816.F32 R16, R4.reuse, R18, R12 ;  /* 0x000000120410723c */ /* 0x044fe6000000180c */
[----:B---3--:R-:W-:Y:S04]  /*27310*/  STL.64 [R1+0x13d8], R22 ;  /* 0x0013d81601007387 */ /* 0x008fe80000100a00 */
[----:B----4-:R0:W-:Y:S04]  /*27320*/  STL.64 [R1+0x13d0], R20 ;  /* 0x0013d01401007387 */ /* 0x0101e80000100a00 */
        /* <DEDUP_REMOVED lines=8> */
[----:B0-----:R-:W3:Y:S02]  /*273b0*/  LDL.LU.64 R18, [R1+0x1400] ;  /* 0x0014000001127983 */ /* 0x001ee40000300a00 */
[----:B---3--:R-:W-:Y:S01]  /*273c0*/  HMMA.16816.F32 R12, R4, R18, R12 ;  /* 0x00000012040c723c */ /* 0x008fe2000000180c */
[----:B------:R-:W-:-:S15]  /*273d0*/  IMAD.MOV.U32 R28, RZ, RZ, R18 ;  /* 0x000000ffff1c7224 */ /* 0x000fde00078e0012 */
[----:B------:R-:W-:-:S03]  /*273e0*/  NOP ;  /* 0x0000000000007918 */ /* 0x000fc60000000000 */
[----:B------:R-:W-:Y:S04]  /*273f0*/  STL.64 [R1+0x6d0], R12 ;  /* 0x0006d00c01007387 */ /* 0x000fe80000100a00 */
[----:B------:R0:W-:Y:S04]  /*27400*/  STL.64 [R1+0x6d8], R14 ;  /* 0x0006d80e01007387 */ /* 0x0001e80000100a00 */
[----:B0-----:R-:W3:Y:S04]  /*27410*/  LDL.LU.64 R14, [R1+0x13f8] ;  /* 0x0013f800010e7983 */ /* 0x001ee80000300a00 */
[----:B------:R-:W3:Y:S04]  /*27420*/  LDL.LU.64 R12, [R1+0x13f0] ;  /* 0x0013f000010c7983 */ /* 0x000ee80000300a00 */
[----:B------:R-:W4:Y:S04]  /*27430*/  LDL.LU R16, [R1+0x130] ;  /* 0x0001300001107983 */ /* 0x000f280000300800 */
[----:B------:R-:W4:Y:S01]  /*27440*/  LDL.LU R17, [R1+0x134] ;  /* 0x0001340001117983 */ /* 0x000f220000300800 */
[----:B------:R-:W-:-:S03]  /*27450*/  IMAD.MOV.U32 R25, RZ, RZ, R19 ;  /* 0x000000ffff197224 */ /* 0x000fc600078e0013 */
[----:B------:R-:W2:Y:S04]  /*27460*/  LDL.LU R18, [R1+0x138] ;  /* 0x0001380001127983 */ /* 0x000ea80000300800 */
[----:B------:R-:W2:Y:S01]  /*27470*/  LDL.LU R19, [R1+0x13c] ;  /* 0x00013c0001137983 */ /* 0x000ea20000300800 */
[----:B---3--:R-:W-:Y:S03]  /*27480*/  HMMA.16816.F32 R12, R4, R10, R12 ;  /* 0x0000000a040c723c */ /* 0x008fe6000000180c */
[----:B--2---:R0:W-:Y:S04]  /*27490*/  STL.64 [R1+0x1248], R18 ;  /* 0x0012481201007387 */ /* 0x0041e80000100a00 */
[----:B----4-:R-:W-:Y:S04]  /*274a0*/  STL.64 [R1+0x1240], R16 ;  /* 0x0012401001007387 */ /* 0x010fe80000100a00 */
[----:B0-----:R-:W2:Y:S08]  /*274b0*/  LDL R18, [R1+0x58] ;  /* 0x0000580001127983 */ /* 0x001eb00000100800 */
        /* <DEDUP_REMOVED lines=19> */
[----:B------:R-:W2:Y:S04]  /*275f0*/  LDL.LU.64 R20, [R1+0x13b8] ;  /* 0x0013b80001147983 */ /* 0x000ea80000300a00 */
[----:B------:R-:W2:Y:S04]  /*27600*/  LDL.LU.64 R10, [R1+0x13b0] ;  /* 0x0013b000010a7983 */ /* 0x000ea80000300a00 */
[----:B------:R-:W2:Y:S01]  /*27610*/  LDL.LU.64 R8, [R1+0x13a8] ;  /* 0x0013a80001087983 */ /* 0x000ea20000300a00 */
[----:B------:R-:W-:-:S07]  /*27620*/  IMAD.MOV.U32 R19, RZ, RZ, R29 ;  /* 0x000000ffff137224 */ /* 0x000fce00078e001d */
[----:B--2---:R-:W-:-:S15]  /*27630*/  HMMA.16816.F32 R8, R4, R18, R8 ;  /* 0x000000120408723c */ /* 0x004fde0000001808 */
[----:B------:R-:W-:-:S04]  /*27640*/  NOP ;  /* 0x0000000000007918 */ /* 0x000fc80000000000 */
[----:B------:R-:W-:Y:S04]  /*27650*/  STL.64 [R1+0xac0], R8 ;  /* 0x000ac00801007387 */ /* 0x000fe80000100a00 */
[----:B------:R0:W-:Y:S04]  /*27660*/  STL.64 [R1+0xac8], R10 ;  /* 0x000ac80a01007387 */ /* 0x0001e80000100a00 */
[----:B0-----:R-:W2:Y:S04]  /*27670*/  LDL.LU.64 R10, [R1+0x13a0] ;  /* 0x0013a000010a7983 */ /* 0x001ea80000300a00 */
[----:B------:R-:W2:Y:S04]  /*27680*/  LDL.LU.64 R8, [R1+0x1398] ;  /* 0x0013980001087983 */ /* 0x000ea80000300a00 */
[----:B------:R0:W-:Y:S02]  /*27690*/  STL.64 [R1+0x1258], R18 ;  /* 0x0012581201007387 */ /* 0x0001e40000100a00 */
[----:B0-----:R-:W-:-:S02]  /*276a0*/  IMAD.MOV.U32 R18, RZ, RZ, R17 ;  /* 0x000000ffff127224 */ /* 0x001fc400078e0011 */
[----:B------:R-:W-:-:S05]  /*276b0*/  IMAD.MOV.U32 R19, RZ, RZ, R16 ;  /* 0x000000ffff137224 */ /* 0x000fca00078e0010 */
[----:B------:R0:W-:Y:S04]  /*276c0*/  STL.64 [R1+0x1270], R18 ;  /* 0x0012701201007387 */ /* 0x0001e80000100a00 */
[----:B------:R-:W3:Y:S04]  /*276d0*/  LDL.LU R16, [R1+0x220] ;  /* 0x0002200001107983 */ /* 0x000ee80000300800 */
[----:B------:R-:W3:Y:S04]  /*276e0*/  LDL.LU R17, [R1+0x224] ;  /* 0x0002240001117983 */ /* 0x000ee80000300800 */
[----:B0-----:R-:W3:Y:S04]  /*276f0*/  LDL.LU R18, [R1+0x228] ;  /* 0x0002280001127983 */ /* 0x001ee80000300800 */
[----:B------:R-:W3:Y:S02]  /*27700*/  LDL.LU R19, [R1+0x22c] ;  /* 0x00022c0001137983 */ /* 0x000ee40000300800 */
[----:B---3--:R-:W-:-:S15]  /*27710*/  HMMA.16816.F32 R16, R4, R14, R16 ;  /* 0x0000000e0410723c */ /* 0x008fde0000001810 */
[----:B------:R-:W-:-:S04]  /*27720*/  NOP ;  /* 0x0000000000007918 */ /* 0x000fc80000000000 */
[----:B------:R-:W-:Y:S04]  /*27730*/  STL.64 [R1+0xab0], R16 ;  /* 0x000ab01001007387 */ /* 0x000fe80000100a00 */
[----:B------:R0:W-:Y:S04]  /*27740*/  STL.64 [R1+0xab8], R18 ;  /* 0x000ab81201007387 */ /* 0x0001e80000100a00 */
[----:B0-----:R-:W3:Y:S04]  /*27750*/  LDL.64 R18, [R1+0x78] ;  /* 0x0000780001127983 */ /* 0x001ee80000100a00 */
[----:B---3--:R0:W-:Y:S02]  /*27760*/  STL.64 [R1+0x1288], R18 ;  /* 0x0012881201007387 */ /* 0x0081e40000100a00 */
[----:B0-----:R-:W-:-:S02]  /*27770*/  IMAD.MOV.U32 R18, RZ, RZ, R13 ;  /* 0x000000ffff127224 */ /* 0x001fc400078e000d */
[----:B------:R-:W-:-:S05]  /*27780*/  IMAD.MOV.U32 R19, RZ, RZ, R12 ;  /* 0x000000ffff137224 */ /* 0x000fca00078e000c */
[----:B------:R-:W-:Y:S04]  /*27790*/  STL.64 [R1+0x12a0], R18 ;  /* 0x0012a01201007387 */ /* 0x000fe80000100a00 */
[----:B------:R0:W-:Y:S04]  /*277a0*/  STL.64 [R1+0x1250], R14 ;  /* 0x0012500e01007387 */ /* 0x0001e80000100a00 */
[----:B------:R-:W3:Y:S04]  /*277b0*/  LDL.LU R12, [R1+0x140] ;  /* 0x00014000010c7983 */ /* 0x000ee80000300800 */
[----:B------:R-:W3:Y:S04]  /*277c0*/  LDL.LU R13, [R1+0x144] ;  /* 0x00014400010d7983 */ /* 0x000ee80000300800 */
[----:B0-----:R-:W2:Y:S04]  /*277d0*/  LDL.LU R14, [R1+0x148] ;  /* 0x00014800010e7983 */ /* 0x001ea80000300800 */
[----:B------:R-:W2:Y:S01]  /*277e0*/  LDL.LU R15, [R1+0x14c] ;  /* 0x00014c00010f7983 */ /* 0x000ea20000300800 */
[----:B------:R-:W-:-:S02]  /*277f0*/  IMAD.MOV.U32 R18, RZ, RZ, R28 ;  /* 0x000000ffff127224 */ /* 0x000fc400078e001c */
[----:B------:R-:W-:-:S05]  /*27800*/  IMAD.MOV.U32 R19, RZ, RZ, R25 ;  /* 0x000000ffff137224 */ /* 0x000fca00078e0019 */
[----:B------:R-:W-:Y:S04]  /*27810*/  STL.64 [R1+0x12b8], R18 ;  /* 0x0012b81201007387 */ /* 0x000fe80000100a00 */
[----:B--2---:R-:W-:Y:S04]  /*27820*/  STL.64 [R1+0x1268], R14 ;  /* 0x0012680e01007387 */ /* 0x004fe80000100a00 */
[----:B---3--:R0:W-:Y:S04]  /*27830*/  STL.64 [R1+0x1260], R12 ;  /* 0x0012600c01007387 */ /* 0x0081e80000100a00 */
[----:B0-----:R-:W2:Y:S04]  /*27840*/  LDL.LU R12, [R1+0x380] ;  /* 0x00038000010c7983 */ /* 0x001ea80000300800 */
[----:B------:R-:W2:Y:S04]  /*27850*/  LDL.LU R13, [R1+0x384] ;  /* 0x00038400010d7983 */ /* 0x000ea80000300800 */
[----:B------:R-:W3:Y:S04]  /*27860*/  LDL.LU R14, [R1+0x388] ;  /* 0x00038800010e7983 */ /* 0x000ee80000300800 */
[----:B------:R-:W3:Y:S04]  /*27870*/  LDL.LU R15, [R1+0x38c] ;  /* 0x00038c00010f7983 */ /* 0x000ee80000300800 */
[----:B------:R-:W2:Y:S04]  /*27880*/  LDL.64 R18, [R1+0xa8] ;  /* 0x0000a80001127983 */ /* 0x000ea80000100a00 */
[----:B--2---:R0:W-:Y:S02]  /*27890*/  STL.64 [R1+0x12d0], R18 ;  /* 0x0012d01201007387 */ /* 0x0041e40000100a00 */
[----:B0-----:R-:W-:-:S02]  /*278a0*/  IMAD.MOV.U32 R18, RZ, RZ, R24 ;  /* 0x000000ffff127224 */ /* 0x001fc400078e0018 */
[----:B----4-:R-:W-:-:S05]  /*278b0*/  IMAD.MOV.U32 R19, RZ, RZ, R23 ;  /* 0x000000ffff137224 */ /* 0x010fca00078e0017 */
[----:B------:R-:W-:Y:S04]  /*278c0*/  STL.64 [R1+0x12e8], R18 ;  /* 0x0012e81201007387 */ /* 0x000fe80000100a00 */
[----:B---3--:R-:W-:Y:S04]  /*278d0*/  STL.64 [R1+0x1280], R14 ;  /* 0x0012800e01007387 */ /* 0x008fe80000100a00 */
[----:B------:R0:W-:Y:S04]  /*278e0*/  STL.64 [R1+0x1278], R12 ;  /* 0x0012780c01007387 */ /* 0x0001e80000100a00 */
[----:B0-----:R-:W2:Y:S04]  /*278f0*/  LDL.LU R12, [R1+0x390] ;  /* 0x00039000010c7983 */ /* 0x001ea80000300800 */
[----:B------:R-:W2:Y:S04]  /*27900*/  LDL.LU R13, [R1+0x394] ;  /* 0x00039400010d7983 */ /* 0x000ea80000300800 */
[----:B------:R-:W3:Y:S04]  /*27910*/  LDL.LU R14, [R1+0x398] ;  /* 0x00039800010e7983 */ /* 0x000ee80000300800 */
[----:B------:R-:W3:Y:S01]  /*27920*/  LDL.LU R15, [R1+0x39c] ;  /* 0x00039c00010f7983 */ /* 0x000ee20000300800 */
[----:B------:R-:W-:-:S02]  /*27930*/  IMAD.MOV.U32 R18, RZ, RZ, R22 ;  /* 0x000000ffff127224 */ /* 0x000fc400078e0016 */
[----:B------:R-:W-:-:S05]  /*27940*/  IMAD.MOV.U32 R19, RZ, RZ, R21 ;  /* 0x000000ffff137224 */ /* 0x000fca00078e0015 */
[----:B------:R-:W-:Y:S04]  /*27950*/  STL.64 [R1+0x1300], R18 ;  /* 0x0013001201007387 */ /* 0x000fe80000100a00 */
[----:B---3--:R-:W-:Y:S04]  /*27960*/  STL.64 [R1+0x1298], R14 ;  /* 0x0012980e01007387 */ /* 0x008fe80000100a00 */
[----:B--2---:R0:W-:Y:S04]  /*27970*/  STL.64 [R1+0x1290], R12 ;  /* 0x0012900c01007387 */ /* 0x0041e80000100a00 */
        /* <DEDUP_REMOVED lines=12> */
[----:B------:R-:W3:Y:S04]  /*27a40*/  LDL.LU R15, [R1+0x43c] ;  /* 0x00043c00010f7983 */ /* 0x000ee80000300800 */
[----:B------:R-:W4:Y:S04]  /*27a50*/  LDL.LU R16, [R1+0x680] ;  /* 0x0006800001107983 */ /* 0x000f280000300800 */
[----:B------:R-:W4:Y:S04]  /*27a60*/  LDL.LU R17, [R1+0x684] ;  /* 0x0006840001117983 */ /* 0x000f280000300800 */
[----:B------:R-:W2:Y:S04]  /*27a70*/  LDL.LU R18, [R1+0x688] ;  /* 0x0006880001127983 */ /* 0x000ea80000300800 */
[----:B------:R-:W2:Y:S01]  /*27a80*/  LDL.LU R19, [R1+0x68c] ;  /* 0x00068c0001137983 */ /* 0x000ea20000300800 */
[----:B------:R-:W-:-:S02]  /*27a90*/  IMAD.MOV.U32 R22, RZ, RZ, R10 ;  /* 0x000000ffff167224 */ /* 0x000fc400078e000a */
[----:B------:R-:W-:Y:S01]  /*27aa0*/  IMAD.MOV.U32 R23, RZ, RZ, R9 ;  /* 0x000000ffff177224 */ /* 0x000fe200078e0009 */
[----:B--2---:R-:W-:Y:S04]  /*27ab0*/  STL.64 [R1+0x1338], R18 ;  /* 0x0013381201007387 */ /* 0x004fe80000100a00 */
[----:B----4-:R-:W-:Y:S04]  /*27ac0*/  STL.64 [R1+0x1330], R16 ;  /* 0x0013301001007387 */ /* 0x010fe80000100a00 */
[----:B------:R0:W-:Y:S02]  /*27ad0*/  STL.64 [R1+0x1340], R22 ;  /* 0x0013401601007387 */ /* 0x0001e40000100a00 */
[----:B0-----:R-:W-:-:S02]  /*27ae0*/  IMAD.MOV.U32 R22, RZ, RZ, R8 ;  /* 0x000000ffff167224 */ /* 0x001fc400078e0008 */
[----:B------:R-:W-:-:S05]  /*27af0*/  IMAD.MOV.U32 R23, RZ, RZ, R3 ;  /* 0x000000ffff177224 */ /* 0x000fca00078e0003 */
[----:B------:R0:W-:Y:S04]  /*27b00*/  STL.64 [R1+0x1358], R22 ;  /* 0x0013581601007387 */ /* 0x0001e80000100a00 */
[----:B------:R-:W2:Y:S04]  /*27b10*/  LDL.LU R16, [R1+0x710] ;  /* 0x0007100001107983 */ /* 0x000ea80000300800 */
[----:B------:R-:W2:Y:S04]  /*27b20*/  LDL.LU R17, [R1+0x714] ;  /* 0x0007140001117983 */ /* 0x000ea80000300800 */
[----:B------:R-:W4:Y:S04]  /*27b30*/  LDL.LU R18, [R1+0x718] ;  /* 0x0007180001127983 */ /* 0x000f280000300800 */
[----:B------:R-:W4:Y:S01]  /*27b40*/  LDL.LU R19, [R1+0x71c] ;  /* 0x00071c0001137983 */ /* 0x000f220000300800 */
[----:B0-----:R-:W-:-:S02]  /*27b50*/  IMAD.MOV.U32 R22, RZ, RZ, R2 ;  /* 0x000000ffff167224 */ /* 0x001fc400078e0002 */
[----:B------:R-:W-:-:S05]  /*27b60*/  IMAD.MOV.U32 R23, RZ, RZ, R0 ;  /* 0x000000ffff177224 */ /* 0x000fca00078e0000 */
[----:B------:R-:W-:Y:S04]  /*27b70*/  STL.64 [R1+0x1380], R22 ;  /* 0x0013801601007387 */ /* 0x000fe80000100a00 */
        /* <DEDUP_REMOVED lines=21> */
[----:B------:R-:W4:Y:S04]  /*27cd0*/  LDL.LU R18, [R1+0x818] ;  /* 0x0008180001127983 */ /* 0x000f280000300800 */
[----:B------:R-:W4:Y:S04]  /*27ce0*/  LDL.LU R19, [R1+0x81c] ;  /* 0x00081c0001137983 */ /* 0x000f280000300800 */
        /* <DEDUP_REMOVED lines=28> */
[----:B------:R-:W3:Y:S01]  /*27eb0*/  LDL.LU.64 R20, [R1+0x1388] ;  /* 0x0013880001147983 */ /* 0x000ee20000300a00 */
[----:B------:R-:W-:-:S02]  /*27ec0*/  IMAD.MOV.U32 R2, RZ, RZ, R10 ;  /* 0x000000ffff027224 */ /* 0x000fc400078e000a */
[----:B------:R-:W-:Y:S01]  /*27ed0*/  IMAD.MOV.U32 R0, RZ, RZ, R11 ;  /* 0x000000ffff007224 */ /* 0x000fe200078e000b */
[----:B---3--:R-:W-:Y:S01]  /*27ee0*/  HMMA.16816.F32 R4, R4, R10, R20 ;  /* 0x0000000a0404723c */ /* 0x008fe20000001814 */
[----:B------:R-:W4:-:S15]  /*27ef0*/  LDL.LU.64 R22, [R1+0x1380] ;  /* 0x0013800001167983 */ /* 0x000f1e0000300a00 */
[----:B------:R-:W-:-:S03]  /*27f00*/  NOP ;  /* 0x0000000000007918 */ /* 0x000fc60000000000 */
[----:B------:R-:W-:Y:S04]  /*27f10*/  STL.64 [R1+0xa90], R4 ;  /* 0x000a900401007387 */ /* 0x000fe80000100a00 */
[----:B------:R-:W-:Y:S04]  /*27f20*/  STL.64 [R1+0xa98], R6 ;  /* 0x000a980601007387 */ /* 0x000fe80000100a00 */
[----:B------:R-:W4:Y:S04]  /*27f30*/  LDL.LU.64 R10, [R1+0x1378] ;  /* 0x00137800010a7983 */ /* 0x000f280000300a00 */
[----:B------:R-:W4:Y:S02]  /*27f40*/  LDL.LU.64 R8, [R1+0x1370] ;  /* 0x0013700001087983 */ /* 0x000f240000300a00 */
[----:B----4-:R-:W-:Y:S02]  /*27f50*/  HMMA.16816.F32 R20, R8, R22, R16 ;  /* 0x000000160814723c */ /* 0x010fe40000001810 */
        /* <DEDUP_REMOVED lines=16> */
[----:B0-----:R-:W3:Y:S04]  /*28060*/  LDL.LU.64 R22, [R1+0x1328] ;  /* 0x0013280001167983 */ /* 0x001ee80000300a00 */
[----:B------:R-:W4:Y:S01]  /*28070*/  LDL.LU R21, [R1+0x1320] ;  /* 0x0013200001157983 */ /* 0x000f220000300800 */
[----:B---3--:R-:W-:-:S15]  /*28080*/  HMMA.16816.F32 R16, R8, R22, R16 ;  /* 0x000000160810723c */ /* 0x008fde0000001810 */
[----:B------:R-:W-:-:S04]  /*28090*/  NOP ;  /* 0x0000000000007918 */ /* 0x000fc80000000000 */
[----:B------:R-:W-:Y:S04]  /*280a0*/  STL.64 [R1+0x280], R16 ;  /* 0x0002801001007387 */ /* 0x000fe80000100a00 */
[----:B------:R0:W-:Y:S04]  /*280b0*/  STL.64 [R1+0x288], R18 ;  /* 0x0002881201007387 */ /* 0x0001e80000100a00 */
[----:B0-----:R-:W2:Y:S04]  /*280c0*/  LDL.LU.64 R18, [R1+0x1318] ;  /* 0x0013180001127983 */ /* 0x001ea80000300a00 */
[----:B------:R-:W-:Y:S01]  /*280d0*/  STL.64 [R1+0x1210], R22 ;  /* 0x0012101601007387 */ /* 0x000fe20000100a00 */
        /* <DEDUP_REMOVED lines=41> */
[----:B------:R-:W3:Y:S01]  /*28370*/  LDL.LU.64 R22, [R1+0xf8] ;  /* 0x0000f80001167983 */ /* 0x000ee20000300a00 */
[----:B--2---:R-:W-:Y:S03]  /*28380*/  HMMA.16816.F32 R12, R8, R18, R12 ;  /* 0x00000012080c723c */ /* 0x004fe6000000180c */
[----:B---3--:R0:W-:Y:S01]  /*28390*/  STL.64 [R1+0x1218], R22 ;  /* 0x0012181601007387 */ /* 0x0081e20000100a00 */
[----:B------:R-:W-:-:S02]  /*283a0*/  IMAD.MOV.U32 R24, RZ, RZ, R18 ;  /* 0x000000ffff187224 */ /* 0x000fc400078e0012 */
[----:B------:R-:W-:Y:S01]  /*283b0*/  IMAD.MOV.U32 R3, RZ, RZ, R19 ;  /* 0x000000ffff037224 */ /* 0x000fe200078e0013 */
[----:B0-----:R-:W2:-:S12]  /*283c0*/  LDL.LU.64 R22, [R1+0x108] ;  /* 0x0001080001167983 */ /* 0x001e980000300a00 */
[----:B------:R-:W-:Y:S04]  /*283d0*/  STL.64 [R1+0x720], R12 ;  /* 0x0007200c01007387 */ /* 0x000fe80000100a00 */
[----:B------:R0:W-:Y:S04]  /*283e0*/  STL.64 [R1+0x728], R14 ;  /* 0x0007280e01007387 */ /* 0x0001e80000100a00 */
[----:B0-----:R-:W3:Y:S04]  /*283f0*/  LDL.LU.64 R14, [R1+0x1280] ;  /* 0x00128000010e7983 */ /* 0x001ee80000300a00 */
[----:B------:R-:W3:Y:S04]  /*28400*/  LDL.LU.64 R12, [R1+0x1278] ;  /* 0x00127800010c7983 */ /* 0x000ee80000300a00 */
[----:B------:R-:W3:Y:S02]  /*28410*/  LDL.LU.64 R18, [R1+0x1270] ;  /* 0x0012700001127983 */ /* 0x000ee40000300a00 */
[----:B---3--:R-:W-:Y:S02]  /*28420*/  HMMA.16816.F32 R16, R8, R18, R12 ;  /* 0x000000120810723c */ /* 0x008fe4000000180c */
[----:B------:R-:W3:Y:S04]  /*28430*/  LDL.LU.64 R14, [R1+0x1268] ;  /* 0x00126800010e7983 */ /* 0x000ee80000300a00 */
[----:B------:R-:W3:-:S13]  /*28440*/  LDL.LU.64 R12, [R1+0x1260] ;  /* 0x00126000010c7983 */ /* 0x000eda0000300a00 */
[----:B------:R-:W-:Y:S04]  /*28450*/  STL.64 [R1+0x820], R16 ;  /* 0x0008201001007387 */ /* 0x000fe80000100a00 */
[----:B------:R0:W-:Y:S04]  /*28460*/  STL.64 [R1+0x828], R18 ;  /* 0x0008281201007387 */ /* 0x0001e80000100a00 */
[----:B0-----:R-:W3:Y:S02]  /*28470*/  LDL.LU.64 R18, [R1+0x1258] ;  /* 0x0012580001127983 */ /* 0x001ee40000300a00 */
[----:B---3--:R-:W-:Y:S02]  /*28480*/  HMMA.16816.F32 R16, R8, R18, R12 ;  /* 0x000000120810723c */ /* 0x008fe4000000180c */
[----:B------:R-:W3:-:S15]  /*28490*/  LDL.LU.64 R14, [R1+0x1250] ;  /* 0x00125000010e7983 */ /* 0x000ede0000300a00 */
[----:B------:R-:W-:Y:S02]  /*284a0*/  NOP ;  /* 0x0000000000007918 */ /* 0x000fe40000000000 */
        /* <DEDUP_REMOVED lines=9> */
[----:B0-----:R-:W2:Y:S04]  /*28540*/  LDL.LU.64 R14, [R1+0x1228] ;  /* 0x00122800010e7983 */ /* 0x001ea80000300a00 */
[----:B------:R-:W2:Y:S02]  /*28550*/  LDL.LU.64 R12, [R1+0x1220] ;  /* 0x00122000010c7983 */ /* 0x000ea40000300a00 */
[C---:B--2---:R-:W-:Y:S08]  /*28560*/  HMMA.16816.F32 R12, R8.reuse, R26, R12 ;  /* 0x0000001a080c723c */ /* 0x044ff0000000180c */
[----:B---3--:R-:W-:Y:S01]  /*28570*/  HMMA.16816.F32 R8, R8, R6, R16 ;  /* 0x000000060808723c */ /* 0x008fe20000001810 */
[----:B----4-:R-:W-:Y:S10]  /*28580*/  LDSM.16.MT88.4 R4, [R21+0xc300] ;  /* 0x00c300001504783b */ /* 0x010ff40000004200 */
[----:B------:R0:W-:Y:S04]  /*28590*/  STL.64 [R1+0xa00], R12 ;  /* 0x000a000c01007387 */ /* 0x0001e80000100a00 */
[----:B------:R1:W-:Y:S04]  /*285a0*/  STL.64 [R1+0xa08], R14 ;  /* 0x000a080e01007387 */ /* 0x0003e80000100a00 */
[----:B0-----:R-:W2:Y:S04]  /*285b0*/  LDL.LU R12, [R1+0x840] ;  /* 0x00084000010c7983 */ /* 0x001ea80000300800 */
[----:B------:R-:W2:Y:S04]  /*285c0*/  LDL.LU R13, [R1+0x844] ;  /* 0x00084400010d7983 */ /* 0x000ea80000300800 */
[----:B-1----:R-:W2:Y:S04]  /*285d0*/  LDL.LU R14, [R1+0x848] ;  /* 0x00084800010e7983 */ /* 0x002ea80000300800 */
[----:B------:R-:W2:Y:S04]  /*285e0*/  LDL.LU R15, [R1+0x84c] ;  /* 0x00084c00010f7983 */ /* 0x000ea80000300800 */
[----:B------:R-:W-:Y:S04]  /*285f0*/  STL.64 [R1+0x11e0], R26 ;  /* 0x0011e01a01007387 */ /* 0x000fe80000100a00 */
[----:B------:R-:W2:Y:S04]  /*28600*/  LDL.LU.64 R18, [R1+0x118] ;  /* 0x0001180001127983 */ /* 0x000ea80000300a00 */
[----:B------:R-:W-:Y:S04]  /*28610*/  STL.64 [R1+0x9d0], R8 ;  /* 0x0009d00801007387 */ /* 0x000fe80000100a00 */
[----:B------:R-:W-:Y:S04]  /*28620*/  STL.64 [R1+0x9d8], R10 ;  /* 0x0009d80a01007387 */ /* 0x000fe80000100a00 */
[----:B------:R-:W0:Y:S04]  /*28630*/  LDSM.16.MT88.4 R8, [R21+0xc380] ;  /* 0x00c380001508783b */ /* 0x000e280000004200 */
[----:B0-----:R0:W-:Y:S04]  /*28640*/  STL [R1+0x1124], R8 ;  /* 0x0011240801007387 */ /* 0x0011e80000100800 */
[----:B------:R1:W-:Y:S04]  /*28650*/  STL [R1+0x1120], R9 ;  /* 0x0011200901007387 */ /* 0x0003e80000100800 */
[----:B------:R3:W-:Y:S04]  /*28660*/  STL [R1+0x111c], R10 ;  /* 0x00111c0a01007387 */ /* 0x0007e80000100800 */
[----:B------:R4:W-:Y:S04]  /*28670*/  STL [R1+0x1118], R11 ;  /* 0x0011180b01007387 */ /* 0x0009e80000100800 */
[----:B0-----:R-:W2:Y:S04]  /*28680*/  LDL.LU R8, [R1+0x750] ;  /* 0x0007500001087983 */ /* 0x001ea80000300800 */
[----:B-1----:R-:W2:Y:S04]  /*28690*/  LDL.LU R9, [R1+0x754] ;  /* 0x0007540001097983 */ /* 0x002ea80000300800 */
[----:B---3--:R-:W3:Y:S04]  /*286a0*/  LDL.LU R10, [R1+0x758] ;  /* 0x00075800010a7983 */ /* 0x008ee80000300800 */
[----:B----4-:R-:W3:Y:S01]  /*286b0*/  LDL.LU R11, [R1+0x75c] ;  /* 0x00075c00010b7983 */ /* 0x010ee20000300800 */
[----:B--2---:R-:W-:-:S15]  /*286c0*/  HMMA.16816.F32 R12, R4, R18, R12 ;  /* 0x00000012040c723c */ /* 0x004fde000000180c */
[----:B------:R-:W-:-:S04]  /*286d0*/  NOP ;  /* 0x0000000000007918 */ /* 0x000fc80000000000 */
[----:B------:R0:W-:Y:S04]  /*286e0*/  STL.64 [R1+0x1d0], R12 ;  /* 0x0001d00c01007387 */ /* 0x0001e80000100a00 */
[----:B------:R-:W-:Y:S01]  /*286f0*/  STL.64 [R1+0x1d8], R14 ;  /* 0x0001d80e01007387 */ /* 0x000fe20000100a00 */
[----:B0-----:R-:W-:Y:S02]  /*28700*/  IMAD.MOV.U32 R12, RZ, RZ, R19 ;  /* 0x000000ffff0c7224 */ /* 0x001fe400078e0013 */
[----:B------:R-:W-:Y:S02]  /*28710*/  IMAD.MOV.U32 R13, RZ, RZ, R18 ;  /* 0x000000ffff0d7224 */ /* 0x000fe400078e0012 */
[----:B------:R-:W2:Y:S04]  /*28720*/  LDL.LU.64 R18, [R1+0xd8] ;  /* 0x0000d80001127983 */ /* 0x000ea80000300a00 */
[----:B------:R-:W4:Y:S04]  /*28730*/  LDL.LU.64 R26, [R1+0xc8] ;  /* 0x0000c800011a7983 */ /* 0x000f280000300a00 */
[----:B------:R0:W-:Y:S04]  /*28740*/  STL [R1+0x112c], R12 ;  /* 0x00112c0c01007387 */ /* 0x0001e80000100800 */
[----:B------:R1:W-:Y:S04]  /*28750*/  STL [R1+0x1128], R13 ;  /* 0x0011280d01007387 */ /* 0x0003e80000100800 */
[----:B0-----:R-:W2:Y:S04]  /*28760*/  LDL.LU R12, [R1+0x7c0] ;  /* 0x0007c000010c7983 */ /* 0x001ea80000300800 */
[----:B-1----:R-:W2:Y:S04]  /*28770*/  LDL.LU R13, [R1+0x7c4] ;  /* 0x0007c400010d7983 */ /* 0x002ea80000300800 */
[----:B------:R-:W2:Y:S04]  /*28780*/  LDL.LU R14, [R1+0x7c8] ;  /* 0x0007c800010e7983 */ /* 0x000ea80000300800 */
[----:B------:R-:W2:Y:S02]  /*28790*/  LDL.LU R15, [R1+0x7cc] ;  /* 0x0007cc00010f7983 */ /* 0x000ea40000300800 */
[----:B--2---:R-:W-:-:S15]  /*287a0*/  HMMA.16816.F32 R12, R4, R22, R12 ;  /* 0x00000016040c723c */ /* 0x004fde000000180c */
[----:B------:R-:W-:-:S04]  /*287b0*/  NOP ;  /* 0x0000000000007918 */ /* 0x000fc80000000000 */
[----:B------:R-:W-:Y:S04]  /*287c0*/  STL.64 [R1+0x210], R12 ;  /* 0x0002100c01007387 */ /* 0x000fe80000100a00 */
[----:B------:R0:W-:Y:S02]  /*287d0*/  STL.64 [R1+0x218], R14 ;  /* 0x0002180e01007387 */ /* 0x0001e40000100a00 */
[----:B0-----:R-:W-:Y:S02]  /*287e0*/  IMAD.MOV.U32 R15, RZ, RZ, R22 ;  /* 0x000000ffff0f7224 */ /* 0x001fe400078e0016 */
[----:B------:R-:W-:Y:S02]  /*287f0*/  IMAD.MOV.U32 R14, RZ, RZ, R23 ;  /* 0x000000ffff0e7224 */ /* 0x000fe400078e0017 */
[----:B------:R-:W3:Y:S04]  /*28800*/  LDL.LU.64 R22, [R1+0x1218] ;  /* 0x0012180001167983 */ /* 0x000ee80000300a00 */
[----:B------:R0:W-:Y:S04]  /*28810*/  STL [R1+0x1134], R14 ;  /* 0x0011340e01007387 */ /* 0x0001e80000100800 */
[----:B------:R1:W-:Y:S04]  /*28820*/  STL [R1+0x1130], R15 ;  /* 0x0011300f01007387 */ /* 0x0003e80000100800 */
[----:B------:R-:W2:Y:S04]  /*28830*/  LDL.LU R12, [R1+0x6c0] ;  /* 0x0006c000010c7983 */ /* 0x000ea80000300800 */
[----:B------:R-:W2:Y:S04]  /*28840*/  LDL.LU R13, [R1+0x6c4] ;  /* 0x0006c400010d7983 */ /* 0x000ea80000300800 */
[----:B0-----:R-:W2:Y:S04]  /*28850*/  LDL.LU R14, [R1+0x6c8] ;  /* 0x0006c800010e7983 */ /* 0x001ea80000300800 */
[----:B-1----:R-:W2:Y:S01]  /*28860*/  LDL.LU R15, [R1+0x6cc] ;  /* 0x0006cc00010f7983 */ /* 0x002ea20000300800 */
[----:B---3--:R-:W-:-:S15]  /*28870*/  HMMA.16816.F32 R8, R4, R22, R8 ;  /* 0x000000160408723c */ /* 0x008fde0000001808 */
[----:B------:R-:W-:-:S04]  /*28880*/  NOP ;  /* 0x0000000000007918 */ /* 0x000fc80000000000 */
[----:B------:R-:W-:Y:S04]  /*28890*/  STL.64 [R1+0x220], R8 ;  /* 0x0002200801007387 */ /* 0x000fe80000100a00 */
[----:B------:R0:W-:Y:S02]  /*288a0*/  STL.64 [R1+0x228], R10 ;  /* 0x0002280a01007387 */ /* 0x0001e40000100a00 */
[----:B0-----:R-:W-:Y:S02]  /*288b0*/  IMAD.MOV.U32 R10, RZ, RZ, R22 ;  /* 0x000000ffff0a7224 */ /* 0x001fe400078e0016 */
[----:B------:R-:W-:Y:S02]  /*288c0*/  IMAD.MOV.U32 R11, RZ, RZ, R23 ;  /* 0x000000ffff0b7224 */ /* 0x000fe400078e0017 */
[----:B------:R-:W2:Y:S04]  /*288d0*/  LDL.LU.64 R22, [R1+0x1210] ;  /* 0x0012100001167983 */ /* 0x000ea80000300a00 */
[----:B------:R-:W-:Y:S01]  /*288e0*/  STL [R1+0x1138], R10 ;  /* 0x0011380a01007387 */ /* 0x000fe20000100800 */
[----:B--2---:R-:W-:-:S15]  /*288f0*/  HMMA.16816.F32 R12, R4, R22, R12 ;  /* 0x00000016040c723c */ /* 0x004fde000000180c */
[----:B------:R-:W-:-:S04]  /*28900*/  NOP ;  /* 0x0000000000007918 */ /* 0x000fc80000000000 */
[----:B------:R0:W-:Y:S04]  /*28910*/  STL.64 [R1+0x230], R12 ;  /* 0x0002300c01007387 */ /* 0x0001e80000100a00 */
[----:B------:R-:W-:Y:S01]  /*28920*/  STL.64 [R1+0x238], R14 ;  /* 0x0002380e01007387 */ /* 0x000fe20000100a00 */
[----:B0-----:R-:W-:Y:S02]  /*28930*/  IMAD.MOV.U32 R12, RZ, RZ, R22 ;  /* 0x000000ffff0c7224 */ /* 0x001fe400078e0016 */
[----:B------:R-:W-:-:S05]  /*28940*/  IMAD.MOV.U32 R13, RZ, RZ, R23 ;  /* 0x000000ffff0d7224 */ /* 0x000fca00078e0017 */
[----:B------:R0:W-:Y:S04]  /*28950*/  STL.64 [R1+0x1208], R12 ;  /* 0x0012080c01007387 */ /* 0x0001e80000100a00 */
[----:B0-----:R-:W4:Y:S04]  /*28960*/  LDL.LU R12, [R1+0x5b0] ;  /* 0x0005b000010c7983 */ /* 0x001f280000300800 */
[----:B------:R-:W4:Y:S04]  /*28970*/  LDL.LU R13, [R1+0x5b4] ;  /* 0x0005b400010d7983 */ /* 0x000f280000300800 */
[----:B------:R-:W4:Y:S04]  /*28980*/  LDL.LU R14, [R1+0x5b8] ;  /* 0x0005b800010e7983 */ /* 0x000f280000300800 */
[----:B------:R-:W4:Y:S04]  /*28990*/  LDL.LU R15, [R1+0x5bc] ;  /* 0x0005bc00010f7983 */ /* 0x000f280000300800 */
[----:B------:R-:W2:Y:S04]  /*289a0*/  LDL.LU R20, [R1+0x1e0] ;  /* 0x0001e00001147983 */ /* 0x000ea80000300800 */
[----:B------:R-:W2:Y:S04]  /*289b0*/  LDL.LU R21, [R1+0x1e4] ;  /* 0x0001e40001157983 */ /* 0x000ea80000300800 */
[----:B------:R-:W3:Y:S04]  /*289c0*/  LDL.LU R22, [R1+0x1e8] ;  /* 0x0001e80001167983 */ /* 0x000ee80000300800 */
[----:B------:R-:W3:Y:S04]  /*289d0*/  LDL.LU R23, [R1+0x1ec] ;  /* 0x0001ec0001177983 */ /* 0x000ee80000300800 */
[----:B---3--:R0:W-:Y:S04]  /*289e0*/  STL.64 [R1+0x1168], R22 ;  /* 0x0011681601007387 */ /* 0x0081e80000100a00 */
[----:B--2---:R-:W-:Y:S04]  /*289f0*/  STL.64 [R1+0x1160], R20 ;  /* 0x0011601401007387 */ /* 0x004fe80000100a00 */
[----:B0-----:R-:W2:Y:S04]  /*28a00*/  LDL.LU.64 R22, [R1+0x48] ;  /* 0x0000480001167983 */ /* 0x001ea80000300a00 */
[----:B--2---:R0:W-:Y:S04]  /*28a10*/  STL.64 [R1+0x1178], R22 ;  /* 0x0011781601007387 */ /* 0x0041e80000100a00 */
[----:B0-----:R-:W2:Y:S04]  /*28a20*/  LDL.LU.64 R22, [R1+0x58] ;  /* 0x0000580001167983 */ /* 0x001ea80000300a00 */
[----:B--2---:R0:W-:Y:S04]  /*28a30*/  STL.64 [R1+0x1190], R22 ;  /* 0x0011901601007387 */ /* 0x0041e80000100a00 */
[----:B0-----:R-:W2:Y:S04]  /*28a40*/  LDL.LU.64 R22, [R1+0x68] ;  /* 0x0000680001167983 */ /* 0x001ea80000300a00 */
[----:B--2---:R0:W-:Y:S04]  /*28a50*/  STL.64 [R1+0x11a8], R22 ;  /* 0x0011a81601007387 */ /* 0x0041e80000100a00 */
[----:B------:R-:W2:Y:S04]  /*28a60*/  LDL.LU R20, [R1+0x640] ;  /* 0x0006400001147983 */ /* 0x000ea80000300800 */
[----:B------:R-:W2:Y:S04]  /*28a70*/  LDL.LU R21, [R1+0x644] ;  /* 0x0006440001157983 */ /* 0x000ea80000300800 */
[----:B0-----:R-:W2:Y:S04]  /*28a80*/  LDL.LU R22, [R1+0x648] ;  /* 0x0006480001167983 */ /* 0x001ea80000300800 */
[----:B------:R-:W2:Y:S01]  /*28a90*/  LDL.LU R23, [R1+0x64c] ;  /* 0x00064c0001177983 */ /* 0x000ea20000300800 */
[----:B----4-:R-:W-:Y:S01]  /*28aa0*/  HMMA.16816.F32 R12, R4, R26, R12 ;  /* 0x0000001a040c723c */ /* 0x010fe2000000180c */
[----:B------:R-:W-:-:S02]  /*28ab0*/  IMAD.MOV.U32 R8, RZ, RZ, R26 ;  /* 0x000000ffff087224 */ /* 0x000fc400078e001a */
[----:B------:R-:W-:-:S05]  /*28ac0*/  IMAD.MOV.U32 R9, RZ, RZ, R27 ;  /* 0x000000ffff097224 */ /* 0x000fca00078e001b */
[----:B--2---:R-:W-:-:S15]  /*28ad0*/  HMMA.16816.F32 R20, R4, R18, R20 ;  /* 0x000000120414723c */ /* 0x004fde0000001814 */
[----:B------:R-:W-:-:S04]  /*28ae0*/  NOP ;  /* 0x0000000000007918 */ /* 0x000fc80000000000 */
[----:B------:R-:W-:Y:S04]  /*28af0*/  STL.64 [R1+0x260], R20 ;  /* 0x0002601401007387 */ /* 0x000fe80000100a00 */
[----:B------:R0:W-:Y:S04]  /*28b00*/  STL.64 [R1+0x268], R22 ;  /* 0x0002681601007387 */ /* 0x0001e80000100a00 */
[----:B------:R-:W-:Y:S01]  /*28b10*/  STL [R1+0x11d8], R19 ;  /* 0x0011d81301007387 */ /* 0x000fe20000100800 */
[----:B0-----:R-:W-:Y:S02]  /*28b20*/  IMAD.MOV.U32 R22, RZ, RZ, R24 ;  /* 0x000000ffff167224 */ /* 0x001fe400078e0018 */
[----:B------:R-:W-:-:S05]  /*28b30*/  IMAD.MOV.U32 R23, RZ, RZ, R3 ;  /* 0x000000ffff177224 */ /* 0x000fca00078e0003 */
[----:B------:R-:W-:Y:S04]  /*28b40*/  STL.64 [R1+0x11c0], R22 ;  /* 0x0011c01601007387 */ /* 0x000fe80000100a00 */
[----:B------:R-:W-:Y:S04]  /*28b50*/  STL.64 [R1+0x290], R12 ;  /* 0x0002900c01007387 */ /* 0x000fe80000100a00 */
[----:B------:R-:W-:Y:S04]  /*28b60*/  STL.64 [R1+0x298], R14 ;  /* 0x0002980e01007387 */ /* 0x000fe80000100a00 */
[----:B------:R-:W2:Y:S04]  /*28b70*/  LDL.LU R24, [R1+0x440] ;  /* 0x0004400001187983 */ /* 0x000ea80000300800 */
[----:B------:R-:W2:Y:S04]  /*28b80*/  LDL.LU R25, [R1+0x444] ;  /* 0x0004440001197983 */ /* 0x000ea80000300800 */
[----:B------:R-:W3:Y:S04]  /*28b90*/  LDL.LU R26, [R1+0x448] ;  /* 0x00044800011a7983 */ /* 0x000ee80000300800 */
[----:B------:R-:W3:Y:S01]  /*28ba0*/  LDL.LU R27, [R1+0x44c] ;  /* 0x00044c00011b7983 */ /* 0x000ee20000300800 */
[----:B------:R-:W-:-:S03]  /*28bb0*/  IMAD.MOV.U32 R10, RZ, RZ, R18 ;  /* 0x000000ffff0a7224 */ /* 0x000fc600078e0012 */
[----:B---3--:R0:W-:Y:S04]  /*28bc0*/  STL.64 [R1+0x11f0], R26 ;  /* 0x0011f01a01007387 */ /* 0x0081e80000100a00 */
[----:B--2---:R-:W-:Y:S01]  /*28bd0*/  STL.64 [R1+0x11e8], R24 ;  /* 0x0011e81801007387 */ /* 0x004fe20000100a00 */
[----:B0-----:R-:W-:Y:S02]  /*28be0*/  IMAD.MOV.U32 R26, RZ, RZ, R2 ;  /* 0x000000ffff1a7224 */ /* 0x001fe400078e0002 */
[----:B------:R-:W-:-:S05]  /*28bf0*/  IMAD.MOV.U32 R27, RZ, RZ, R0 ;  /* 0x000000ffff1b7224 */ /* 0x000fca00078e0000 */
[----:B------:R-:W-:Y:S04]  /*28c00*/  STL.64 [R1+0x1200], R26 ;  /* 0x0012001a01007387 */ /* 0x000fe80000100a00 */
[----:B------:R-:W2:Y:S04]  /*28c10*/  LDL.LU.64 R18, [R1+0x98] ;  /* 0x0000980001127983 */ /* 0x000ea80000300a00 */
[----:B--2---:R0:W-:Y:S04]  /*28c20*/  STL.64 [R1+0x11f8], R18 ;  /* 0x0011f81201007387 */ /* 0x0041e80000100a00 */
[----:B------:R-:W2:Y:S04]  /*28c30*/  LDL.LU R16, [R1+0x4b0] ;  /* 0x0004b00001107983 */ /* 0x000ea80000300800 */
[----:B------:R-:W2:Y:S04]  /*28c40*/  LDL.LU R17, [R1+0x4b4] ;  /* 0x0004b40001117983 */ /* 0x000ea80000300800 */
[----:B0-----:R-:W2:Y:S04]  /*28c50*/  LDL.LU R18, [R1+0x4b8] ;  /* 0x0004b80001127983 */ /* 0x001ea80000300800 */
[----:B------:R-:W2:Y:S04]  /*28c60*/  LDL.LU R19, [R1+0x4bc] ;  /* 0x0004bc0001137983 */ /* 0x000ea80000300800 */
[----:B------:R-:W3:Y:S04]  /*28c70*/  LDL.LU R12, [R1+0x540] ;  /* 0x00054000010c7983 */ /* 0x000ee80000300800 */
[----:B------:R-:W3:Y:S04]  /*28c80*/  LDL.LU R13, [R1+0x544] ;  /* 0x00054400010d7983 */ /* 0x000ee80000300800 */
[----:B------:R-:W3:Y:S04]  /*28c90*/  LDL.LU R14, [R1+0x548] ;  /* 0x00054800010e7983 */ /* 0x000ee80000300800 */
[----:B------:R-:W3:Y:S04]  /*28ca0*/  LDL.LU R15, [R1+0x54c] ;  /* 0x00054c00010f7983 */ /* 0x000ee80000300800 */
[----:B------:R-:W3:Y:S04]  /*28cb0*/  LDL.LU.64 R26, [R1+0xb8] ;  /* 0x0000b800011a7983 */ /* 0x000ee80000300a00 */
[----:B------:R-:W4:Y:S04]  /*28cc0*/  LDL.64 R22, [R1+0x88] ;  /* 0x0000880001167983 */ /* 0x000f280000100a00 */
[----:B------:R0:W-:Y:S04]  /*28cd0*/  STL.64 [R1+0x1148], R10 ;  /* 0x0011480a01007387 */ /* 0x0001e80000100a00 */
[----:B------:R1:W-:Y:S04]  /*28ce0*/  STL.64 [R1+0x1140], R8 ;  /* 0x0011400801007387 */ /* 0x0003e80000100a00 */
[----:B0-----:R-:W2:Y:S04]  /*28cf0*/  LDL.LU.64 R10, [R1+0x28] ;  /* 0x00002800010a7983 */ /* 0x001ea80000300a00 */
        /* <DEDUP_REMOVED lines=26> */
[----:B0-----:R-:W4:Y:S04]  /*28ea0*/  LDL.LU R8, [R1+0x420] ;  /* 0x0004200001087983 */ /* 0x001f280000300800 */
[----:B------:R-:W4:Y:S04]  /*28eb0*/  LDL.LU R9, [R1+0x424] ;  /* 0x0004240001097983 */ /* 0x000f280000300800 */
[----:B------:R-:W4:Y:S04]  /*28ec0*/  LDL.LU R10, [R1+0x428] ;  /* 0x00042800010a7983 */ /* 0x000f280000300800 */
[----:B------:R-:W4:Y:S04]  /*28ed0*/  LDL.LU R11, [R1+0x42c] ;  /* 0x00042c00010b7983 */ /* 0x000f280000300800 */
[----:B------:R0:W-:Y:S04]  /*28ee0*/  STL.64 [R1+0x2b0], R12 ;  /* 0x0002b00c01007387 */ /* 0x0001e80000100a00 */
[----:B------:R1:W-:Y:S04]  /*28ef0*/  STL.64 [R1+0x2b8], R14 ;  /* 0x0002b80e01007387 */ /* 0x0003e80000100a00 */
[----:B0-----:R-:W2:Y:S01]  /*28f00*/  LDL.LU.64 R12, [R1+0x1208] ;  /* 0x00120800010c7983 */ /* 0x001ea20000300a00 */
[----:B-1----:R-:W-:-:S02]  /*28f10*/  IMAD.MOV.U32 R14, RZ, RZ, R26 ;  /* 0x000000ffff0e7224 */ /* 0x002fc400078e001a */
[----:B------:R-:W-:Y:S02]  /*28f20*/  IMAD.MOV.U32 R15, RZ, RZ, R27 ;  /* 0x000000ffff0f7224 */ /* 0x000fe400078e001b */
[----:B------:R-:W3:Y:S02]  /*28f30*/  LDL.LU.64 R26, [R1+0x1200] ;  /* 0x00120000011a7983 */ /* 0x000ee40000300a00 */
[----:B---3--:R-:W-:Y:S02]  /*28f40*/  HMMA.16816.F32 R24, R4, R26, R16 ;  /* 0x0000001a0418723c */ /* 0x008fe40000001810 */
[----:B------:R-:W3:-:S15]  /*28f50*/  LDL.LU.64 R18, [R1+0x11f8] ;  /* 0x0011f80001127983 */ /* 0x000ede0000300a00 */
[----:B------:R-:W-:Y:S02]  /*28f60*/  NOP ;  /* 0x0000000000007918 */ /* 0x000fe40000000000 */
[----:B------:R-:W-:Y:S04]  /*28f70*/  STL.64 [R1+0x3c0], R24 ;  /* 0x0003c01801007387 */ /* 0x000fe80000100a00 */
[----:B------:R0:W-:Y:S04]  /*28f80*/  STL.64 [R1+0x3c8], R26 ;  /* 0x0003c81a01007387 */ /* 0x0001e80000100a00 */
[----:B0-----:R-:W3:Y:S04]  /*28f90*/  LDL.LU.64 R26, [R1+0x11f0] ;  /* 0x0011f000011a7983 */ /* 0x001ee80000300a00 */
[----:B------:R-:W3:Y:S01]  /*28fa0*/  LDL.LU.64 R24, [R1+0x11e8] ;  /* 0x0011e80001187983 */ /* 0x000ee20000300a00 */
[----:B----4-:R-:W-:Y:S01]  /*28fb0*/  HMMA.16816.F32 R8, R4, R22, R8 ;  /* 0x000000160408723c */ /* 0x010fe20000001808 */
[----:B------:R-:W-:-:S07]  /*28fc0*/  IMAD.MOV.U32 R29, RZ, RZ, R23 ;  /* 0x000000ffff1d7224 */ /* 0x000fce00078e0017 */
[----:B---3--:R-:W-:-:S15]  /*28fd0*/  HMMA.16816.F32 R24, R4, R18, R24 ;  /* 0x000000120418723c */ /* 0x008fde0000001818 */
[----:B------:R-:W-:-:S04]  /*28fe0*/  NOP ;  /* 0x0000000000007918 */ /* 0x000fc80000000000 */
[----:B------:R0:W-:Y:S04]  /*28ff0*/  STL.64 [R1+0x490], R24 ;  /* 0x0004901801007387 */ /* 0x0001e80000100a00 */
[----:B------:R1:W-:Y:S01]  /*29000*/  STL.64 [R1+0x498], R26 ;  /* 0x0004981a01007387 */ /* 0x0003e20000100a00 */
[----:B0-----:R-:W-:-:S03]  /*29010*/  IMAD.MOV.U32 R24, RZ, RZ, R18 ;  /* 0x000000ffff187224 */ /* 0x001fc600078e0012 */
[----:B-1----:R-:W3:Y:S01]  /*29020*/  LDL.LU.64 R26, [R1+0x11e0] ;  /* 0x0011e000011a7983 */ /* 0x002ee20000300a00 */
[----:B------:R-:W-:-:S03]  /*29030*/  IMAD.MOV.U32 R18, RZ, RZ, R19 ;  /* 0x000000ffff127224 */ /* 0x000fc600078e0013 */
[----:B------:R-:W4:Y:S04]  /*29040*/  LDL.LU R19, [R1+0x11d8] ;  /* 0x0011d80001137983 */ /* 0x000f280000300800 */
        /* <DEDUP_REMOVED lines=19> */
[----:B------:R-:W2:Y:S04]  /*29180*/  LDL.LU.64 R22, [R1+0x1190] ;  /* 0x0011900001167983 */ /* 0x000ea80000300a00 */
        /* <DEDUP_REMOVED lines=10> */
[----:B------:R-:W-:Y:S04]  /*29230*/  STL [R1+0x10a8], R18 ;  /* 0x0010a81201007387 */ /* 0x000fe80000100800 */
[----:B------:R-:W-:Y:S01]  /*29240*/  STL.64 [R1+0x10a0], R16 ;  /* 0x0010a01001007387 */ /* 0x000fe20000100a00 */
[----:B--2---:R-:W-:Y:S01]  /*29250*/  HMMA.16816.F32 R8, R4, R22, R8 ;  /* 0x000000160408723c */ /* 0x004fe20000001808 */
[----:B------:R-:W-:-:S02]  /*29260*/  IMAD.MOV.U32 R2, RZ, RZ, R22 ;  /* 0x000000ffff027224 */ /* 0x000fc400078e0016 */
[----:B------:R-:W-:-:S15]  /*29270*/  IMAD.MOV.U32 R0, RZ, RZ, R23 ;  /* 0x000000ffff007224 */ /* 0x000fde00078e0017 */
[----:B------:R-:W-:Y:S01]  /*29280*/  NOP ;  /* 0x0000000000007918 */ /* 0x000fe20000000000 */
[----:B------:R-:W-:Y:S04]  /*29290*/  STL.64 [R1+0x950], R8 ;  /* 0x0009500801007387 */ /* 0x000fe80000100a00 */
[----:B------:R0:W-:Y:S04]  /*292a0*/  STL.64 [R1+0x958], R10 ;  /* 0x0009580a01007387 */ /* 0x0001e80000100a00 */
[----:B0-----:R-:W2:Y:S04]  /*292b0*/  LDL.LU.64 R10, [R1+0x1170] ;  /* 0x00117000010a7983 */ /* 0x001ea80000300a00 */
        /* <DEDUP_REMOVED lines=9> */
[----:B------:R0:W-:Y:S04]  /*29350*/  STL [R1+0x1058], R24 ;  /* 0x0010581801007387 */ /* 0x0001e80000100800 */
[----:B0-----:R-:W3:Y:S01]  /*29360*/  LDL.LU R24, [R1+0xf14] ;  /* 0x000f140001187983 */ /* 0x001ee20000300800 */
[----:B--2---:R-:W-:Y:S01]  /*29370*/  HMMA.16816.F32 R4, R4, R10, R20 ;  /* 0x0000000a0404723c */ /* 0x004fe20000001814 */
[----:B------:R-:W-:-:S02]  /*29380*/  IMAD.MOV.U32 R21, RZ, RZ, R10 ;  /* 0x000000ffff157224 */ /* 0x000fc400078e000a */
[----:B------:R-:W-:-:S15]  /*29390*/  IMAD.MOV.U32 R20, RZ, RZ, R11 ;  /* 0x000000ffff147224 */ /* 0x000fde00078e000b */
[----:B------:R-:W-:Y:S01]  /*293a0*/  NOP ;  /* 0x0000000000007918 */ /* 0x000fe20000000000 */
[----:B------:R-:W-:Y:S04]  /*293b0*/  STL.64 [R1+0x920], R4 ;  /* 0x0009200401007387 */ /* 0x000fe80000100a00 */
[----:B------:R0:W-:Y:S04]  /*293c0*/  STL.64 [R1+0x928], R6 ;  /* 0x0009280601007387 */ /* 0x0001e80000100a00 */
[----:B------:R-:W2:Y:S04]  /*293d0*/  LDL.LU.64 R10, [R1+0x1148] ;  /* 0x00114800010a7983 */ /* 0x000ea80000300a00 */
[----:B------:R-:W3:Y:S01]  /*293e0*/  LDL.LU.64 R8, [R1+0x1140] ;  /* 0x0011400001087983 */ /* 0x000ee20000300a00 */
[----:B--2---:R-:W-:-:S03]  /*293f0*/  IMAD.MOV.U32 R18, RZ, RZ, R10 ;  /* 0x000000ffff127224 */ /* 0x004fc600078e000a */
[----:B------:R-:W2:Y:S04]  /*29400*/  LDL.LU R10, [R1+0x1138] ;  /* 0x00113800010a7983 */ /* 0x000ea80000300800 */
[----:B----4-:R1:W-:Y:S01]  /*29410*/  STL.64 [R1+0x10b8], R18 ;  /* 0x0010b81201007387 */ /* 0x0103e20000100a00 */
[----:B0-----:R-:W-:Y:S02]  /*29420*/  IMAD.MOV.U32 R6, RZ, RZ, R14 ;  /* 0x000000ffff067224 */ /* 0x001fe400078e000e */
[----:B------:R-:W-:Y:S01]  /*29430*/  IMAD.MOV.U32 R7, RZ, RZ, R15 ;  /* 0x000000ffff077224 */ /* 0x000fe200078e000f */
[----:B------:R-:W4:Y:S04]  /*29440*/  LDL.LU R14, [R1+0x1134] ;  /* 0x00113400010e7983 */ /* 0x000f280000300800 */
[----:B------:R-:W4:Y:S01]  /*29450*/  LDL.LU R15, [R1+0x1130] ;  /* 0x00113000010f7983 */ /* 0x000f220000300800 */
[----:B-1----:R-:W-:-:S02]  /*29460*/  IMAD.MOV.U32 R18, RZ, RZ, R12 ;  /* 0x000000ffff127224 */ /* 0x002fc400078e000c */
[----:B------:R-:W-:Y:S01]  /*29470*/  IMAD.MOV.U32 R19, RZ, RZ, R13 ;  /* 0x000000ffff137224 */ /* 0x000fe200078e000d */
[----:B------:R-:W4:Y:S04]  /*29480*/  LDL.LU R12, [R1+0x112c] ;  /* 0x00112c00010c7983 */ /* 0x000f280000300800 */
[----:B------:R-:W4:Y:S04]  /*29490*/  LDL.LU R13, [R1+0x1128] ;  /* 0x00112800010d7983 */ /* 0x000f280000300800 */
[----:B------:R0:W-:Y:S04]  /*294a0*/  STL.64 [R1+0x10d0], R18 ;  /* 0x0010d01201007387 */ /* 0x0001e80000100a00 */
[----:B------:R3:W-:Y:S01]  /*294b0*/  STL.64 [R1+0x1088], R6 ;  /* 0x0010880601007387 */ /* 0x0007e20000100a00 */
[----:B0-----:R-:W-:-:S02]  /*294c0*/  IMAD.MOV.U32 R19, RZ, RZ, R11 ;  /* 0x000000ffff137224 */ /* 0x001fc400078e000b */
[----:B---3--:R-:W-:Y:S02]  /*294d0*/  IMAD.MOV.U32 R6, RZ, RZ, R8 ;  /* 0x000000ffff067224 */ /* 0x008fe400078e0008 */
[----:B------:R-:W-:Y:S01]  /*294e0*/  IMAD.MOV.U32 R7, RZ, RZ, R9 ;  /* 0x000000ffff077224 */ /* 0x000fe200078e0009 */
[----:B------:R-:W3:Y:S04]  /*294f0*/  LDL.LU R8, [R1+0x1124] ;  /* 0x0011240001087983 */ /* 0x000ee80000300800 */
[----:B------:R-:W3:Y:S01]  /*29500*/  LDL.LU R9, [R1+0x1120] ;  /* 0x0011200001097983 */ /* 0x000ee20000300800 */
[----:B--2---:R-:W-:-:S03]  /*29510*/  IMAD.MOV.U32 R18, RZ, RZ, R10 ;  /* 0x000000ffff127224 */ /* 0x004fc600078e000a */
[----:B------:R-:W3:Y:S04]  /*29520*/  LDL.LU R10, [R1+0x111c] ;  /* 0x00111c00010a7983 */ /* 0x000ee80000300800 */
[----:B------:R-:W3:Y:S04]  /*29530*/  LDL.LU R11, [R1+0x1118] ;  /* 0x00111800010b7983 */ /* 0x000ee80000300800 */
[----:B------:R-:W-:Y:S04]  /*29540*/  STL.64 [R1+0x10e8], R18 ;  /* 0x0010e81201007387 */ /* 0x000fe80000100a00 */
[----:B------:R0:W-:Y:S04]  /*29550*/  STL.64 [R1+0x10b0], R6 ;  /* 0x0010b00601007387 */ /* 0x0001e80000100a00 */
[----:B------:R-:W2:Y:S04]  /*29560*/  LDL.LU R4, [R1+0x610] ;  /* 0x0006100001047983 */ /* 0x000ea80000300800 */
[----:B------:R-:W2:Y:S04]  /*29570*/  LDL.LU R5, [R1+0x614] ;  /* 0x0006140001057983 */ /* 0x000ea80000300800 */
[----:B0-----:R-:W2:Y:S04]  /*29580*/  LDL.LU R6, [R1+0x618] ;  /* 0x0006180001067983 */ /* 0x001ea80000300800 */
[----:B------:R-:W2:Y:S01]  /*29590*/  LDL.LU R7, [R1+0x61c] ;  /* 0x00061c0001077983 */ /* 0x000ea20000300800 */
[----:B----4-:R-:W-:-:S02]  /*295a0*/  IMAD.MOV.U32 R18, RZ, RZ, R15 ;  /* 0x000000ffff127224 */ /* 0x010fc400078e000f */
[----:B------:R-:W-:-:S05]  /*295b0*/  IMAD.MOV.U32 R19, RZ, RZ, R14 ;  /* 0x000000ffff137224 */ /* 0x000fca00078e000e */
[----:B------:R-:W-:Y:S04]  /*295c0*/  STL.64 [R1+0x1100], R18 ;  /* 0x0011001201007387 */ /* 0x000fe80000100a00 */
        /* <DEDUP_REMOVED lines=18> */
[----:B------:R-:W-:-:S02]  /*296f0*/  IMAD.MOV.U32 R19, RZ, RZ, R12 ;  /* 0x000000ffff137224 */ /* 0x000fc400078e000c */
[----:B------:R-:W-:Y:S01]  /*29700*/  IMAD.MOV.U32 R18, RZ, RZ, R13 ;  /* 0x000000ffff127224 */ /* 0x000fe200078e000d */
[----:B----4-:R-:W-:Y:S04]  /*29710*/  STL.64 [R1+0x1110], R6 ;  /* 0x0011100601007387 */ /* 0x010fe80000100a00 */
[----:B--2---:R0:W-:Y:S04]  /*29720*/  STL.64 [R1+0x1108], R4 ;  /* 0x0011080401007387 */ /* 0x0041e80000100a00 */
[----:B0-----:R-:W3:Y:S04]  /*29730*/  LDL.LU R4, [R1+0x890] ;  /* 0x0008900001047983 */ /* 0x001ee80000300800 */
[----:B------:R-:W3:Y:S04]  /*29740*/  LDL.LU R5, [R1+0x894] ;  /* 0x0008940001057983 */ /* 0x000ee80000300800 */
[----:B------:R-:W3:Y:S04]  /*29750*/  LDL.LU R6, [R1+0x898] ;  /* 0x0008980001067983 */ /* 0x000ee80000300800 */
[----:B------:R-:W3:Y:S04]  /*29760*/  LDL.LU R7, [R1+0x89c] ;  /* 0x00089c0001077983 */ /* 0x000ee80000300800 */
[----:B------:R-:W2:Y:S04]  /*29770*/  LDL.LU R22, [R1+0xf0c] ;  /* 0x000f0c0001167983 */ /* 0x000ea80000300800 */
        /* <DEDUP_REMOVED lines=20> */
[----:B------:R-:W-:Y:S04]  /*298c0*/  STL.64 [R1+0x1008], R20 ;  /* 0x0010081401007387 */ /* 0x000fe80000100a00 */
[----:B------:R-:W3:Y:S04]  /*298d0*/  LDL.LU.64 R6, [R1+0x1110] ;  /* 0x0011100001067983 */ /* 0x000ee80000300a00 */
[----:B------:R-:W3:Y:S04]  /*298e0*/  LDL.LU.64 R4, [R1+0x1108] ;  /* 0x0011080001047983 */ /* 0x000ee80000300a00 */
[----:B------:R-:W-:Y:S04]  /*298f0*/  STL.64 [R1+0x170], R16 ;  /* 0x0001701001007387 */ /* 0x000fe80000100a00 */
[----:B------:R0:W-:Y:S04]  /*29900*/  STL.64 [R1+0x178], R18 ;  /* 0x0001781201007387 */ /* 0x0001e80000100a00 */
[----:B0-----:R-:W3:Y:S01]  /*29910*/  LDL.LU.64 R18, [R1+0x1100] ;  /* 0x0011000001127983 */ /* 0x001ee20000300a00 */
[----:B------:R-:W-:-:S02]  /*29920*/  IMAD.MOV.U32 R14, RZ, RZ, R16 ;  /* 0x000000ffff0e7224 */ /* 0x000fc400078e0010 */
[----:B---3--:R-:W-:Y:S01]  /*29930*/  HMMA.16816.F32 R16, R8, R18, R4 ;  /* 0x000000120810723c */ /* 0x008fe20000001804 */
[----:B------:R-:W3:Y:S04]  /*29940*/  LDL.LU.64 R6, [R1+0x10f8] ;  /* 0x0010f80001067983 */ /* 0x000ee80000300a00 */
[----:B------:R-:W3:-:S14]  /*29950*/  LDL.LU.64 R4, [R1+0x10f0] ;  /* 0x0010f00001047983 */ /* 0x000edc0000300a00 */
        /* <DEDUP_REMOVED lines=18> */
[----:B------:R-:W-:Y:S04]  /*29a80*/  STL.64 [R1+0x1c0], R16 ;  /* 0x0001c01001007387 */ /* 0x000fe80000100a00 */
[----:B------:R0:W-:Y:S04]  /*29a90*/  STL.64 [R1+0x1c8], R18 ;  /* 0x0001c81201007387 */ /* 0x0001e80000100a00 */
[----:B0-----:R-:W3:Y:S04]  /*29aa0*/  LDL.LU R18, [R1+0x10a8] ;  /* 0x0010a80001127983 */ /* 0x001ee80000300800 */
[----:B------:R-:W3:Y:S01]  /*29ab0*/  LDL.LU.64 R16, [R1+0x10a0] ;  /* 0x0010a00001107983 */ /* 0x000ee20000300a00 */
[----:B------:R-:W0:Y:S01]  /*29ac0*/  LDC R19, c[0x0][0x3ac] ;  /* 0x0000eb00ff137b82 */ /* 0x000e220000000800 */
[----:B--2---:R-:W-:Y:S02]  /*29ad0*/  HMMA.16816.F32 R4, R8, R6, R24 ;  /* 0x000000060804723c */ /* 0x004fe40000001818 */
[----:B------:R-:W2:Y:S04]  /*29ae0*/  LDL.LU.64 R26, [R1+0x1098] ;  /* 0x00109800011a7983 */ /* 0x000ea80000300a00 */
[----:B------:R-:W2:-:S13]  /*29af0*/  LDL.LU.64 R24, [R1+0x1090] ;  /* 0x0010900001187983 */ /* 0x000e9a0000300a00 */
[----:B------:R-:W-:Y:S04]  /*29b00*/  STL.64 [R1+0x1e0], R4 ;  /* 0x0001e00401007387 */ /* 0x000fe80000100a00 */
[----:B------:R1:W-:Y:S04]  /*29b10*/  STL.64 [R1+0x1e8], R6 ;  /* 0x0001e80601007387 */ /* 0x0003e80000100a00 */
[----:B-1----:R-:W2:Y:S01]  /*29b20*/  LDL.LU.64 R6, [R1+0x1088] ;  /* 0x0010880001067983 */ /* 0x002ea20000300a00 */
[----:B0-----:R-:W-:Y:S01]  /*29b30*/  IMAD.SHL.U32 R19, R19, 0x40, RZ ;  /* 0x0000004013137824 */ /* 0x001fe200078e00ff */
[----:B--2---:R-:W-:Y:S02]  /*29b40*/  HMMA.16816.F32 R4, R8, R6, R24 ;  /* 0x000000060804723c */ /* 0x004fe40000001818 */
[----:B------:R-:W2:Y:S04]  /*29b50*/  LDL.LU.64 R26, [R1+0x1080] ;  /* 0x00108000011a7983 */ /* 0x000ea80000300a00 */
[----:B------:R-:W2:-:S13]  /*29b60*/  LDL.LU.64 R24, [R1+0x1078] ;  /* 0x0010780001187983 */ /* 0x000e9a0000300a00 */
[----:B------:R-:W-:Y:S04]  /*29b70*/  STL.64 [R1+0x1f0], R4 ;  /* 0x0001f00401007387 */ /* 0x000fe80000100a00 */
[----:B------:R4:W-:Y:S02]  /*29b80*/  STL.64 [R1+0x1f8], R6 ;  /* 0x0001f80601007387 */ /* 0x0009e40000100a00 */
[----:B----4-:R-:W-:Y:S02]  /*29b90*/  IMAD.MOV.U32 R6, RZ, RZ, R23 ;  /* 0x000000ffff067224 */ /* 0x010fe400078e0017 */
[----:B------:R-:W-:Y:S02]  /*29ba0*/  IMAD.MOV.U32 R7, RZ, RZ, R22 ;  /* 0x000000ffff077224 */ /* 0x000fe400078e0016 */
[----:B------:R-:W-:-:S05]  /*29bb0*/  IMAD.WIDE R6, R19, 0x2, R6 ;  /* 0x0000000213067825 */ /* 0x000fca00078e0206 */
[----:B------:R0:W-:Y:S04]  /*29bc0*/  STL [R1+0xf24], R6 ;  /* 0x000f240601007387 */ /* 0x0001e80000100800 */
[----:B------:R1:W-:Y:S04]  /*29bd0*/  STL [R1+0xf0c], R7 ;  /* 0x000f0c0701007387 */ /* 0x0003e80000100800 */
[----:B0-----:R-:W4:Y:S04]  /*29be0*/  LDL.LU R6, [R1+0xef8] ;  /* 0x000ef80001067983 */ /* 0x001f280000300800 */
[----:B-1----:R-:W4:Y:S01]  /*29bf0*/  LDL.LU R7, [R1+0xf28] ;  /* 0x000f280001077983 */ /* 0x002f220000300800 */
[----:B------:R-:W-:-:S04]  /*29c00*/  LOP3.LUT R13, R13, R12, RZ, 0x3c, !PT ;  /* 0x0000000c0d0d7212 */ /* 0x000fc800078e3cff */
[----:B------:R-:W-:-:S04]  /*29c10*/  LOP3.LUT R12, R13, R12, RZ, 0x3c, !PT ;  /* 0x0000000c0d0c7212 */ /* 0x000fc800078e3cff */
[----:B------:R-:W-:-:S03]  /*29c20*/  LOP3.LUT R13, R13, R12, RZ, 0x3c, !PT ;  /* 0x0000000c0d0d7212 */ /* 0x000fc600078e3cff */
[----:B------:R-:W-:-:S04]  /*29c30*/  IMAD.WIDE R12, R19, 0x2, R12 ;  /* 0x00000002130c7825 */ /* 0x000fc800078e020c */
[----:B--2---:R-:W-:Y:S02]  /*29c40*/  IMAD.MOV.U32 R4, RZ, RZ, R25 ;  /* 0x000000ffff047224 */ /* 0x004fe400078e0019 */
[----:B------:R-:W-:Y:S02]  /*29c50*/  IMAD.MOV.U32 R5, RZ, RZ, R24 ;  /* 0x000000ffff057224 */ /* 0x000fe400078e0018 */
[----:B------:R-:W-:-:S05]  /*29c60*/  IMAD.WIDE R4, R19, 0x2, R4 ;  /* 0x0000000213047825 */ /* 0x000fca00078e0204 */
[----:B------:R0:W-:Y:S04]  /*29c70*/  STL [R1+0xf34], R4 ;  /* 0x000f340401007387 */ /* 0x0001e80000100800 */
[----:B------:R1:W-:Y:S04]  /*29c80*/  STL [R1+0xf14], R5 ;  /* 0x000f140501007387 */ /* 0x0003e80000100800 */
[----:B------:R-:W2:Y:S04]  /*29c90*/  LDL.LU R20, [R1+0xec0] ;  /* 0x000ec00001147983 */ /* 0x000ea80000300800 */
[----:B------:R-:W2:Y:S04]  /*29ca0*/  LDL.LU R21, [R1+0xf08] ;  /* 0x000f080001157983 */ /* 0x000ea80000300800 */
[----:B------:R-:W2:Y:S04]  /*29cb0*/  LDL.LU R22, [R1+0xec8] ;  /* 0x000ec80001167983 */ /* 0x000ea80000300800 */
[----:B------:R-:W2:Y:S04]  /*29cc0*/  LDL.LU R23, [R1+0xf10] ;  /* 0x000f100001177983 */ /* 0x000ea80000300800 */
[----:B------:R-:W2:Y:S04]  /*29cd0*/  LDL.LU R24, [R1+0xed0] ;  /* 0x000ed00001187983 */ /* 0x000ea80000300800 */
[----:B------:R-:W2:Y:S04]  /*29ce0*/  LDL.LU R25, [R1+0xf20] ;  /* 0x000f200001197983 */ /* 0x000ea80000300800 */
[----:B------:R3:W-:Y:S04]  /*29cf0*/  STL [R1+0xf18], R12 ;  /* 0x000f180c01007387 */ /* 0x0007e80000100800 */
[----:B------:R4:W-:Y:S01]  /*29d00*/  STL [R1+0xef0], R13 ;  /* 0x000ef00d01007387 */ /* 0x0009e20000100800 */
[----:B0-----:R-:W-:-:S02]  /*29d10*/  IMAD.MOV.U32 R4, RZ, RZ, R27 ;  /* 0x000000ffff047224 */ /* 0x001fc400078e001b */
[----:B-1----:R-:W-:Y:S02]  /*29d20*/  IMAD.MOV.U32 R5, RZ, RZ, R26 ;  /* 0x000000ffff057224 */ /* 0x002fe400078e001a */
[----:B------:R-:W-:Y:S01]  /*29d30*/  IMAD.WIDE R4, R19, 0x2, R4 ;  /* 0x0000000213047825 */ /* 0x000fe200078e0204 */
[----:B---3--:R-:W3:Y:S04]  /*29d40*/  LDL.LU R12, [R1+0xed8] ;  /* 0x000ed800010c7983 */ /* 0x008ee80000300800 */
[----:B----4-:R-:W3:Y:S01]  /*29d50*/  LDL.LU R13, [R1+0xf1c] ;  /* 0x000f1c00010d7983 */ /* 0x010ee20000300800 */
[----:B------:R-:W-:-:S04]  /*29d60*/  LOP3.LUT R7, R7, R6, RZ, 0x3c, !PT ;  /* 0x0000000607077212 */ /* 0x000fc800078e3cff */
[----:B------:R-:W-:-:S04]  /*29d70*/  LOP3.LUT R6, R7, R6, RZ, 0x3c, !PT ;  /* 0x0000000607067212 */ /* 0x000fc800078e3cff */
[----:B------:R-:W-:-:S03]  /*29d80*/  LOP3.LUT R7, R7, R6, RZ, 0x3c, !PT ;  /* 0x0000000607077212 */ /* 0x000fc600078e3cff */
[----:B------:R-:W-:-:S05]  /*29d90*/  IMAD.WIDE R6, R19, 0x2, R6 ;  /* 0x0000000213067825 */ /* 0x000fca00078e0206 */
[----:B------:R0:W-:Y:S04]  /*29da0*/  STL [R1+0xf28], R6 ;  /* 0x000f280601007387 */ /* 0x0001e80000100800 */
[----:B------:R1:W-:Y:S04]  /*29db0*/  STL [R1+0xef8], R7 ;  /* 0x000ef80701007387 */ /* 0x0003e80000100800 */
[----:B0-----:R-:W4:Y:S04]  /*29dc0*/  LDL.LU R6, [R1+0xee0] ;  /* 0x000ee00001067983 */ /* 0x001f280000300800 */
[----:B-1----:R-:W4:Y:S04]  /*29dd0*/  LDL.LU R7, [R1+0xf2c] ;  /* 0x000f2c0001077983 */ /* 0x002f280000300800 */
[----:B------:R0:W-:Y:S04]  /*29de0*/  STL [R1+0xf38], R4 ;  /* 0x000f380401007387 */ /* 0x0001e80000100800 */
[----:B------:R1:W-:Y:S04]  /*29df0*/  STL [R1+0xf00], R5 ;  /* 0x000f000501007387 */ /* 0x0003e80000100800 */
[----:B0-----:R-:W4:Y:S04]  /*29e00*/  LDL.LU R4, [R1+0xee8] ;  /* 0x000ee80001047983 */ /* 0x001f280000300800 */
[----:B-1----:R-:W4:Y:S04]  /*29e10*/  LDL.LU R5, [R1+0xf30] ;  /* 0x000f300001057983 */ /* 0x002f280000300800 */
[----:B------:R-:W4:Y:S04]  /*29e20*/  LDL.LU R26, [R1+0xeb8] ;  /* 0x000eb800011a7983 */ /* 0x000f280000300800 */
[----:B------:R-:W4:Y:S01]  /*29e30*/  LDL.LU R27, [R1+0xf04] ;  /* 0x000f0400011b7983 */ /* 0x000f220000300800 */
[----:B---3--:R-:W-:-:S04]  /*29e40*/  LOP3.LUT R13, R13, R12, RZ, 0x3c, !PT ;  /* 0x0000000c0d0d7212 */ /* 0x008fc800078e3cff */
[----:B------:R-:W-:-:S04]  /*29e50*/  LOP3.LUT R12, R13, R12, RZ, 0x3c, !PT ;  /* 0x0000000c0d0c7212 */ /* 0x000fc800078e3cff */
[----:B------:R-:W-:-:S03]  /*29e60*/  LOP3.LUT R13, R13, R12, RZ, 0x3c, !PT ;  /* 0x0000000c0d0d7212 */ /* 0x000fc600078e3cff */
[----:B------:R-:W-:-:S05]  /*29e70*/  IMAD.WIDE R12, R19, 0x2, R12 ;  /* 0x00000002130c7825 */ /* 0x000fca00078e020c */
[----:B------:R2:W-:Y:S04]  /*29e80*/  STL [R1+0xf1c], R12 ;  /* 0x000f1c0c01007387 */ /* 0x0005e80000100800 */
[----:B------:R0:W-:Y:S01]  /*29e90*/  STL [R1+0xed8], R13 ;  /* 0x000ed80d01007387 */ /* 0x0001e20000100800 */
[----:B--2---:R-:W-:Y:S02]  /*29ea0*/  IMAD.MOV.U32 R12, RZ, RZ, R21 ;  /* 0x000000ffff0c7224 */ /* 0x004fe400078e0015 */
[----:B0-----:R-:W-:Y:S01]  /*29eb0*/  IMAD.MOV.U32 R13, RZ, RZ, R20 ;  /* 0x000000ffff0d7224 */ /* 0x001fe200078e0014 */
[----:B----4-:R-:W-:-:S04]  /*29ec0*/  LOP3.LUT R7, R7, R6, RZ, 0x3c, !PT ;  /* 0x0000000607077212 */ /* 0x010fc800078e3cff */
[----:B------:R-:W-:-:S04]  /*29ed0*/  LOP3.LUT R6, R7, R6, RZ, 0x3c, !PT ;  /* 0x0000000607067212 */ /* 0x000fc800078e3cff */
[----:B------:R-:W-:Y:S02]  /*29ee0*/  LOP3.LUT R7, R7, R6, RZ, 0x3c, !PT ;  /* 0x0000000607077212 */ /* 0x000fe400078e3cff */
[----:B------:R-:W-:-:S04]  /*29ef0*/  LOP3.LUT R5, R5, R4, RZ, 0x3c, !PT ;  /* 0x0000000405057212 */ /* 0x000fc800078e3cff */
[----:B------:R-:W-:Y:S01]  /*29f00*/  LOP3.LUT R4, R5, R4, RZ, 0x3c, !PT ;  /* 0x0000000405047212 */ /* 0x000fe200078e3cff */
[----:B------:R-:W-:-:S03]  /*29f10*/  IMAD.WIDE R6, R19, 0x2, R6 ;  /* 0x0000000213067825 */ /* 0x000fc600078e0206 */
[----:B------:R-:W-:Y:S02]  /*29f20*/  LOP3.LUT R5, R5, R4, RZ, 0x3c, !PT ;  /* 0x0000000405057212 */ /* 0x000fe400078e3cff */
[----:B------:R0:W-:Y:S04]  /*29f30*/  STL [R1+0xf2c], R6 ;  /* 0x000f2c0601007387 */ /* 0x0001e80000100800 */
[----:B------:R1:W-:Y:S01]  /*29f40*/  STL [R1+0xee0], R7 ;  /* 0x000ee00701007387 */ /* 0x0003e20000100800 */
[----:B------:R-:W-:-:S04]  /*29f50*/  IMAD.WIDE R4, R19, 0x2, R4 ;  /* 0x0000000213047825 */ /* 0x000fc800078e0204 */
[C---:B------:R-:W-:Y:S01]  /*29f60*/  IMAD.WIDE R12, R19.reuse, 0x2, R12 ;  /* 0x00000002130c7825 */ /* 0x040fe200078e020c */
[----:B------:R-:W-:Y:S04]  /*29f70*/  STL [R1+0xf30], R4 ;  /* 0x000f300401007387 */ /* 0x000fe80000100800 */
[----:B------:R-:W-:Y:S01]  /*29f80*/  STL [R1+0xee8], R5 ;  /* 0x000ee80501007387 */ /* 0x000fe20000100800 */
[----:B0-----:R-:W-:Y:S02]  /*29f90*/  IMAD.MOV.U32 R6, RZ, RZ, R23 ;  /* 0x000000ffff067224 */ /* 0x001fe400078e0017 */
[----:B-1----:R-:W-:Y:S01]  /*29fa0*/  IMAD.MOV.U32 R7, RZ, RZ, R22 ;  /* 0x000000ffff077224 */ /* 0x002fe200078e0016 */
[----:B------:R0:W-:Y:S04]  /*29fb0*/  STL [R1+0xf08], R12 ;  /* 0x000f080c01007387 */ /* 0x0001e80000100800 */
[----:B------:R1:W-:Y:S01]  /*29fc0*/  STL [R1+0xec0], R13 ;  /* 0x000ec00d01007387 */ /* 0x0003e20000100800 */
[----:B------:R-:W-:-:S03]  /*29fd0*/  IMAD.WIDE R6, R19, 0x2, R6 ;  /* 0x0000000213067825 */ /* 0x000fc600078e0206 */
[----:B0-----:R-:W2:Y:S04]  /*29fe0*/  LDL.LU R12, [R1+0xea8] ;  /* 0x000ea800010c7983 */ /* 0x001ea80000300800 */
[----:B-1----:R-:W2:Y:S04]  /*29ff0*/  LDL.LU R13, [R1+0xef4] ;  /* 0x000ef400010d7983 */ /* 0x002ea80000300800 */
[----:B------:R0:W-:Y:S04]  /*2a000*/  STL [R1+0xf10], R6 ;  /* 0x000f100601007387 */ /* 0x0001e80000100800 */
[----:B------:R1:W-:Y:S04]  /*2a010*/  STL [R1+0xec8], R7 ;  /* 0x000ec80701007387 */ /* 0x0003e80000100800 */
[----:B0-----:R-:W3:Y:S04]  /*2a020*/  LDL.LU R6, [R1+0xeb0] ;  /* 0x000eb00001067983 */ /* 0x001ee80000300800 */
[----:B-1----:R-:W3:Y:S01]  /*2a030*/  LDL.LU R7, [R1+0xefc] ;  /* 0x000efc0001077983 */ /* 0x002ee20000300800 */
[----:B------:R-:W-:-:S02]  /*2a040*/  IMAD.MOV.U32 R4, RZ, RZ, R25 ;  /* 0x000000ffff047224 */ /* 0x000fc400078e0019 */
[----:B------:R-:W-:Y:S02]  /*2a050*/  IMAD.MOV.U32 R5, RZ, RZ, R24 ;  /* 0x000000ffff057224 */ /* 0x000fe400078e0018 */
[----:B------:R-:W-:-:S05]  /*2a060*/  IMAD.WIDE R4, R19, 0x2, R4 ;  /* 0x0000000213047825 */ /* 0x000fca00078e0204 */
[----:B------:R0:W-:Y:S04]  /*2a070*/  STL [R1+0xf20], R4 ;  /* 0x000f200401007387 */ /* 0x0001e80000100800 */
[----:B------:R1:W-:Y:S04]  /*2a080*/  STL [R1+0xed0], R5 ;  /* 0x000ed00501007387 */ /* 0x0003e80000100800 */
[----:B------:R-:W4:Y:S04]  /*2a090*/  LDL.LU R20, [R1+0xe78] ;  /* 0x000e780001147983 */ /* 0x000f280000300800 */
[----:B------:R-:W4:Y:S04]  /*2a0a0*/  LDL.LU R21, [R1+0xec4] ;  /* 0x000ec40001157983 */ /* 0x000f280000300800 */
[----:B------:R-:W4:Y:S04]  /*2a0b0*/  LDL.LU R22, [R1+0xe80] ;  /* 0x000e800001167983 */ /* 0x000f280000300800 */
[----:B------:R-:W4:Y:S04]  /*2a0c0*/  LDL.LU R23, [R1+0xecc] ;  /* 0x000ecc0001177983 */ /* 0x000f280000300800 */
[----:B------:R-:W4:Y:S04]  /*2a0d0*/  LDL.LU R24, [R1+0xe88] ;  /* 0x000e880001187983 */ /* 0x000f280000300800 */
[----:B------:R-:W4:Y:S01]  /*2a0e0*/  LDL.LU R25, [R1+0xed4] ;  /* 0x000ed40001197983 */ /* 0x000f220000300800 */
[----:B0-----:R-:W-:-:S02]  /*2a0f0*/  IMAD.MOV.U32 R4, RZ, RZ, R27 ;  /* 0x000000ffff047224 */ /* 0x001fc400078e001b */
[----:B-1----:R-:W-:Y:S02]  /*2a100*/  IMAD.MOV.U32 R5, RZ, RZ, R26 ;  /* 0x000000ffff057224 */ /* 0x002fe400078e001a */
[----:B------:R-:W-:Y:S01]  /*2a110*/  IMAD.WIDE R4, R19, 0x2, R4 ;  /* 0x0000000213047825 */ /* 0x000fe200078e0204 */
[----:B--2---:R-:W-:-:S04]  /*2a120*/  LOP3.LUT R13, R13, R12, RZ, 0x3c, !PT ;  /* 0x0000000c0d0d7212 */ /* 0x004fc800078e3cff */
[----:B------:R-:W-:-:S04]  /*2a130*/  LOP3.LUT R12, R13, R12, RZ, 0x3c, !PT ;  /* 0x0000000c0d0c7212 */ /* 0x000fc800078e3cff */
[----:B------:R-:W-:Y:S02]  /*2a140*/  LOP3.LUT R13, R13, R12, RZ, 0x3c, !PT ;  /* 0x0000000c0d0d7212 */ /* 0x000fe400078e3cff */
[----:B---3--:R-:W-:-:S04]  /*2a150*/  LOP3.LUT R7, R7, R6, RZ, 0x3c, !PT ;  /* 0x0000000607077212 */ /* 0x008fc800078e3cff */
[----:B------:R-:W-:Y:S01]  /*2a160*/  LOP3.LUT R6, R7, R6, RZ, 0x3c, !PT ;  /* 0x0000000607067212 */ /* 0x000fe200078e3cff */
[----:B------:R-:W-:-:S03]  /*2a170*/  IMAD.WIDE R12, R19, 0x2, R12 ;  /* 0x00000002130c7825 */ /* 0x000fc600078e020c */
[----:B------:R-:W-:Y:S02]  /*2a180*/  LOP3.LUT R7, R7, R6, RZ, 0x3c, !PT ;  /* 0x0000000607077212 */ /* 0x000fe400078e3cff */
        /* <DEDUP_REMOVED lines=8> */
[----:B-1----:R-:W3:Y:S04]  /*2a210*/  LDL.LU R7, [R1+0xee4] ;  /* 0x000ee40001077983 */ /* 0x002ee80000300800 */
[----:B------:R0:W-:Y:S04]  /*2a220*/  STL [R1+0xf04], R4 ;  /* 0x000f040401007387 */ /* 0x0001e80000100800 */
[----:B------:R1:W-:Y:S04]  /*2a230*/  STL [R1+0xeb8], R5 ;  /* 0x000eb80501007387 */ /* 0x0003e80000100800 */
[----:B0-----:R-:W4:Y:S04]  /*2a240*/  LDL.LU R4, [R1+0xea0] ;  /* 0x000ea00001047983 */ /* 0x001f280000300800 */
[----:B-1----:R-:W4:Y:S04]  /*2a250*/  LDL.LU R5, [R1+0xeec] ;  /* 0x000eec0001057983 */ /* 0x002f280000300800 */
[----:B------:R-:W4:Y:S04]  /*2a260*/  LDL.LU R26, [R1+0xe44] ;  /* 0x000e4400011a7983 */ /* 0x000f280000300800 */
[----:B------:R-:W4:Y:S01]  /*2a270*/  LDL.LU R27, [R1+0xebc] ;  /* 0x000ebc00011b7983 */ /* 0x000f220000300800 */
[----:B--2---:R-:W-:-:S04]  /*2a280*/  LOP3.LUT R13, R13, R12, RZ, 0x3c, !PT ;  /* 0x0000000c0d0d7212 */ /* 0x004fc800078e3cff */
[----:B------:R-:W-:-:S04]  /*2a290*/  LOP3.LUT R12, R13, R12, RZ, 0x3c, !PT ;  /* 0x0000000c0d0c7212 */ /* 0x000fc800078e3cff */
[----:B------:R-:W-:Y:S02]  /*2a2a0*/  LOP3.LUT R13, R13, R12, RZ, 0x3c, !PT ;  /* 0x0000000c0d0d7212 */ /* 0x000fe400078e3cff */
[----:B---3--:R-:W-:-:S04]  /*2a2b0*/  LOP3.LUT R7, R7, R6, RZ, 0x3c, !PT ;  /* 0x0000000607077212 */ /* 0x008fc800078e3cff */
[----:B------:R-:W-:Y:S01]  /*2a2c0*/  LOP3.LUT R6, R7, R6, RZ, 0x3c, !PT ;  /* 0x0000000607067212 */ /* 0x000fe200078e3cff */
[----:B------:R-:W-:-:S03]  /*2a2d0*/  IMAD.WIDE R12, R19, 0x2, R12 ;  /* 0x00000002130c7825 */ /* 0x000fc600078e020c */
[----:B------:R-:W-:Y:S02]  /*2a2e0*/  LOP3.LUT R7, R7, R6, RZ, 0x3c, !PT ;  /* 0x0000000607077212 */ /* 0x000fe400078e3cff */
[----:B----4-:R-:W-:-:S04]  /*2a2f0*/  LOP3.LUT R5, R5, R4, RZ, 0x3c, !PT ;  /* 0x0000000405057212 */ /* 0x010fc800078e3cff */
[----:B------:R-:W-:Y:S01]  /*2a300*/  LOP3.LUT R4, R5, R4, RZ, 0x3c, !PT ;  /* 0x0000000405047212 */ /* 0x000fe200078e3cff */
[----:B------:R-:W-:Y:S01]  /*2a310*/  IMAD.WIDE R6, R19, 0x2, R6 ;  /* 0x0000000213067825 */ /* 0x000fe200078e0206 */
[----:B------:R0:W-:Y:S02]  /*2a320*/  STL [R1+0xedc], R12 ;  /* 0x000edc0c01007387 */ /* 0x0001e40000100800 */
[----:B------:R-:W-:Y:S02]  /*2a330*/  LOP3.LUT R5, R5, R4, RZ, 0x3c, !PT ;  /* 0x0000000405057212 */ /* 0x000fe400078e3cff */
[----:B------:R1:W-:Y:S04]  /*2a340*/  STL [R1+0xe90], R13 ;  /* 0x000e900d01007387 */ /* 0x0003e80000100800 */
[----:B------:R2:W-:Y:S04]  /*2a350*/  STL [R1+0xee4], R6 ;  /* 0x000ee40601007387 */ /* 0x0005e80000100800 */
[----:B------:R3:W-:Y:S01]  /*2a360*/  STL [R1+0xe98], R7 ;  /* 0x000e980701007387 */ /* 0x0007e20000100800 */
[----:B------:R-:W-:-:S04]  /*2a370*/  IMAD.WIDE R4, R19, 0x2, R4 ;  /* 0x0000000213047825 */ /* 0x000fc800078e0204 */
[----:B0-----:R-:W-:Y:S02]  /*2a380*/  IMAD.MOV.U32 R12, RZ, RZ, R21 ;  /* 0x000000ffff0c7224 */ /* 0x001fe400078e0015 */
[----:B-1----:R-:W-:Y:S02]  /*2a390*/  IMAD.MOV.U32 R13, RZ, RZ, R20 ;  /* 0x000000ffff0d7224 */ /* 0x002fe400078e0014 */
[----:B--2---:R-:W-:Y:S02]  /*2a3a0*/  IMAD.MOV.U32 R6, RZ, RZ, R23 ;  /* 0x000000ffff067224 */ /* 0x004fe400078e0017 */
[----:B------:R-:W-:-:S04]  /*2a3b0*/  IMAD.WIDE R12, R19, 0x2, R12 ;  /* 0x00000002130c7825 */ /* 0x000fc800078e020c */
[----:B---3--:R-:W-:Y:S01]  /*2a3c0*/  IMAD.MOV.U32 R7, RZ, RZ, R22 ;  /* 0x000000ffff077224 */ /* 0x008fe200078e0016 */
[----:B------:R-:W-:Y:S04]  /*2a3d0*/  STL [R1+0xeec], R4 ;  /* 0x000eec0401007387 */ /* 0x000fe80000100800 */
[----:B------:R-:W-:Y:S01]  /*2a3e0*/  STL [R1+0xea0], R5 ;  /* 0x000ea00501007387 */ /* 0x000fe20000100800 */
[----:B------:R-:W-:-:S03]  /*2a3f0*/  IMAD.WIDE R6, R19, 0x2, R6 ;  /* 0x0000000213067825 */ /* 0x000fc600078e0206 */
[----:B------:R0:W-:Y:S04]  /*2a400*/  STL [R1+0xec4], R12 ;  /* 0x000ec40c01007387 */ /* 0x0001e80000100800 */
[----:B------:R1:W-:Y:S04]  /*2a410*/  STL [R1+0xe78], R13 ;  /* 0x000e780d01007387 */ /* 0x0003e80000100800 */
        /* <DEDUP_REMOVED lines=119> */
[----:B------:R-:W-:-:S03]  /*2ab90*/  IMAD.WIDE R6, R19, 0x2, R6 ;  /* 0x0000000213067825 */ /* 0x000fc600078e0206 */
[----:B------:R-:W-:Y:S01]  /*2aba0*/  LOP3.LUT R5, R5, R4, RZ, 0x3c, !PT ;  /* 0x0000000405057212 */ /* 0x000fe200078e3cff */
[----:B------:R0:W-:Y:S04]  /*2abb0*/  STL [R1+0xd7c], R12 ;  /* 0x000d7c0c01007387 */ /* 0x0001e80000100800 */
[----:B------:R1:W-:Y:S01]  /*2abc0*/  STL [R1+0xd44], R13 ;  /* 0x000d440d01007387 */ /* 0x0003e20000100800 */
[----:B------:R-:W-:-:S03]  /*2abd0*/  IMAD.WIDE R4, R19, 0x2, R4 ;  /* 0x0000000213047825 */ /* 0x000fc600078e0204 */
[----:B------:R2:W-:Y:S04]  /*2abe0*/  STL [R1+0xde4], R6 ;  /* 0x000de40601007387 */ /* 0x0005e80000100800 */
[----:B------:R3:W-:Y:S04]  /*2abf0*/  STL [R1+0xd80], R7 ;  /* 0x000d800701007387 */ /* 0x0007e80000100800 */
[----:B------:R4:W-:Y:S04]  /*2ac00*/  STL [R1+0xe4c], R4 ;  /* 0x000e4c0401007387 */ /* 0x0009e80000100800 */
[----:B------:R1:W-:Y:S04]  /*2ac10*/  STL [R1+0xde8], R5 ;  /* 0x000de80501007387 */ /* 0x0003e80000100800 */
[----:B------:R-:W-:Y:S04]  /*2ac20*/  STL.64 [R1+0x1070], R18 ;  /* 0x0010701201007387 */ /* 0x000fe80000100a00 */
[----:B------:R4:W-:Y:S01]  /*2ac30*/  STL.64 [R1+0x1068], R16 ;  /* 0x0010681001007387 */ /* 0x0009e20000100a00 */
[----:B0-----:R-:W-:-:S02]  /*2ac40*/  IMAD.MOV.U32 R12, RZ, RZ, R21 ;  /* 0x000000ffff0c7224 */ /* 0x001fc400078e0015 */
[----:B-1----:R-:W-:Y:S02]  /*2ac50*/  IMAD.MOV.U32 R13, RZ, RZ, R20 ;  /* 0x000000ffff0d7224 */ /* 0x002fe400078e0014 */
[----:B--2---:R-:W-:Y:S02]  /*2ac60*/  IMAD.MOV.U32 R6, RZ, RZ, R23 ;  /* 0x000000ffff067224 */ /* 0x004fe400078e0017 */
[----:B---3--:R-:W-:Y:S02]  /*2ac70*/  IMAD.MOV.U32 R7, RZ, RZ, R22 ;  /* 0x000000ffff077224 */ /* 0x008fe400078e0016 */
[----:B----4-:R-:W-:Y:S02]  /*2ac80*/  IMAD.MOV.U32 R4, RZ, RZ, R25 ;  /* 0x000000ffff047224 */ /* 0x010fe400078e0019 */
[----:B------:R-:W-:Y:S01]  /*2ac90*/  IMAD.MOV.U32 R5, RZ, RZ, R24 ;  /* 0x000000ffff057224 */ /* 0x000fe200078e0018 */
[----:B------:R-:W2:Y:S04]  /*2aca0*/  LDL.LU R16, [R1+0x8c0] ;  /* 0x0008c00001107983 */ /* 0x000ea80000300800 */
[----:B------:R-:W2:Y:S01]  /*2acb0*/  LDL.LU R17, [R1+0x8c4] ;  /* 0x0008c40001117983 */ /* 0x000ea20000300800 */
[----:B------:R-:W-:-:S04]  /*2acc0*/  IMAD.WIDE R12, R19, 0x2, R12 ;  /* 0x00000002130c7825 */ /* 0x000fc800078e020c */
[----:B------:R-:W-:-:S04]  /*2acd0*/  IMAD.WIDE R6, R19, 0x2, R6 ;  /* 0x0000000213067825 */ /* 0x000fc800078e0206 */
[----:B------:R-:W-:Y:S01]  /*2ace0*/  IMAD.WIDE R4, R19, 0x2, R4 ;  /* 0x0000000213047825 */ /* 0x000fe200078e0204 */
[----:B------:R-:W2:Y:S04]  /*2acf0*/  LDL.LU R18, [R1+0x8c8] ;  /* 0x0008c80001127983 */ /* 0x000ea80000300800 */
[----:B------:R-:W2:Y:S04]  /*2ad00*/  LDL.LU R19, [R1+0x8cc] ;  /* 0x0008cc0001137983 */ /* 0x000ea80000300800 */
[----:B------:R0:W-:Y:S04]  /*2ad10*/  STL [R1+0xd84], R12 ;  /* 0x000d840c01007387 */ /* 0x0001e80000100800 */
[----:B------:R1:W-:Y:S04]  /*2ad20*/  STL [R1+0xd48], R13 ;  /* 0x000d480d01007387 */ /* 0x0003e80000100800 */
[----:B------:R3:W-:Y:S04]  /*2ad30*/  STL [R1+0xdec], R6 ;  /* 0x000dec0601007387 */ /* 0x0007e80000100800 */
[----:B------:R4:W-:Y:S04]  /*2ad40*/  STL [R1+0xd88], R7 ;  /* 0x000d880701007387 */ /* 0x0009e80000100800 */
[----:B0-----:R-:W2:Y:S04]  /*2ad50*/  LDL.LU R12, [R1+0xd4c] ;  /* 0x000d4c00010c7983 */ /* 0x001ea80000300800 */
[----:B-1----:R-:W2:Y:S04]  /*2ad60*/  LDL.LU R13, [R1+0xd8c] ;  /* 0x000d8c00010d7983 */ /* 0x002ea80000300800 */
[----:B---3--:R-:W3:Y:S04]  /*2ad70*/  LDL.LU R6, [R1+0xd90] ;  /* 0x000d900001067983 */ /* 0x008ee80000300800 */
[----:B----4-:R-:W3:Y:S04]  /*2ad80*/  LDL.LU R7, [R1+0xdf4] ;  /* 0x000df40001077983 */ /* 0x010ee80000300800 */
[----:B------:R0:W-:Y:S04]  /*2ad90*/  STL [R1+0xe50], R4 ;  /* 0x000e500401007387 */ /* 0x0001e80000100800 */
[----:B------:R-:W4:Y:S04]  /*2ada0*/  LDL.LU R22, [R1+0xe00] ;  /* 0x000e000001167983 */ /* 0x000f280000300800 */
[----:B------:R-:W4:Y:S04]  /*2adb0*/  LDL.LU R23, [R1+0xe58] ;  /* 0x000e580001177983 */ /* 0x000f280000300800 */
[----:B------:R1:W-:Y:S04]  /*2adc0*/  STL [R1+0xdf0], R5 ;  /* 0x000df00501007387 */ /* 0x0003e80000100800 */
[----:B0-----:R-:W3:Y:S04]  /*2add0*/  LDL.LU R4, [R1+0xdf8] ;  /* 0x000df80001047983 */ /* 0x001ee80000300800 */
[----:B-1----:R-:W3:Y:S01]  /*2ade0*/  LDL.LU R5, [R1+0xe54] ;  /* 0x000e540001057983 */ /* 0x002ee20000300800 */
[----:B--2---:R-:W-:Y:S03]  /*2adf0*/  HMMA.16816.F32 R24, R8, R26, R16 ;  /* 0x0000001a0818723c */ /* 0x004fe60000001810 */
[----:B------:R-:W2:Y:S04]  /*2ae00*/  LDL.LU.64 R18, [R1+0x1070] ;  /* 0x0010700001127983 */ /* 0x000ea80000300a00 */
[----:B------:R-:W3:-:S12]  /*2ae10*/  LDL.LU.64 R16, [R1+0x1068] ;  /* 0x0010680001107983 */ /* 0x000ed80000300a00 */
[----:B------:R-:W-:Y:S04]  /*2ae20*/  STL.64 [R1+0x150], R24 ;  /* 0x0001501801007387 */ /* 0x000fe80000100a00 */
[----:B------:R0:W-:Y:S04]  /*2ae30*/  STL.64 [R1+0x158], R26 ;  /* 0x0001581a01007387 */ /* 0x0001e80000100a00 */
[----:B0-----:R-:W3:Y:S04]  /*2ae40*/  LDL.LU.64 R26, [R1+0x1060] ;  /* 0x00106000011a7983 */ /* 0x001ee80000300a00 */
[----:B------:R-:W3:Y:S04]  /*2ae50*/  LDL.LU R24, [R1+0x1058] ;  /* 0x0010580001187983 */ /* 0x000ee80000300800 */
[----:B------:R-:W3:Y:S04]  /*2ae60*/  LDL.LU R20, [R1+0xd9c] ;  /* 0x000d9c0001147983 */ /* 0x000ee80000300800 */
[----:B------:R-:W3:Y:S04]  /*2ae70*/  LDL.LU R21, [R1+0xda0] ;  /* 0x000da00001157983 */ /* 0x000ee80000300800 */
[----:B----4-:R2:W-:Y:S02]  /*2ae80*/  STL.64 [R1+0x1040], R22 ;  /* 0x0010401601007387 */ /* 0x0105e40000100a00 */
[----:B--2---:R-:W-:-:S02]  /*2ae90*/  IMAD.MOV.U32 R23, RZ, RZ, R18 ;  /* 0x000000ffff177224 */ /* 0x004fc400078e0012 */
[----:B---3--:R-:W-:Y:S01]  /*2aea0*/  IMAD.MOV.U32 R22, RZ, RZ, R24 ;  /* 0x000000ffff167224 */ /* 0x008fe200078e0018 */
[----:B------:R-:W-:Y:S04]  /*2aeb0*/  STL.64 [R1+0x1038], R20 ;  /* 0x0010381401007387 */ /* 0x000fe80000100a00 */
[----:B------:R-:W2:Y:S04]  /*2aec0*/  LDL.LU R18, [R1+0xe04] ;  /* 0x000e040001127983 */ /* 0x000ea80000300800 */
[----:B------:R-:W3:Y:S04]  /*2aed0*/  LDL.LU R24, [R1+0xe08] ;  /* 0x000e080001187983 */ /* 0x000ee80000300800 */
[----:B------:R-:W3:Y:S04]  /*2aee0*/  LDL.LU R25, [R1+0xe5c] ;  /* 0x000e5c0001197983 */ /* 0x000ee80000300800 */
[----:B------:R-:W-:Y:S04]  /*2aef0*/  STL.64 [R1+0x1028], R26 ;  /* 0x0010281a01007387 */ /* 0x000fe80000100a00 */
[----:B---3--:R0:W-:Y:S04]  /*2af00*/  STL.64 [R1+0x1020], R24 ;  /* 0x0010201801007387 */ /* 0x0081e80000100a00 */
[----:B0-----:R-:W3:Y:S04]  /*2af10*/  LDL.LU R24, [R1+0x8e0] ;  /* 0x0008e00001187983 */ /* 0x001ee80000300800 */
[----:B------:R-:W3:Y:S04]  /*2af20*/  LDL.LU R25, [R1+0x8e4] ;  /* 0x0008e40001197983 */ /* 0x000ee80000300800 */
[----:B------:R-:W4:Y:S04]  /*2af30*/  LDL.LU R26, [R1+0x8e8] ;  /* 0x0008e800011a7983 */ /* 0x000f280000300800 */
[----:B------:R-:W4:Y:S01]  /*2af40*/  LDL.LU R27, [R1+0x8ec] ;  /* 0x0008ec00011b7983 */ /* 0x000f220000300800 */
[----:B------:R-:W-:-:S02]  /*2af50*/  LOP3.LUT R13, R13, R12, RZ, 0x3c, !PT ;  /* 0x0000000c0d0d7212 */ /* 0x000fc400078e3cff */
[----:B------:R-:W-:Y:S02]  /*2af60*/  LOP3.LUT R7, R7, R6, RZ, 0x3c, !PT ;  /* 0x0000000607077212 */ /* 0x000fe400078e3cff */
[C---:B------:R-:W-:Y:S01]  /*2af70*/  LOP3.LUT R12, R13.reuse, R12, RZ, 0x3c, !PT ;  /* 0x0000000c0d0c7212 */ /* 0x040fe200078e3cff */
[----:B----4-:R-:W-:Y:S04]  /*2af80*/  STL.64 [R1+0x1050], R26 ;  /* 0x0010501a01007387 */ /* 0x010fe80000100a00 */
[----:B---3--:R0:W-:Y:S04]  /*2af90*/  STL.64 [R1+0x1048], R24 ;  /* 0x0010481801007387 */ /* 0x0081e80000100a00 */
[----:B0-----:R-:W3:Y:S04]  /*2afa0*/  LDL.LU R24, [R1+0x8d0] ;  /* 0x0008d00001187983 */ /* 0x001ee80000300800 */
[----:B------:R-:W3:Y:S04]  /*2afb0*/  LDL.LU R25, [R1+0x8d4] ;  /* 0x0008d40001197983 */ /* 0x000ee80000300800 */
[----:B------:R-:W3:Y:S04]  /*2afc0*/  LDL.LU R26, [R1+0x8d8] ;  /* 0x0008d800011a7983 */ /* 0x000ee80000300800 */
[----:B------:R-:W3:Y:S01]  /*2afd0*/  LDL.LU R27, [R1+0x8dc] ;  /* 0x0008dc00011b7983 */ /* 0x000ee20000300800 */
[----:B------:R-:W-:-:S02]  /*2afe0*/  LOP3.LUT R13, R13, R12, RZ, 0x3c, !PT ;  /* 0x0000000c0d0d7212 */ /* 0x000fc400078e3cff */
[----:B------:R-:W-:Y:S02]  /*2aff0*/  LOP3.LUT R6, R7, R6, RZ, 0x3c, !PT ;  /* 0x0000000607067212 */ /* 0x000fe400078e3cff */
[----:B------:R-:W-:Y:S02]  /*2b000*/  LOP3.LUT R5, R5, R4, RZ, 0x3c, !PT ;  /* 0x0000000405057212 */ /* 0x000fe400078e3cff */
[----:B------:R-:W-:Y:S01]  /*2b010*/  LOP3.LUT R7, R7, R6, RZ, 0x3c, !PT ;  /* 0x0000000607077212 */ /* 0x000fe200078e3cff */
[----:B------:R-:W-:Y:S01]  /*2b020*/  IMAD.WIDE R12, R19, 0x2, R12 ;  /* 0x00000002130c7825 */ /* 0x000fe200078e020c */
[----:B------:R-:W-:-:S03]  /*2b030*/  LOP3.LUT R4, R5, R4, RZ, 0x3c, !PT ;  /* 0x0000000405047212 */ /* 0x000fc600078e3cff */
[----:B------:R-:W-:Y:S01]  /*2b040*/  IMAD.WIDE R6, R19, 0x2, R6 ;  /* 0x0000000213067825 */ /* 0x000fe200078e0206 */
[----:B------:R0:W-:Y:S04]  /*2b050*/  STL [R1+0xd8c], R12 ;  /* 0x000d8c0c01007387 */ /* 0x0001e80000100800 */
[----:B------:R1:W-:Y:S01]  /*2b060*/  STL [R1+0xd4c], R13 ;  /* 0x000d4c0d01007387 */ /* 0x0003e20000100800 */
[----:B------:R-:W-:-:S03]  /*2b070*/  LOP3.LUT R5, R5, R4, RZ, 0x3c, !PT ;  /* 0x0000000405057212 */ /* 0x000fc600078e3cff */
[----:B0-----:R-:W4:Y:S04]  /*2b080*/  LDL.LU R12, [R1+0xd50] ;  /* 0x000d5000010c7983 */ /* 0x001f280000300800 */
[----:B-1----:R-:W4:Y:S04]  /*2b090*/  LDL.LU R13, [R1+0xd94] ;  /* 0x000d9400010d7983 */ /* 0x002f280000300800 */
[----:B------:R0:W-:Y:S04]  /*2b0a0*/  STL [R1+0xdf4], R6 ;  /* 0x000df40601007387 */ /* 0x0001e80000100800 */
[----:B------:R1:W-:Y:S01]  /*2b0b0*/  STL [R1+0xd90], R7 ;  /* 0x000d900701007387 */ /* 0x0003e20000100800 */
[----:B------:R-:W-:-:S03]  /*2b0c0*/  IMAD.WIDE R4, R19, 0x2, R4 ;  /* 0x0000000213047825 */ /* 0x000fc600078e0204 */
[----:B0-----:R-:W2:Y:S04]  /*2b0d0*/  LDL.LU R6, [R1+0xd98] ;  /* 0x000d980001067983 */ /* 0x001ea80000300800 */
[----:B-1----:R-:W2:Y:S04]  /*2b0e0*/  LDL.LU R7, [R1+0xdfc] ;  /* 0x000dfc0001077983 */ /* 0x002ea80000300800 */
[----:B------:R-:W-:Y:S04]  /*2b0f0*/  STL [R1+0xe54], R4 ;  /* 0x000e540401007387 */ /* 0x000fe80000100800 */
[----:B------:R-:W-:Y:S01]  /*2b100*/  STL [R1+0xdf8], R5 ;  /* 0x000df80501007387 */ /* 0x000fe20000100800 */
[----:B---3--:R-:W-:Y:S03]  /*2b110*/  HMMA.16816.F32 R20, R8, R22, R24 ;  /* 0x000000160814723c */ /* 0x008fe60000001818 */
[----:B------:R-:W3:Y:S04]  /*2b120*/  LDL.LU.64 R26, [R1+0x1050] ;  /* 0x00105000011a7983 */ /* 0x000ee80000300a00 */
[----:B------:R-:W3:-:S12]  /*2b130*/  LDL.LU.64 R24, [R1+0x1048] ;  /* 0x0010480001187983 */ /* 0x000ed80000300a00 */
[----:B------:R-:W-:Y:S04]  /*2b140*/  STL.64 [R1+0x160], R20 ;  /* 0x0001601401007387 */ /* 0x000fe80000100a00 */
[----:B------:R0:W-:Y:S04]  /*2b150*/  STL.64 [R1+0x168], R22 ;  /* 0x0001681601007387 */ /* 0x0001e80000100a00 */
[----:B0-----:R-:W3:Y:S01]  /*2b160*/  LDL.LU.64 R22, [R1+0x1040] ;  /* 0x0010400001167983 */ /* 0x001ee20000300a00 */
[----:B----4-:R-:W-:-:S03]  /*2b170*/  LOP3.LUT R13, R13, R12, RZ, 0x3c, !PT ;  /* 0x0000000c0d0d7212 */ /* 0x010fc600078e3cff */
[----:B------:R-:W4:Y:S01]  /*2b180*/  LDL.LU.64 R20, [R1+0x1038] ;  /* 0x0010380001147983 */ /* 0x000f220000300a00 */
[----:B------:R-:W-:Y:S02]  /*2b190*/  LOP3.LUT R12, R13, R12, RZ, 0x3c, !PT ;  /* 0x0000000c0d0c7212 */ /* 0x000fe400078e3cff */
[----:B--2---:R-:W-:Y:S02]  /*2b1a0*/  LOP3.LUT R7, R7, R6, RZ, 0x3c, !PT ;  /* 0x0000000607077212 */ /* 0x004fe400078e3cff */
[----:B------:R-:W-:Y:S02]  /*2b1b0*/  LOP3.LUT R13, R13, R12, RZ, 0x3c, !PT ;  /* 0x0000000c0d0d7212 */ /* 0x000fe400078e3cff */
[----:B------:R-:W-:-:S04]  /*2b1c0*/  LOP3.LUT R6, R7, R6, RZ, 0x3c, !PT ;  /* 0x0000000607067212 */ /* 0x000fc800078e3cff */
[----:B------:R-:W-:Y:S01]  /*2b1d0*/  LOP3.LUT R7, R7, R6, RZ, 0x3c, !PT ;  /* 0x0000000607077212 */ /* 0x000fe200078e3cff */
[----:B------:R-:W-:-:S04]  /*2b1e0*/  IMAD.WIDE R12, R19, 0x2, R12 ;  /* 0x00000002130c7825 */ /* 0x000fc800078e020c */
[----:B------:R-:W-:Y:S01]  /*2b1f0*/  IMAD.WIDE R6, R19, 0x2, R6 ;  /* 0x0000000213067825 */ /* 0x000fe200078e0206 */
[----:B------:R-:W-:Y:S04]  /*2b200*/  STL [R1+0xd94], R12 ;  /* 0x000d940c01007387 */ /* 0x000fe80000100800 */
[----:B------:R0:W-:Y:S04]  /*2b210*/  STL [R1+0xd50], R13 ;  /* 0x000d500d01007387 */ /* 0x0001e80000100800 */
[----:B0-----:R-:W2:Y:S04]  /*2b220*/  LDL.LU R13, [R1+0xd54] ;  /* 0x000d5400010d7983 */ /* 0x001ea80000300800 */
[----:B------:R0:W-:Y:S01]  /*2b230*/  STL [R1+0xdfc], R6 ;  /* 0x000dfc0601007387 */ /* 0x0001e20000100800 */
[----:B---3--:R-:W-:-:S02]  /*2b240*/  IMAD.MOV.U32 R4, RZ, RZ, R23 ;  /* 0x000000ffff047224 */ /* 0x008fc400078e0017 */
[----:B------:R-:W-:Y:S02]  /*2b250*/  IMAD.MOV.U32 R5, RZ, RZ, R22 ;  /* 0x000000ffff057224 */ /* 0x000fe400078e0016 */
[----:B------:R-:W3:Y:S04]  /*2b260*/  LDL.LU R22, [R1+0x78] ;  /* 0x0000780001167983 */ /* 0x000ee80000300800 */
[----:B------:R-:W3:Y:S01]  /*2b270*/  LDL.LU R23, [R1+0x7c] ;  /* 0x00007c0001177983 */ /* 0x000ee20000300800 */
[----:B------:R-:W-:-:S03]  /*2b280*/  IMAD.WIDE R4, R19, 0x2, R4 ;  /* 0x0000000213047825 */ /* 0x000fc600078e0204 */
[----:B------:R1:W-:Y:S04]  /*2b290*/  STL [R1+0xd98], R7 ;  /* 0x000d980701007387 */ /* 0x0003e80000100800 */
[----:B------:R-:W-:Y:S04]  /*2b2a0*/  STL [R1+0xe58], R4 ;  /* 0x000e580401007387 */ /* 0x000fe80000100800 */
[----:B------:R2:W-:Y:S04]  /*2b2b0*/  STL [R1+0xe00], R5 ;  /* 0x000e000501007387 */ /* 0x0005e80000100800 */
[----:B0-----:R-:W2:Y:S01]  /*2b2c0*/  LDL.LU R6, [R1+0x88] ;  /* 0x0000880001067983 */ /* 0x001ea20000300800 */
[----:B-1----:R-:W-:-:S03]  /*2b2d0*/  IMAD.MOV.U32 R7, RZ, RZ, R29 ;  /* 0x000000ffff077224 */ /* 0x002fc600078e001d */
[----:B------:R-:W3:Y:S04]  /*2b2e0*/  LDL.LU R29, [R1+0x1030] ;  /* 0x00103000011d7983 */ /* 0x000ee80000300800 */
[----:B--2---:R-:W-:Y:S01]  /*2b2f0*/  HMMA.16816.F32 R4, R8, R6, R24 ;  /* 0x000000060804723c */ /* 0x004fe20000001818 */
[----:B------:R-:W2:Y:S04]  /*2b300*/  LDL.LU.64 R26, [R1+0x1028] ;  /* 0x00102800011a7983 */ /* 0x000ea80000300a00 */
[----:B------:R-:W2:Y:S01]  /*2b310*/  LDL.LU.64 R24, [R1+0x1020] ;  /* 0x0010200001187983 */ /* 0x000ea20000300a00 */
[----:B----4-:R-:W-:-:S04]  /*2b320*/  IMAD.MOV.U32 R12, RZ, RZ, R20 ;  /* 0x000000ffff0c7224 */ /* 0x010fc800078e0014 */
[----:B------:R-:W-:-:S09]  /*2b330*/  IMAD.WIDE R12, R19, 0x2, R12 ;  /* 0x00000002130c7825 */ /* 0x000fd200078e020c */
[----:B------:R-:W-:Y:S04]  /*2b340*/  STL.64 [R1+0x140], R4 ;  /* 0x0001400401007387 */ /* 0x000fe80000100a00 */
[----:B------:R0:W-:Y:S04]  /*2b350*/  STL.64 [R1+0x148], R6 ;  /* 0x0001480601007387 */ /* 0x0001e80000100a00 */
[----:B------:R-:W-:Y:S04]  /*2b360*/  STL [R1+0x1018], R19 ;  /* 0x0010181301007387 */ /* 0x000fe80000100800 */
[----:B------:R1:W-:Y:S01]  /*2b370*/  STL.64 [R1+0x1010], R16 ;  /* 0x0010101001007387 */ /* 0x0003e20000100a00 */
[----:B0-----:R-:W-:-:S02]  /*2b380*/  IMAD.MOV.U32 R6, RZ, RZ, R18 ;  /* 0x000000ffff067224 */ /* 0x001fc400078e0012 */
[----:B------:R-:W-:Y:S01]  /*2b390*/  IMAD.MOV.U32 R7, RZ, RZ, R21 ;  /* 0x000000ffff077224 */ /* 0x000fe200078e0015 */
[----:B-1----:R-:W3:Y:S04]  /*2b3a0*/  LDL.LU R16, [R1+0x8f0] ;  /* 0x0008f00001107983 */ /* 0x002ee80000300800 */
[----:B------:R-:W3:Y:S01]  /*2b3b0*/  LDL.LU R17, [R1+0x8f4] ;  /* 0x0008f40001117983 */ /* 0x000ee20000300800 */
[----:B------:R-:W-:-:S03]  /*2b3c0*/  IMAD.WIDE R6, R19, 0x2, R6 ;  /* 0x0000000213067825 */ /* 0x000fc600078e0206 */
[----:B------:R-:W3:Y:S01]  /*2b3d0*/  LDL.LU R18, [R1+0x8f8] ;  /* 0x0008f80001127983 */ /* 0x000ee20000300800 */
[----:B--2---:R-:W-:Y:S02]  /*2b3e0*/  IMAD.MOV.U32 R4, RZ, RZ, R25 ;  /* 0x000000ffff047224 */ /* 0x004fe400078e0019 */
[----:B------:R-:W-:Y:S02]  /*2b3f0*/  IMAD.MOV.U32 R5, RZ, RZ, R24 ;  /* 0x000000ffff057224 */ /* 0x000fe400078e0018 */
[----:B------:R-:W-:Y:S02]  /*2b400*/  IMAD.WIDE R4, R19, 0x2, R4 ;  /* 0x0000000213047825 */ /* 0x000fe400078e0204 */
[----:B------:R-:W3:Y:S04]  /*2b410*/  LDL.LU R19, [R1+0x8fc] ;  /* 0x0008fc0001137983 */ /* 0x000ee80000300800 */
[----:B------:R0:W-:Y:S04]  /*2b420*/  STL [R1+0xd9c], R12 ;  /* 0x000d9c0c01007387 */ /* 0x0001e80000100800 */
[----:B------:R1:W-:Y:S04]  /*2b430*/  STL [R1+0xd54], R13 ;  /* 0x000d540d01007387 */ /* 0x0003e80000100800 */
[----:B0-----:R-:W2:Y:S04]  /*2b440*/  LDL.LU R12, [R1+0xd58] ;  /* 0x000d5800010c7983 */ /* 0x001ea80000300800 */
[----:B-1----:R-:W2:Y:S04]  /*2b450*/  LDL.LU R13, [R1+0xda4] ;  /* 0x000da400010d7983 */ /* 0x002ea80000300800 */
[----:B------:R0:W-:Y:S04]  /*2b460*/  STL [R1+0xe04], R6 ;  /* 0x000e040601007387 */ /* 0x0001e80000100800 */
[----:B------:R-:W4:Y:S04]  /*2b470*/  LDL.LU R24, [R1+0xe18] ;  /* 0x000e180001187983 */ /* 0x000f280000300800 */
[----:B------:R-:W4:Y:S04]  /*2b480*/  LDL.LU R25, [R1+0xe64] ;  /* 0x000e640001197983 */ /* 0x000f280000300800 */
[----:B------:R-:W-:Y:S01]  /*2b490*/  STL.64 [R1+0xff8], R26 ;  /* 0x000ff81a01007387 */ /* 0x000fe20000100a00 */
[----:B---3--:R-:W-:Y:S03]  /*2b4a0*/  HMMA.16816.F32 R20, R8, R22, R16 ;  /* 0x000000160814723c */ /* 0x008fe60000001810 */
[----:B----4-:R-:W-:Y:S04]  /*2b4b0*/  STL.64 [R1+0xff0], R24 ;  /* 0x000ff01801007387 */ /* 0x010fe80000100a00 */
[----:B------:R1:W-:Y:S04]  /*2b4c0*/  STL [R1+0xda0], R7 ;  /* 0x000da00701007387 */ /* 0x0003e80000100800 */
[----:B0-----:R-:W3:Y:S04]  /*2b4d0*/  LDL.LU R6, [R1+0xe10] ;  /* 0x000e100001067983 */ /* 0x001ee80000300800 */
[----:B-1----:R-:W3:Y:S04]  /*2b4e0*/  LDL.LU R7, [R1+0xe60] ;  /* 0x000e600001077983 */ /* 0x002ee80000300800 */
[----:B------:R-:W4:Y:S04]  /*2b4f0*/  LDL.LU R24, [R1+0x900] ;  /* 0x0009000001187983 */ /* 0x000f280000300800 */
[----:B------:R-:W4:Y:S04]  /*2b500*/  LDL.LU R25, [R1+0x904] ;  /* 0x0009040001197983 */ /* 0x000f280000300800 */
[----:B------:R-:W4:Y:S04]  /*2b510*/  LDL.LU R26, [R1+0x908] ;  /* 0x00090800011a7983 */ /* 0x000f280000300800 */
[----:B------:R-:W4:Y:S04]  /*2b520*/  LDL.LU R27, [R1+0x90c] ;  /* 0x00090c00011b7983 */ /* 0x000f280000300800 */
[----:B------:R0:W-:Y:S04]  /*2b530*/  STL [R1+0xe5c], R4 ;  /* 0x000e5c0401007387 */ /* 0x0001e80000100800 */
[----:B------:R1:W-:Y:S04]  /*2b540*/  STL [R1+0xe08], R5 ;  /* 0x000e080501007387 */ /* 0x0003e80000100800 */
[----:B0-----:R-:W4:Y:S04]  /*2b550*/  LDL.LU R4, [R1+0xda8] ;  /* 0x000da80001047983 */ /* 0x001f280000300800 */
[----:B-1----:R-:W4:Y:S04]  /*2b560*/  LDL.LU R5, [R1+0xe0c] ;  /* 0x000e0c0001057983 */ /* 0x002f280000300800 */
[----:B------:R-:W4:Y:S04]  /*2b570*/  LDL.LU R19, [R1+0x1018] ;  /* 0x0010180001137983 */ /* 0x000f280000300800 */
[----:B------:R-:W4:Y:S04]  /*2b580*/  LDL.LU.64 R16, [R1+0x1010] ;  /* 0x0010100001107983 */ /* 0x000f280000300a00 */
[----:B------:R0:W-:Y:S04]  /*2b590*/  STL.64 [R1+0x130], R20 ;  /* 0x0001301401007387 */ /* 0x0001e80000100a00 */
[----:B------:R1:W-:Y:S04]  /*2b5a0*/  STL.64 [R1+0x138], R22 ;  /* 0x0001381601007387 */ /* 0x0003e80000100a00 */
[----:B0-----:R-:W4:Y:S04]  /*2b5b0*/  LDL.LU.64 R20, [R1+0x1008] ;  /* 0x0010080001147983 */ /* 0x001f280000300a00 */
[----:B-1----:R-:W4:Y:S04]  /*2b5c0*/  LDL.LU R22, [R1+0xdb4] ;  /* 0x000db40001167983 */ /* 0x002f280000300800 */
[----:B------:R-:W4:Y:S01]  /*2b5d0*/  LDL.LU R23, [R1+0xdb8] ;  /* 0x000db80001177983 */ /* 0x000f220000300800 */
[----:B--2---:R-:W-:-:S04]  /*2b5e0*/  LOP3.LUT R13, R13, R12, RZ, 0x3c, !PT ;  /* 0x0000000c0d0d7212 */ /* 0x004fc800078e3cff */
[----:B------:R-:W-:-:S04]  /*2b5f0*/  LOP3.LUT R12, R13, R12, RZ, 0x3c, !PT ;  /* 0x0000000c0d0c7212 */ /* 0x000fc800078e3cff */
[----:B------:R-:W-:Y:S02]  /*2b600*/  LOP3.LUT R13, R13, R12, RZ, 0x3c, !PT ;  /* 0x0000000c0d0d7212 */ /* 0x000fe400078e3cff */
[----:B---3--:R-:W-:-:S04]  /*2b610*/  LOP3.LUT R7, R7, R6, RZ, 0x3c, !PT ;  /* 0x0000000607077212 */ /* 0x008fc800078e3cff */
[----:B------:R-:W-:-:S04]  /*2b620*/  LOP3.LUT R6, R7, R6, RZ, 0x3c, !PT ;  /* 0x0000000607067212 */ /* 0x000fc800078e3cff */
[----:B------:R-:W-:Y:S02]  /*2b630*/  LOP3.LUT R7, R7, R6, RZ, 0x3c, !PT ;  /* 0x0000000607077212 */ /* 0x000fe400078e3cff */
[----:B----4-:R-:W-:-:S04]  /*2b640*/  LOP3.LUT R5, R5, R4, RZ, 0x3c, !PT ;  /* 0x0000000405057212 */ /* 0x010fc800078e3cff */
[----:B------:R-:W-:Y:S01]  /*2b650*/  LOP3.LUT R4, R5, R4, RZ, 0x3c, !PT ;  /* 0x0000000405047212 */ /* 0x000fe200078e3cff */
[----:B------:R-:W-:-:S03]  /*2b660*/  IMAD.WIDE R12, R19, 0x2, R12 ;  /* 0x00000002130c7825 */ /* 0x000fc600078e020c */
[----:B------:R-:W-:Y:S01]  /*2b670*/  LOP3.LUT R5, R5, R4, RZ, 0x3c, !PT ;  /* 0x0000000405057212 */ /* 0x000fe200078e3cff */
[C---:B------:R-:W-:Y:S01]  /*2b680*/  IMAD.WIDE R6, R19.reuse, 0x2, R6 ;  /* 0x0000000213067825 */ /* 0x040fe200078e0206 */
[----:B------:R0:W-:Y:S04]  /*2b690*/  STL.64 [R1+0xfd0], R22 ;  /* 0x000fd01601007387 */ /* 0x0001e80000100a00 */
[----:B------:R1:W-:Y:S01]  /*2b6a0*/  STL.64 [R1+0xfc8], R20 ;  /* 0x000fc81401007387 */ /* 0x0003e20000100a00 */
[----:B------:R-:W-:-:S04]  /*2b6b0*/  IMAD.WIDE R4, R19, 0x2, R4 ;  /* 0x0000000213047825 */ /* 0x000fc800078e0204 */
[----:B0-----:R-:W-:Y:S01]  /*2b6c0*/  IMAD.MOV.U32 R23, RZ, RZ, R16 ;  /* 0x000000ffff177224 */ /* 0x001fe200078e0010 */
[----:B-1----:R-:W2:Y:S04]  /*2b6d0*/  LDL.LU R20, [R1+0xdb0] ;  /* 0x000db00001147983 */ /* 0x002ea80000300800 */
[----:B------:R-:W3:Y:S01]  /*2b6e0*/  LDL.LU R21, [R1+0xe14] ;  /* 0x000e140001157983 */ /* 0x000ee20000300800 */
[----:B------:R-:W-:-:S03]  /*2b6f0*/  IMAD.MOV.U32 R22, RZ, RZ, R17 ;  /* 0x000000ffff167224 */ /* 0x000fc600078e0011 */
[----:B------:R-:W4:Y:S04]  /*2b700*/  LDL.LU R16, [R1+0xe1c] ;  /* 0x000e1c0001107983 */ /* 0x000f280000300800 */
[----:B------:R-:W4:Y:S04]  /*2b710*/  LDL.LU R17, [R1+0xe20] ;  /* 0x000e200001117983 */ /* 0x000f280000300800 */
[----:B------:R-:W4:Y:S04]  /*2b720*/  LDL.LU R18, [R1+0xe68] ;  /* 0x000e680001127983 */ /* 0x000f280000300800 */
[----:B------:R0:W-:Y:S04]  /*2b730*/  STL [R1+0xda4], R12 ;  /* 0x000da40c01007387 */ /* 0x0001e80000100800 */
[----:B------:R1:W-:Y:S04]  /*2b740*/  STL [R1+0xd58], R13 ;  /* 0x000d580d01007387 */ /* 0x0003e80000100800 */
[----:B0-----:R-:W4:Y:S04]  /*2b750*/  LDL.LU R12, [R1+0xd5c] ;  /* 0x000d5c00010c7983 */ /* 0x001f280000300800 */
[----:B-1----:R-:W4:Y:S04]  /*2b760*/  LDL.LU R13, [R1+0xdac] ;  /* 0x000dac00010d7983 */ /* 0x002f280000300800 */
[----:B------:R-:W-:Y:S04]  /*2b770*/  STL [R1+0xe0c], R4 ;  /* 0x000e0c0401007387 */ /* 0x000fe80000100800 */
[----:B------:R-:W-:Y:S04]  /*2b780*/  STL [R1+0xda8], R5 ;  /* 0x000da80501007387 */ /* 0x000fe80000100800 */
[----:B------:R0:W-:Y:S04]  /*2b790*/  STL [R1+0xe60], R6 ;  /* 0x000e600601007387 */ /* 0x0001e80000100800 */
[----:B------:R1:W-:Y:S01]  /*2b7a0*/  STL [R1+0xe10], R7 ;  /* 0x000e100701007387 */ /* 0x0003e20000100800 */
[----:B0-----:R-:W-:-:S02]  /*2b7b0*/  IMAD.MOV.U32 R6, RZ, RZ, R28 ;  /* 0x000000ffff067224 */ /* 0x001fc400078e001c */
[----:B-1----:R-:W-:Y:S01]  /*2b7c0*/  IMAD.MOV.U32 R7, RZ, RZ, R3 ;  /* 0x000000ffff077224 */ /* 0x002fe200078e0003 */
[----:B------:R-:W4:Y:S04]  /*2b7d0*/  LDL.LU R28, [R1+0x1004] ;  /* 0x00100400011c7983 */ /* 0x000f280000300800 */
[----:B------:R-:W4:Y:S02]  /*2b7e0*/  LDL.LU R3, [R1+0x1000] ;  /* 0x0010000001037983 */ /* 0x000f240000300800 */
[----:B------:R-:W-:Y:S02]  /*2b7f0*/  HMMA.16816.F32 R4, R8, R6, R24 ;  /* 0x000000060804723c */ /* 0x000fe40000001818 */
[----:B------:R-:W4:Y:S04]  /*2b800*/  LDL.LU.64 R26, [R1+0xff8] ;  /* 0x000ff800011a7983 */ /* 0x000f280000300a00 */
[----:B------:R-:W4:-:S13]  /*2b810*/  LDL.LU.64 R24, [R1+0xff0] ;  /* 0x000ff00001187983 */ /* 0x000f1a0000300a00 */
[----:B------:R-:W-:Y:S04]  /*2b820*/  STL.64 [R1+0x1a0], R4 ;  /* 0x0001a00401007387 */ /* 0x000fe80000100a00 */
[----:B------:R2:W-:Y:S02]  /*2b830*/  STL.64 [R1+0x1a8], R6 ;  /* 0x0001a80601007387 */ /* 0x0005e40000100a00 */
[----:B--2---:R-:W-:Y:S02]  /*2b840*/  IMAD.MOV.U32 R7, RZ, RZ, R20 ;  /* 0x000000ffff077224 */ /* 0x004fe400078e0014 */
[----:B---3--:R-:W-:Y:S01]  /*2b850*/  IMAD.MOV.U32 R6, RZ, RZ, R21 ;  /* 0x000000ffff067224 */ /* 0x008fe200078e0015 */
[----:B----4-:R-:W-:Y:S04]  /*2b860*/  STL.64 [R1+0xfe0], R18 ;  /* 0x000fe01201007387 */ /* 0x010fe80000100a00 */
[----:B------:R0:W-:Y:S01]  /*2b870*/  STL.64 [R1+0xfd8], R16 ;  /* 0x000fd81001007387 */ /* 0x0001e20000100a00 */
[----:B------:R-:W-:-:S04]  /*2b880*/  IMAD.WIDE R6, R19, 0x2, R6 ;  /* 0x0000000213067825 */ /* 0x000fc800078e0206 */
[----:B------:R-:W-:Y:S02]  /*2b890*/  IMAD.MOV.U32 R5, RZ, RZ, R12 ;  /* 0x000000ffff057224 */ /* 0x000fe400078e000c */
[----:B------:R-:W-:Y:S01]  /*2b8a0*/  IMAD.MOV.U32 R4, RZ, RZ, R13 ;  /* 0x000000ffff047224 */ /* 0x000fe200078e000d */
[----:B0-----:R-:W2:Y:S04]  /*2b8b0*/  LDL.LU R16, [R1+0x4f0] ;  /* 0x0004f00001107983 */ /* 0x001ea80000300800 */
[----:B------:R-:W2:Y:S01]  /*2b8c0*/  LDL.LU R17, [R1+0x4f4] ;  /* 0x0004f40001117983 */ /* 0x000ea20000300800 */
[----:B------:R-:W-:-:S03]  /*2b8d0*/  IMAD.WIDE R4, R19, 0x2, R4 ;  /* 0x0000000213047825 */ /* 0x000fc600078e0204 */
[----:B------:R-:W2:Y:S01]  /*2b8e0*/  LDL.LU R18, [R1+0x4f8] ;  /* 0x0004f80001127983 */ /* 0x000ea20000300800 */
[----:B------:R-:W-:Y:S02]  /*2b8f0*/  IMAD.MOV.U32 R12, RZ, RZ, R25 ;  /* 0x000000ffff0c7224 */ /* 0x000fe400078e0019 */
[----:B------:R-:W-:Y:S02]  /*2b900*/  IMAD.MOV.U32 R13, RZ, RZ, R24 ;  /* 0x000000ffff0d7224 */ /* 0x000fe400078e0018 */
[----:B------:R-:W-:Y:S02]  /*2b910*/  IMAD.WIDE R12, R19, 0x2, R12 ;  /* 0x00000002130c7825 */ /* 0x000fe400078e020c */
[----:B------:R-:W2:Y:S04]  /*2b920*/  LDL.LU R19, [R1+0x4fc] ;  /* 0x0004fc0001137983 */ /* 0x000ea80000300800 */
[----:B------:R-:W-:Y:S04]  /*2b930*/  STL [R1+0xdac], R4 ;  /* 0x000dac0401007387 */ /* 0x000fe80000100800 */
[----:B------:R0:W-:Y:S04]  /*2b940*/  STL [R1+0xd5c], R5 ;  /* 0x000d5c0501007387 */ /* 0x0001e80000100800 */
[----:B0-----:R-:W3:Y:S04]  /*2b950*/  LDL.LU R5, [R1+0xd60] ;  /* 0x000d600001057983 */ /* 0x001ee80000300800 */
[----:B------:R-:W4:Y:S04]  /*2b960*/  LDL.LU R24, [R1+0xdbc] ;  /* 0x000dbc0001187983 */ /* 0x000f280000300800 */
[----:B------:R-:W-:Y:S04]  /*2b970*/  STL [R1+0xe14], R6 ;  /* 0x000e140601007387 */ /* 0x000fe80000100800 */
[----:B------:R-:W4:Y:S04]  /*2b980*/  LDL.LU R25, [R1+0xdc0] ;  /* 0x000dc00001197983 */ /* 0x000f280000300800 */
[----:B------:R0:W-:Y:S02]  /*2b990*/  STL.64 [R1+0xfb0], R26 ;  /* 0x000fb01a01007387 */ /* 0x0001e40000100a00 */
[----:B0-----:R-:W-:-:S02]  /*2b9a0*/  IMAD.MOV.U32 R26, RZ, RZ, R2 ;  /* 0x000000ffff1a7224 */ /* 0x001fc400078e0002 */
[----:B------:R-:W-:Y:S01]  /*2b9b0*/  IMAD.MOV.U32 R27, RZ, RZ, R0 ;  /* 0x000000ffff1b7224 */ /* 0x000fe200078e0000 */
[----:B--2---:R-:W-:Y:S01]  /*2b9c0*/  HMMA.16816.F32 R20, R8, R22, R16 ;  /* 0x000000160814723c */ /* 0x004fe20000001810 */
[----:B----4-:R-:W-:Y:S04]  /*2b9d0*/  STL.64 [R1+0xfa8], R24 ;  /* 0x000fa81801007387 */ /* 0x010fe80000100a00 */
[----:B------:R-:W2:Y:S04]  /*2b9e0*/  LDL.LU R2, [R1+0xfec] ;  /* 0x000fec0001027983 */ /* 0x000ea80000300800 */
[----:B------:R-:W4:Y:S04]  /*2b9f0*/  LDL.LU R0, [R1+0xfe8] ;  /* 0x000fe80001007983 */ /* 0x000f280000300800 */
[----:B------:R-:W-:Y:S04]  /*2ba00*/  STL [R1+0xdb0], R7 ;  /* 0x000db00701007387 */ /* 0x000fe80000100800 */
[----:B------:R-:W-:Y:S04]  /*2ba10*/  STL [R1+0xe64], R12 ;  /* 0x000e640c01007387 */ /* 0x000fe80000100800 */
[----:B------:R-:W-:Y:S04]  /*2ba20*/  STL [R1+0xe18], R13 ;  /* 0x000e180d01007387 */ /* 0x000fe80000100800 */
[----:B------:R-:W3:Y:S04]  /*2ba30*/  LDL.LU.64 R18, [R1+0xfe0] ;  /* 0x000fe00001127983 */ /* 0x000ee80000300a00 */
[----:B------:R-:W2:Y:S04]  /*2ba40*/  LDL.LU.64 R16, [R1+0xfd8] ;  /* 0x000fd80001107983 */ /* 0x000ea80000300a00 */
[----:B------:R-:W-:Y:S04]  /*2ba50*/  STL.64 [R1+0x810], R20 ;  /* 0x0008101401007387 */ /* 0x000fe80000100a00 */
[----:B------:R0:W-:Y:S04]  /*2ba60*/  STL.64 [R1+0x818], R22 ;  /* 0x0008181601007387 */ /* 0x0001e80000100a00 */
[----:B0-----:R-:W2:Y:S04]  /*2ba70*/  LDL.LU.64 R22, [R1+0xfd0] ;  /* 0x000fd00001167983 */ /* 0x001ea80000300a00 */
[----:B------:R-:W3:Y:S01]  /*2ba80*/  LDL.LU.64 R20, [R1+0xfc8] ;  /* 0x000fc80001147983 */ /* 0x000ee20000300a00 */
[----:B--2---:R-:W-:-:S04]  /*2ba90*/  IMAD.MOV.U32 R4, RZ, RZ, R22 ;  /* 0x000000ffff047224 */ /* 0x004fc800078e0016 */
[----:B---3--:R-:W-:-:S05]  /*2baa0*/  IMAD.WIDE R4, R19, 0x2, R4 ;  /* 0x0000000213047825 */ /* 0x008fca00078e0204 */
[----:B------:R-:W-:Y:S04]  /*2bab0*/  STL [R1+0xdb4], R4 ;  /* 0x000db40401007387 */ /* 0x000fe80000100800 */
[----:B------:R0:W-:Y:S04]  /*2bac0*/  STL [R1+0xd60], R5 ;  /* 0x000d600501007387 */ /* 0x0001e80000100800 */
[----:B0-----:R-:W2:Y:S01]  /*2bad0*/  LDL.LU R5, [R1+0xd64] ;  /* 0x000d640001057983 */ /* 0x001ea20000300800 */
[----:B------:R-:W-:Y:S02]  /*2bae0*/  IMAD.MOV.U32 R6, RZ, RZ, R16 ;  /* 0x000000ffff067224 */ /* 0x000fe400078e0010 */
[----:B------:R-:W-:-:S02]  /*2baf0*/  IMAD.MOV.U32 R7, RZ, RZ, R23 ;  /* 0x000000ffff077224 */ /* 0x000fc400078e0017 */
[----:B------:R-:W-:-:S05]  /*2bb00*/  IMAD.WIDE R6, R19, 0x2, R6 ;  /* 0x0000000213067825 */ /* 0x000fca00078e0206 */
[----:B------:R-:W-:Y:S04]  /*2bb10*/  STL [R1+0xe1c], R6 ;  /* 0x000e1c0601007387 */ /* 0x000fe80000100800 */
[----:B------:R-:W-:Y:S04]  /*2bb20*/  STL [R1+0xdb8], R7 ;  /* 0x000db80701007387 */ /* 0x000fe80000100800 */
[----:B--2---:R0:W-:Y:S04]  /*2bb30*/  STL [R1+0xfb8], R5 ;  /* 0x000fb80501007387 */ /* 0x0041e80000100800 */
[----:B------:R-:W2:Y:S04]  /*2bb40*/  LDL.LU R4, [R1+0x600] ;  /* 0x0006000001047983 */ /* 0x000ea80000300800 */
[----:B0-----:R-:W2:Y:S01]  /*2bb50*/  LDL.LU R5, [R1+0x604] ;  /* 0x0006040001057983 */ /* 0x001ea20000300800 */
[----:B----4-:R-:W-:-:S02]  /*2bb60*/  IMAD.MOV.U32 R6, RZ, RZ, R0 ;  /* 0x000000ffff067224 */ /* 0x010fc400078e0000 */
[----:B------:R-:W-:Y:S02]  /*2bb70*/  IMAD.MOV.U32 R7, RZ, RZ, R2 ;  /* 0x000000ffff077224 */ /* 0x000fe400078e0002 */
[----:B------:R-:W-:Y:S02]  /*2bb80*/  IMAD.MOV.U32 R12, RZ, RZ, R18 ;  /* 0x000000ffff0c7224 */ /* 0x000fe400078e0012 */
[----:B------:R-:W-:Y:S01]  /*2bb90*/  IMAD.MOV.U32 R13, RZ, RZ, R17 ;  /* 0x000000ffff0d7224 */ /* 0x000fe200078e0011 */
[----:B------:R-:W3:Y:S04]  /*2bba0*/  LDL.LU R0, [R1+0xfc0] ;  /* 0x000fc00001007983 */ /* 0x000ee80000300800 */
[----:B------:R-:W4:Y:S01]  /*2bbb0*/  LDL.LU R2, [R1+0xfbc] ;  /* 0x000fbc0001027983 */ /* 0x000f220000300800 */
[----:B------:R-:W-:-:S05]  /*2bbc0*/  IMAD.WIDE R12, R19, 0x2, R12 ;  /* 0x00000002130c7825 */ /* 0x000fca00078e020c */
[----:B------:R-:W-:Y:S04]  /*2bbd0*/  STL [R1+0xe68], R12 ;  /* 0x000e680c01007387 */ /* 0x000fe80000100800 */
[----:B------:R-:W-:Y:S04]  /*2bbe0*/  STL [R1+0xe20], R13 ;  /* 0x000e200d01007387 */ /* 0x000fe80000100800 */
[----:B------:R-:W3:Y:S04]  /*2bbf0*/  LDL.LU R22, [R1+0xdcc] ;  /* 0x000dcc0001167983 */ /* 0x000ee80000300800 */
[----:B------:R-:W3:Y:S01]  /*2bc00*/  LDL.LU R18, [R1+0xe34] ;  /* 0x000e340001127983 */ /* 0x000ee20000300800 */
[----:B--2---:R-:W-:Y:S03]  /*2bc10*/  HMMA.16816.F32 R24, R8, R26, R4 ;  /* 0x0000001a0818723c */ /* 0x004fe60000001804 */
[----:B------:R-:W2:-:S15]  /*2bc20*/  LDL.LU R5, [R1+0xfb8] ;  /* 0x000fb80001057983 */ /* 0x000e9e0000300800 */
[----:B------:R-:W-:Y:S01]  /*2bc30*/  NOP ;  /* 0x0000000000007918 */ /* 0x000fe20000000000 */
[----:B------:R-:W-:Y:S01]  /*2bc40*/  STL.64 [R1+0x7a0], R24 ;  /* 0x0007a01801007387 */ /* 0x000fe20000100a00 */
[----:B------:R-:W-:-:S03]  /*2bc50*/  IMAD.MOV.U32 R17, RZ, RZ, R26 ;  /* 0x000000ffff117224 */ /* 0x000fc600078e001a */
[----:B------:R0:W-:Y:S01]  /*2bc60*/  STL.64 [R1+0x7a8], R26 ;  /* 0x0007a81a01007387 */ /* 0x0001e20000100a00 */
[----:B------:R-:W-:-:S03]  /*2bc70*/  IMAD.MOV.U32 R16, RZ, RZ, R27 ;  /* 0x000000ffff107224 */ /* 0x000fc600078e001b */
[----:B0-----:R-:W2:Y:S04]  /*2bc80*/  LDL.LU.64 R26, [R1+0xfb0] ;  /* 0x000fb000011a7983 */ /* 0x001ea80000300a00 */
[----:B------:R-:W2:Y:S04]  /*2bc90*/  LDL.LU.64 R24, [R1+0xfa8] ;  /* 0x000fa80001187983 */ /* 0x000ea80000300a00 */
[----:B------:R-:W2:Y:S01]  /*2bca0*/  LDL.LU R23, [R1+0xe38] ;  /* 0x000e380001177983 */ /* 0x000ea20000300800 */
[----:B---3--:R-:W-:-:S03]  /*2bcb0*/  IMAD.MOV.U32 R6, RZ, RZ, R0 ;  /* 0x000000ffff067224 */ /* 0x008fc600078e0000 */
[----:B--2---:R-:W-:Y:S04]  /*2bcc0*/  STL.64 [R1+0xf88], R22 ;  /* 0x000f881601007387 */ /* 0x004fe80000100a00 */
[----:B------:R0:W-:Y:S02]  /*2bcd0*/  STL.64 [R1+0xf80], R20 ;  /* 0x000f801401007387 */ /* 0x0001e40000100a00 */
[----:B0-----:R-:W-:Y:S02]  /*2bce0*/  IMAD.MOV.U32 R20, RZ, RZ, R3 ;  /* 0x000000ffff147224 */ /* 0x001fe400078e0003 */
[----:B------:R-:W2:Y:S04]  /*2bcf0*/  LDL.LU R3, [R1+0xfa4] ;  /* 0x000fa40001037983 */ /* 0x000ea80000300800 */
[----:B------:R-:W3:Y:S01]  /*2bd00*/  LDL.LU R21, [R1+0x6f4] ;  /* 0x0006f40001157983 */ /* 0x000ee20000300800 */
[----:B------:R-:W-:-:S02]  /*2bd10*/  IMAD.MOV.U32 R22, RZ, RZ, R28 ;  /* 0x000000ffff167224 */ /* 0x000fc400078e001c */
[----:B------:R-:W-:Y:S01]  /*2bd20*/  IMAD.MOV.U32 R23, RZ, RZ, R29 ;  /* 0x000000ffff177224 */ /* 0x000fe200078e001d */
[----:B------:R0:W5:Y:S04]  /*2bd30*/  LDL.LU R28, [R1+0xfa0] ;  /* 0x000fa000011c7983 */ /* 0x0001680000300800 */
[----:B------:R0:W5:Y:S04]  /*2bd40*/  LDL.LU R29, [R1+0xf9c] ;  /* 0x000f9c00011d7983 */ /* 0x0001680000300800 */
[----:B------:R-:W3:Y:S01]  /*2bd50*/  LDL.LU R0, [R1+0xf98] ;  /* 0x000f980001007983 */ /* 0x000ee20000300800 */
[----:B------:R-:W-:-:S02]  /*2bd60*/  IMAD.MOV.U32 R4, RZ, RZ, R24 ;  /* 0x000000ffff047224 */ /* 0x000fc400078e0018 */
[----:B----4-:R-:W-:Y:S02]  /*2bd70*/  IMAD.MOV.U32 R13, RZ, RZ, R2 ;  /* 0x000000ffff0d7224 */ /* 0x010fe400078e0002 */
[----:B------:R-:W4:Y:S01]  /*2bd80*/  LDL.LU R2, [R1+0xf94] ;  /* 0x000f940001027983 */ /* 0x000f220000300800 */
[----:B------:R-:W-:-:S04]  /*2bd90*/  IMAD.WIDE R4, R19, 0x2, R4 ;  /* 0x0000000213047825 */ /* 0x000fc800078e0204 */
[----:B------:R-:W-:Y:S02]  /*2bda0*/  IMAD.MOV.U32 R7, RZ, RZ, R25 ;  /* 0x000000ffff077224 */ /* 0x000fe400078e0019 */
[----:B------:R-:W-:-:S04]  /*2bdb0*/  IMAD.WIDE R6, R19, 0x2, R6 ;  /* 0x0000000213067825 */ /* 0x000fc800078e0206 */
[----:B--2---:R-:W-:Y:S02]  /*2bdc0*/  IMAD.MOV.U32 R12, RZ, RZ, R3 ;  /* 0x000000ffff0c7224 */ /* 0x004fe400078e0003 */
[----:B------:R-:W2:Y:S04]  /*2bdd0*/  LDL.LU R3, [R1+0xf90] ;  /* 0x000f900001037983 */ /* 0x000ea80000300800 */
[----:B------:R1:W-:Y:S04]  /*2bde0*/  STL [R1+0xdbc], R4 ;  /* 0x000dbc0401007387 */ /* 0x0003e80000100800 */
[----:B------:R0:W-:Y:S01]  /*2bdf0*/  STL [R1+0xd64], R5 ;  /* 0x000d640501007387 */ /* 0x0001e20000100800 */
[----:B---3--:R-:W-:Y:S03]  /*2be00*/  HMMA.16816.F32 R24, R8, R26, R20 ;  /* 0x0000001a0818723c */ /* 0x008fe60000001814 */
[----:B-1----:R-:W3:Y:S04]  /*2be10*/  LDL.LU R4, [R1+0xd68] ;  /* 0x000d680001047983 */ /* 0x002ee80000300800 */
[----:B0-----:R-:W3:Y:S04]  /*2be20*/  LDL.LU R5, [R1+0xdc4] ;  /* 0x000dc40001057983 */ /* 0x001ee80000300800 */
[----:B------:R-:W-:Y:S01]  /*2be30*/  STL [R1+0xe24], R6 ;  /* 0x000e240601007387 */ /* 0x000fe20000100800 */
[----:B------:R-:W-:-:S03]  /*2be40*/  IMAD.WIDE R12, R19, 0x2, R12 ;  /* 0x00000002130c7825 */ /* 0x000fc600078e020c */
[----:B------:R0:W-:Y:S04]  /*2be50*/  STL [R1+0xdc0], R7 ;  /* 0x000dc00701007387 */ /* 0x0001e80000100800 */
[----:B0-----:R-:W2:Y:S04]  /*2be60*/  LDL.LU R7, [R1+0xdc8] ;  /* 0x000dc80001077983 */ /* 0x001ea80000300800 */
[----:B------:R-:W-:Y:S04]  /*2be70*/  STL [R1+0xe6c], R12 ;  /* 0x000e6c0c01007387 */ /* 0x000fe80000100800 */
[----:B------:R-:W-:Y:S04]  /*2be80*/  STL [R1+0xe28], R13 ;  /* 0x000e280d01007387 */ /* 0x000fe80000100800 */
[----:B------:R-:W2:Y:S04]  /*2be90*/  LDL.LU.64 R22, [R1+0xf88] ;  /* 0x000f880001167983 */ /* 0x000ea80000300a00 */
[----:B------:R-:W2:Y:S04]  /*2bea0*/  LDL.LU.64 R20, [R1+0xf80] ;  /* 0x000f800001147983 */ /* 0x000ea80000300a00 */
[----:B------:R-:W-:Y:S04]  /*2beb0*/  STL.64 [R1+0x780], R24 ;  /* 0x0007801801007387 */ /* 0x000fe80000100a00 */
[----:B------:R0:W-:Y:S04]  /*2bec0*/  STL.64 [R1+0x788], R26 ;  /* 0x0007881a01007387 */ /* 0x0001e80000100a00 */
[----:B0-----:R-:W2:Y:S04]  /*2bed0*/  LDL.LU.64 R26, [R1+0xf78] ;  /* 0x000f7800011a7983 */ /* 0x001ea80000300a00 */
[----:B------:R-:W2:Y:S01]  /*2bee0*/  LDL.LU.64 R24, [R1+0xf70] ;  /* 0x000f700001187983 */ /* 0x000ea20000300a00 */
[----:B------:R-:W-:-:S03]  /*2bef0*/  IMAD.MOV.U32 R6, RZ, RZ, R0 ;  /* 0x000000ffff067224 */ /* 0x000fc600078e0000 */
[----:B------:R-:W2:Y:S01]  /*2bf00*/  LDL.LU R0, [R1+0xf6c] ;  /* 0x000f6c0001007983 */ /* 0x000ea20000300800 */
[----:B----4-:R-:W-:-:S03]  /*2bf10*/  IMAD.MOV.U32 R13, RZ, RZ, R2 ;  /* 0x000000ffff0d7224 */ /* 0x010fc600078e0002 */
[----:B------:R-:W4:Y:S01]  /*2bf20*/  LDL.LU R2, [R1+0xf68] ;  /* 0x000f680001027983 */ /* 0x000f220000300800 */
[----:B---3--:R-:W-:-:S04]  /*2bf30*/  LOP3.LUT R5, R5, R4, RZ, 0x3c, !PT ;  /* 0x0000000405057212 */ /* 0x008fc800078e3cff */
[----:B------:R-:W-:-:S04]  /*2bf40*/  LOP3.LUT R4, R5, R4, RZ, 0x3c, !PT ;  /* 0x0000000405047212 */ /* 0x000fc800078e3cff */
[----:B------:R-:W-:Y:S01]  /*2bf50*/  LOP3.LUT R5, R5, R4, RZ, 0x3c, !PT ;  /* 0x0000000405057212 */ /* 0x000fe200078e3cff */
[----:B--2---:R-:W-:Y:S02]  /*2bf60*/  IMAD.MOV.U32 R12, RZ, RZ, R3 ;  /* 0x000000ffff0c7224 */ /* 0x004fe400078e0003 */
[----:B------:R-:W4:Y:S01]  /*2bf70*/  LDL.LU R3, [R1+0xf64] ;  /* 0x000f640001037983 */ /* 0x000f220000300800 */
[----:B------:R-:W-:-:S04]  /*2bf80*/  IMAD.WIDE R4, R19, 0x2, R4 ;  /* 0x0000000213047825 */ /* 0x000fc800078e0204 */
[----:B------:R-:W-:Y:S01]  /*2bf90*/  IMAD.WIDE R6, R19, 0x2, R6 ;  /* 0x0000000213067825 */ /* 0x000fe200078e0206 */
[----:B------:R-:W-:Y:S04]  /*2bfa0*/  STL [R1+0xdc4], R4 ;  /* 0x000dc40401007387 */ /* 0x000fe80000100800 */
[----:B------:R-:W-:Y:S04]  /*2bfb0*/  STL [R1+0xd68], R5 ;  /* 0x000d680501007387 */ /* 0x000fe80000100800 */
[----:B------:R0:W-:Y:S04]  /*2bfc0*/  STL [R1+0xe2c], R6 ;  /* 0x000e2c0601007387 */ /* 0x0001e80000100800 */
[----:B------:R1:W-:Y:S01]  /*2bfd0*/  STL [R1+0xdc8], R7 ;  /* 0x000dc80701007387 */ /* 0x0003e20000100800 */
[----:B0-----:R-:W-:-:S02]  /*2bfe0*/  IMAD.MOV.U32 R6, RZ, RZ, R21 ;  /* 0x000000ffff067224 */ /* 0x001fc400078e0015 */
[----:B-1----:R-:W-:-:S07]  /*2bff0*/  IMAD.MOV.U32 R7, RZ, RZ, R20 ;  /* 0x000000ffff077224 */ /* 0x002fce00078e0014 */
[----:B------:R-:W-:Y:S01]  /*2c000*/  HMMA.16816.F32 R4, R8, R6, R24 ;  /* 0x000000060804723c */ /* 0x000fe20000001818 */
[----:B------:R-:W-:-:S05]  /*2c010*/  IMAD.WIDE R12, R19, 0x2, R12 ;  /* 0x00000002130c7825 */ /* 0x000fca00078e020c */
[----:B------:R-:W-:Y:S04]  /*2c020*/  STL [R1+0xe70], R12 ;  /* 0x000e700c01007387 */ /* 0x000fe80000100800 */
[----:B------:R-:W-:Y:S09]  /*2c030*/  STL [R1+0xe30], R13 ;  /* 0x000e300d01007387 */ /* 0x000ff20000100800 */
[----:B------:R-:W-:Y:S01]  /*2c040*/  STL.64 [R1+0x5e0], R4 ;  /* 0x0005e00401007387 */ /* 0x000fe20000100a00 */
[----:B------:R-:W-:-:S03]  /*2c050*/  IMAD.MOV.U32 R9, RZ, RZ, R6 ;  /* 0x000000ffff097224 */ /* 0x000fc600078e0006 */
[----:B------:R0:W-:Y:S02]  /*2c060*/  STL.64 [R1+0x5e8], R6 ;  /* 0x0005e80601007387 */ /* 0x0001e40000100a00 */
[----:B0-----:R-:W-:Y:S02]  /*2c070*/  IMAD.MOV.U32 R6, RZ, RZ, R0 ;  /* 0x000000ffff067224 */ /* 0x001fe400078e0000 */
[----:B------:R-:W2:Y:S01]  /*2c080*/  LDL.LU R0, [R1+0xf60] ;  /* 0x000f600001007983 */ /* 0x000ea20000300800 */
[----:B------:R-:W-:Y:S02]  /*2c090*/  IMAD.MOV.U32 R4, RZ, RZ, R18 ;  /* 0x000000ffff047224 */ /* 0x000fe400078e0012 */
[----:B------:R-:W0:Y:S01]  /*2c0a0*/  LDC R18, c[0x0][0x3a8] ;  /* 0x0000ea00ff127b82 */ /* 0x000e220000000800 */
[----:B------:R-:W-:Y:S02]  /*2c0b0*/  IMAD.MOV.U32 R5, RZ, RZ, R22 ;  /* 0x000000ffff057224 */ /* 0x000fe400078e0016 */
[----:B------:R-:W-:-:S02]  /*2c0c0*/  IMAD.MOV.U32 R8, RZ, RZ, R7 ;  /* 0x000000ffff087224 */ /* 0x000fc400078e0007 */
[----:B------:R-:W-:Y:S02]  /*2c0d0*/  IMAD.MOV.U32 R7, RZ, RZ, R23 ;  /* 0x000000ffff077224 */ /* 0x000fe400078e0017 */
[----:B------:R-:W-:-:S04]  /*2c0e0*/  IMAD.WIDE R4, R19, 0x2, R4 ;  /* 0x0000000213047825 */ /* 0x000fc800078e0204 */
[----:B------:R-:W-:Y:S01]  /*2c0f0*/  IMAD.WIDE R6, R19, 0x2, R6 ;  /* 0x0000000213067825 */ /* 0x000fe200078e0206 */
[----:B------:R1:W-:Y:S04]  /*2c100*/  STL [R1+0xe34], R4 ;  /* 0x000e340401007387 */ /* 0x0003e80000100800 */
[----:B------:R1:W-:Y:S04]  /*2c110*/  STL [R1+0xdcc], R5 ;  /* 0x000dcc0501007387 */ /* 0x0003e80000100800 */
[----:B------:R1:W-:Y:S04]  /*2c120*/  STL [R1+0xe74], R6 ;  /* 0x000e740601007387 */ /* 0x0003e80000100800 */
[----:B------:R1:W-:Y:S01]  /*2c130*/  STL [R1+0xe38], R7 ;  /* 0x000e380701007387 */ /* 0x0003e20000100800 */
[----:B0-----:R-:W-:Y:S01]  /*2c140*/  IMAD.SHL.U32 R18, R18, 0x40, RZ ;  /* 0x0000004012127824 */ /* 0x001fe200078e00ff */
[----:B------:R-:W-:-:S04]  /*2c150*/  UIADD3 UR6, UPT, UPT, UR6, -0x1, URZ ;  /* 0xffffffff06067890 */ /* 0x000fc8000fffe0ff */
[----:B------:R-:W-:Y:S01]  /*2c160*/  UISETP.NE.U32.AND UP0, UPT, UR6, URZ, UPT ;  /* 0x000000ff0600728c */ /* 0x000fe2000bf05070 */
[----:B----4-:R-:W-:-:S05]  /*2c170*/  IMAD.WIDE R2, R18, 0x2, R2 ;  /* 0x0000000212027825 */ /* 0x010fca00078e0202 */
[----:B------:R1:W-:Y:S04]  /*2c180*/  STL [R1+0x4], R2 ;  /* 0x0000040201007387 */ /* 0x0003e80000100800 */
[----:B------:R1:W-:Y:S01]  /*2c190*/  STL [R1], R3 ;  /* 0x0000000301007387 */ /* 0x0003e20000100800 */
[----:B--2---:R-:W-:Y:S01]  /*2c1a0*/  VIADD R0, R0, 0xffffffc0 ;  /* 0xffffffc000007836 */ /* 0x004fe20000000000 */
[----:B-1----:R-:W-:Y:S06]  /*2c1b0*/  BRA.U UP0, `(.L_x_2) ;  /* 0xfffffdd900107547 */ /* 0x002fec000b83ffff */
[----:B------:R0:W-:Y:S04]  /*2c1c0*/  STL [R1+0x1338], R17 ;  /* 0x0013381101007387 */ /* 0x0001e80000100800 */
[----:B0-----:R-:W2:Y:S04]  /*2c1d0*/  LDL.LU R17, [R1+0x780] ;  /* 0x0007800001117983 */ /* 0x001ea80000300800 */
[----:B--2---:R0:W-:Y:S04]  /*2c1e0*/  STL [R1+0x1340], R17 ;  /* 0x0013401101007387 */ /* 0x0041e80000100800 */
        /* <DEDUP_REMOVED lines=32> */
[----:B------:R1:W-:Y:S01]  /*2c3f0*/  STL [R1+0x1334], R16 ;  /* 0x0013341001007387 */ /* 0x0003e20000100800 */
[----:B0-----:R-:W-:-:S03]  /*2c400*/  IMAD.MOV.U32 R17, RZ, RZ, R9 ;  /* 0x000000ffff117224 */ /* 0x001fc600078e0009 */
[----:B-1----:R-:W2:Y:S04]  /*2c410*/  LDL.LU R16, [R1+0x94c] ;  /* 0x00094c0001107983 */ /* 0x002ea80000300800 */
        /* <DEDUP_REMOVED lines=35> */
[----:B------:R-:W2:Y:S04]  /*2c650*/  LDL.LU R0, [R1+0x940] ;  /* 0x0009400001007983 */ /* 0x000ea80000300800 */
[----:B-----5:R-:W3:Y:S01]  /*2c660*/  LDL.LU R28, [R1+0xa0c] ;  /* 0x000a0c00011c7983 */ /* 0x020ee20000300800 */
[----:B0-----:R-:W-:-:S03]  /*2c670*/  IMAD.MOV.U32 R16, RZ, RZ, R8 ;  /* 0x000000ffff107224 */ /* 0x001fc600078e0008 */
[----:B------:R-:W3:Y:S04]  /*2c680*/  LDL.LU R29, [R1+0xa08] ;  /* 0x000a0800011d7983 */ /* 0x000ee80000300800 */
        /* <DEDUP_REMOVED lines=19> */
[----:B------:R-:W-:-:S03]  /*2c7c0*/  F2FP.F16.F32.PACK_AB R17, R16, R17 ;  /* 0x000000111011723e */ /* 0x000fc600000000ff */
[----:B------:R-:W2:Y:S04]  /*2c7d0*/  LDL.LU R23, [R1+0xc68] ;  /* 0x000c680001177983 */ /* 0x000ea80000300800 */
[----:B------:R-:W2:Y:S04]  /*2c7e0*/  LDL.LU R18, [R1+0xc64] ;  /* 0x000c640001127983 */ /* 0x000ea80000300800 */
[----:B------:R-:W2:Y:S04]  /*2c7f0*/  LDL.LU R19, [R1+0xc60] ;  /* 0x000c600001137983 */ /* 0x000ea80000300800 */
[----:B------:R0:W-:Y:S04]  /*2c800*/  STL [R1+0xf8c], R15 ;  /* 0x000f8c0f01007387 */ /* 0x0001e80000100800 */
[----:B0-----:R-:W2:Y:S04]  /*2c810*/  LDL.LU R15, [R1+0x944] ;  /* 0x00094400010f7983 */ /* 0x001ea80000300800 */
[----:B------:R0:W-:Y:S04]  /*2c820*/  STL [R1+0xf88], R14 ;  /* 0x000f880e01007387 */ /* 0x0001e80000100800 */
[----:B0-----:R-:W2:Y:S04]  /*2c830*/  LDL.LU R14, [R1+0x948] ;  /* 0x00094800010e7983 */ /* 0x001ea80000300800 */
[----:B------:R-:W2:Y:S04]  /*2c840*/  LDL.LU R16, [R1+0x13c4] ;  /* 0x0013c40001107983 */ /* 0x000ea80000300800 */
[----:B------:R0:W-:Y:S04]  /*2c850*/  STL [R1+0x68c], R17 ;  /* 0x00068c1101007387 */ /* 0x0001e80000100800 */
[----:B0-----:R-:W2:Y:S02]  /*2c860*/  LDL.LU R17, [R1+0x13c0] ;  /* 0x0013c00001117983 */ /* 0x001ea40000300800 */
[----:B--2---:R-:W-:-:S02]  /*2c870*/  F2FP.F16.F32.PACK_AB R17, R16, R17 ;  /* 0x000000111011723e */ /* 0x004fc400000000ff */
        /* <DEDUP_REMOVED lines=64> */
[----:B------:R-:W2:Y:S01]  /*2cc80*/  LDL.LU R16, [R1+0x133c] ;  /* 0x00133c0001107983 */ /* 0x000ea20000300800 */
[----:B------:R-:W-:-:S03]  /*2cc90*/  F2FP.F16.F32.PACK_AB R0, R15, R0 ;  /* 0x000000000f00723e */ /* 0x000fc600000000ff */
[----:B------:R0:W-:Y:S01]  /*2cca0*/  STL [R1+0x648], R17 ;  /* 0x0006481101007387 */ /* 0x0001e20000100800 */
[----:B----4-:R-:W-:Y:S02]  /*2ccb0*/  F2FP.F16.F32.PACK_AB R2, R2, R3 ;  /* 0x000000030202723e */ /* 0x010fe400000000ff */
[----:B------:R-:W-:Y:S01]  /*2ccc0*/  F2FP.F16.F32.PACK_AB R3, R4, R5 ;  /* 0x000000050403723e */ /* 0x000fe200000000ff */
[----:B0-----:R-:W4:Y:S01]  /*2ccd0*/  LDL.LU R17, [R1+0x1338] ;  /* 0x0013380001117983 */ /* 0x001f220000300800 */
[----:B--2---:R-:W-:-:S03]  /*2cce0*/  F2FP.F16.F32.PACK_AB R14, R16, R14 ;  /* 0x0000000e100e723e */ /* 0x004fc600000000ff */
[----:B------:R-:W2:Y:S04]  /*2ccf0*/  LDL.LU R16, [R1+0x1334] ;  /* 0x0013340001107983 */ /* 0x000ea80000300800 */
[----:B------:R3:W-:Y:S04]  /*2cd00*/  STL [R1+0x644], R14 ;  /* 0x0006440e01007387 */ /* 0x0007e80000100800 */
[----:B------:R0:W-:Y:S01]  /*2cd10*/  STL [R1+0x640], R0 ;  /* 0x0006400001007387 */ /* 0x0001e20000100800 */
[----:B---3--:R-:W-:Y:S02]  /*2cd20*/  F2FP.F16.F32.PACK_AB R14, R28, R29 ;  /* 0x0000001d1c0e723e */ /* 0x008fe400000000ff */
[----:B0-----:R-:W-:-:S03]  /*2cd30*/  F2FP.F16.F32.PACK_AB R0, R6, R7 ;  /* 0x000000070600723e */ /* 0x001fc600000000ff */
[----:B------:R-:W-:Y:S04]  /*2cd40*/  STL [R1+0x61c], R14 ;  /* 0x00061c0e01007387 */ /* 0x000fe80000100800 */
[----:B------:R0:W-:Y:S04]  /*2cd50*/  STL [R1+0x618], R2 ;  /* 0x0006180201007387 */ /* 0x0001e80000100800 */
[----:B------:R1:W-:Y:S04]  /*2cd60*/  STL [R1+0x614], R0 ;  /* 0x0006140001007387 */ /* 0x0003e80000100800 */
[----:B------:R3:W-:Y:S01]  /*2cd70*/  STL [R1+0x610], R3 ;  /* 0x0006100301007387 */ /* 0x0007e20000100800 */
[----:B0-----:R-:W-:-:S02]  /*2cd80*/  F2FP.F16.F32.PACK_AB R2, R8, R9 ;  /* 0x000000090802723e */ /* 0x001fc400000000ff */
[----:B-1----:R-:W-:-:S03]  /*2cd90*/  F2FP.F16.F32.PACK_AB R0, R10, R11 ;  /* 0x0000000b0a00723e */ /* 0x002fc600000000ff */
[----:B------:R0:W-:Y:S01]  /*2cda0*/  STL [R1+0x60c], R2 ;  /* 0x00060c0201007387 */ /* 0x0001e20000100800 */
[----:B---3--:R-:W-:-:S03]  /*2cdb0*/  F2FP.F16.F32.PACK_AB R3, R24, R25 ;  /* 0x000000191803723e */ /* 0x008fc600000000ff */
[----:B------:R1:W-:Y:S04]  /*2cdc0*/  STL [R1+0x608], R0 ;  /* 0x0006080001007387 */ /* 0x0003e80000100800 */
[----:B------:R3:W-:Y:S01]  /*2cdd0*/  STL [R1+0x604], R3 ;  /* 0x0006040301007387 */ /* 0x0007e20000100800 */
[----:B0-----:R-:W-:Y:S02]  /*2cde0*/  F2FP.F16.F32.PACK_AB R2, R26, R27 ;  /* 0x0000001b1a02723e */ /* 0x001fe400000000ff */
[----:B-1----:R-:W-:-:S03]  /*2cdf0*/  F2FP.F16.F32.PACK_AB R0, R12, R13 ;  /* 0x0000000d0c00723e */ /* 0x002fc600000000ff */
[----:B------:R0:W-:Y:S01]  /*2ce00*/  STL [R1+0x600], R2 ;  /* 0x0006000201007387 */ /* 0x0001e20000100800 */
[----:B---3--:R-:W-:-:S03]  /*2ce10*/  F2FP.F16.F32.PACK_AB R3, R20, R21 ;  /* 0x000000151403723e */ /* 0x008fc600000000ff */
[----:B------:R1:W-:Y:S04]  /*2ce20*/  STL [R1+0x5ec], R0 ;  /* 0x0005ec0001007387 */ /* 0x0003e80000100800 */
[----:B------:R-:W-:Y:S04]  /*2ce30*/  STL [R1+0x5e8], R3 ;  /* 0x0005e80301007387 */ /* 0x000fe80000100800 */
[----:B------:R-:W3:Y:S01]  /*2ce40*/  LDL.LU R14, [R1+0x810] ;  /* 0x00081000010e7983 */ /* 0x000ee20000300800 */
[----:B0-----:R-:W-:Y:S02]  /*2ce50*/  F2FP.F16.F32.PACK_AB R2, R22, R23 ;  /* 0x000000171602723e */ /* 0x001fe400000000ff */
[----:B-1----:R-:W-:-:S03]  /*2ce60*/  F2FP.F16.F32.PACK_AB R0, R18, R19 ;  /* 0x000000131200723e */ /* 0x002fc600000000ff */
[----:B------:R-:W-:Y:S04]  /*2ce70*/  STL [R1+0x5e4], R2 ;  /* 0x0005e40201007387 */ /* 0x000fe80000100800 */
[----:B---3--:R0:W-:Y:S04]  /*2ce80*/  STL [R1+0x12ac], R14 ;  /* 0x0012ac0e01007387 */ /* 0x0081e80000100800 */
[----:B------:R-:W-:Y:S04]  /*2ce90*/  STL [R1+0x5e0], R0 ;  /* 0x0005e00001007387 */ /* 0x000fe80000100800 */
[----:B0-----:R-:W3:Y:S04]  /*2cea0*/  LDL.LU R14, [R1+0x818] ;  /* 0x00081800010e7983 */ /* 0x001ee80000300800 */
[----:B---3--:R0:W-:Y:S04]  /*2ceb0*/  STL [R1+0x12b4], R14 ;  /* 0x0012b40e01007387 */ /* 0x0081e80000100800 */
        /* <DEDUP_REMOVED lines=29> */
[----:B---3--:R-:W-:Y:S04]  /*2d090*/  STL [R1+0x132c], R14 ;  /* 0x00132c0e01007387 */ /* 0x008fe80000100800 */
[----:B------:R-:W3:Y:S04]  /*2d0a0*/  LDL.LU R15, [R1+0x96c] ;  /* 0x00096c00010f7983 */ /* 0x000ee80000300800 */
        /* <DEDUP_REMOVED lines=33> */
[----:B0-----:R-:W3:Y:S01]  /*2d2c0*/  LDL.LU R15, [R1+0x7a4] ;  /* 0x0007a400010f7983 */ /* 0x001ee20000300800 */
[----:B----4-:R-:W-:-:S03]  /*2d2d0*/  IMAD.MOV.U32 R14, RZ, RZ, R17 ;  /* 0x000000ffff0e7224 */ /* 0x010fc600078e0011 */
[----:B---3--:R2:W-:Y:S04]  /*2d2e0*/  STL [R1+0x1330], R15 ;  /* 0x0013300f01007387 */ /* 0x0085e80000100800 */
[----:B------:R-:W3:Y:S04]  /*2d2f0*/  LDL.LU R0, [R1+0x968] ;  /* 0x0009680001007983 */ /* 0x000ee80000300800 */
[----:B------:R-:W4:Y:S04]  /*2d300*/  LDL.LU R28, [R1+0x964] ;  /* 0x00096400011c7983 */ /* 0x000f280000300800 */
        /* <DEDUP_REMOVED lines=13> */
[----:B--2---:R-:W-:-:S03]  /*2d3e0*/  IMAD.MOV.U32 R15, RZ, RZ, R16 ;  /* 0x000000ffff0f7224 */ /* 0x004fc600078e0010 */
        /* <DEDUP_REMOVED lines=82> */
[----:B---3--:R-:W-:-:S03]  /*2d910*/  F2FP.F16.F32.PACK_AB R3, R2, R3 ;  /* 0x000000030203723e */ /* 0x008fc600000000ff */
[----:B------:R2:W-:Y:S01]  /*2d920*/  STL [R1+0x548], R14 ;  /* 0x0005480e01007387 */ /* 0x0005e20000100800 */
[----:B------:R-:W-:Y:S02]  /*2d930*/  F2FP.F16.F32.PACK_AB R2, R6, R7 ;  /* 0x000000070602723e */ /* 0x000fe400000000ff */
[----:B--2---:R-:W-:Y:S02]  /*2d940*/  F2FP.F16.F32.PACK_AB R14, R15, R0 ;  /* 0x000000000f0e723e */ /* 0x004fe400000000ff */
[----:B----4-:R-:W-:-:S03]  /*2d950*/  F2FP.F16.F32.PACK_AB R0, R28, R29 ;  /* 0x0000001d1c00723e */ /* 0x010fc600000000ff */
[----:B------:R-:W-:Y:S04]  /*2d960*/  STL [R1+0x544], R14 ;  /* 0x0005440e01007387 */ /* 0x000fe80000100800 */
[----:B------:R0:W-:Y:S04]  /*2d970*/  STL [R1+0x540], R0 ;  /* 0x0005400001007387 */ /* 0x0001e80000100800 */
[----:B------:R1:W-:Y:S01]  /*2d980*/  STL [R1+0x50c], R3 ;  /* 0x00050c0301007387 */ /* 0x0003e20000100800 */
[----:B0-----:R-:W-:-:S03]  /*2d990*/  F2FP.F16.F32.PACK_AB R0, R4, R5 ;  /* 0x000000050400723e */ /* 0x001fc600000000ff */
[----:B------:R0:W-:Y:S01]  /*2d9a0*/  STL [R1+0x508], R2 ;  /* 0x0005080201007387 */ /* 0x0001e20000100800 */
[----:B-1----:R-:W-:-:S03]  /*2d9b0*/  F2FP.F16.F32.PACK_AB R3, R8, R9 ;  /* 0x000000090803723e */ /* 0x002fc600000000ff */
[----:B------:R1:W-:Y:S04]  /*2d9c0*/  STL [R1+0x504], R0 ;  /* 0x0005040001007387 */ /* 0x0003e80000100800 */
[----:B------:R2:W-:Y:S01]  /*2d9d0*/  STL [R1+0x500], R3 ;  /* 0x0005000301007387 */ /* 0x0005e20000100800 */
[----:B0-----:R-:W-:Y:S02]  /*2d9e0*/  F2FP.F16.F32.PACK_AB R2, R10, R11 ;  /* 0x0000000b0a02723e */ /* 0x001fe400000000ff */
[----:B-1----:R-:W-:-:S03]  /*2d9f0*/  F2FP.F16.F32.PACK_AB R0, R24, R25 ;  /* 0x000000191800723e */ /* 0x002fc600000000ff */
[----:B------:R0:W-:Y:S01]  /*2da00*/  STL [R1+0x4fc], R2 ;  /* 0x0004fc0201007387 */ /* 0x0001e20000100800 */
[----:B--2---:R-:W-:-:S03]  /*2da10*/  F2FP.F16.F32.PACK_AB R3, R26, R27 ;  /* 0x0000001b1a03723e */ /* 0x004fc600000000ff */
[----:B------:R1:W-:Y:S04]  /*2da20*/  STL [R1+0x4f8], R0 ;  /* 0x0004f80001007387 */ /* 0x0003e80000100800 */
[----:B------:R2:W-:Y:S01]  /*2da30*/  STL [R1+0x4f4], R3 ;  /* 0x0004f40301007387 */ /* 0x0005e20000100800 */
[----:B0-----:R-:W-:Y:S02]  /*2da40*/  F2FP.F16.F32.PACK_AB R2, R12, R13 ;  /* 0x0000000d0c02723e */ /* 0x001fe400000000ff */
[----:B-1----:R-:W-:-:S03]  /*2da50*/  F2FP.F16.F32.PACK_AB R0, R20, R21 ;  /* 0x000000151400723e */ /* 0x002fc600000000ff */
[----:B------:R0:W-:Y:S01]  /*2da60*/  STL [R1+0x4f0], R2 ;  /* 0x0004f00201007387 */ /* 0x0001e20000100800 */
[----:B--2---:R-:W-:-:S03]  /*2da70*/  F2FP.F16.F32.PACK_AB R3, R22, R23 ;  /* 0x000000171603723e */ /* 0x004fc600000000ff */
[----:B------:R1:W-:Y:S04]  /*2da80*/  STL [R1+0x4cc], R0 ;  /* 0x0004cc0001007387 */ /* 0x0003e80000100800 */
[----:B------:R-:W-:Y:S04]  /*2da90*/  STL [R1+0x4c8], R3 ;  /* 0x0004c80301007387 */ /* 0x000fe80000100800 */
[----:B------:R-:W2:Y:S01]  /*2daa0*/  LDL.LU R14, [R1+0x130] ;  /* 0x00013000010e7983 */ /* 0x000ea20000300800 */
[----:B0-----:R-:W-:Y:S02]  /*2dab0*/  F2FP.F16.F32.PACK_AB R2, R16, R17 ;  /* 0x000000111002723e */ /* 0x001fe400000000ff */
[----:B-1----:R-:W-:-:S03]  /*2dac0*/  F2FP.F16.F32.PACK_AB R0, R18, R19 ;  /* 0x000000131200723e */ /* 0x002fc600000000ff */
        /* <DEDUP_REMOVED lines=72> */
[----:B0-----:R-:W2:Y:S04]  /*2df50*/  LDL.LU R15, [R1+0x1ac] ;  /* 0x0001ac00010f7983 */ /* 0x001ea80000300800 */
        /* <DEDUP_REMOVED lines=27> */
[----:B--2---:R-:W-:-:S03]  /*2e110*/  F2FP.F16.F32.PACK_AB R14, R15, R14 ;  /* 0x0000000e0f0e723e */ /* 0x004fc600000000ff */
        /* <DEDUP_REMOVED lines=663> */
[----:B------:R2:W-:Y:S01]  /*30a90*/  STL [R1+0xd8], R14 ;  /* 0x0000d80e01007387 */ /* 0x0005e20000100800 */
[----:B---3--:R-:W-:Y:S02]  /*30aa0*/  F2FP.F16.F32.PACK_AB R3, R2, R3 ;  /* 0x000000030203723e */ /* 0x008fe400000000ff */
[----:B------:R-:W-:Y:S02]  /*30ab0*/  F2FP.F16.F32.PACK_AB R2, R6, R7 ;  /* 0x000000070602723e */ /* 0x000fe400000000ff */
[----:B--2---:R-:W-:Y:S02]  /*30ac0*/  F2FP.F16.F32.PACK_AB R14, R15, R0 ;  /* 0x000000000f0e723e */ /* 0x004fe400000000ff */
[----:B----4-:R-:W-:-:S03]  /*30ad0*/  F2FP.F16.F32.PACK_AB R0, R28, R29 ;  /* 0x0000001d1c00723e */ /* 0x010fc600000000ff */
[----:B------:R-:W-:Y:S04]  /*30ae0*/  STL [R1+0xd4], R14 ;  /* 0x0000d40e01007387 */ /* 0x000fe80000100800 */
[----:B------:R0:W-:Y:S04]  /*30af0*/  STL [R1+0xd0], R0 ;  /* 0x0000d00001007387 */ /* 0x0001e80000100800 */
[----:B------:R1:W-:Y:S04]  /*30b00*/  STL [R1+0xcc], R3 ;  /* 0x0000cc0301007387 */ /* 0x0003e80000100800 */
[----:B------:R2:W-:Y:S01]  /*30b10*/  STL [R1+0xc8], R2 ;  /* 0x0000c80201007387 */ /* 0x0005e20000100800 */
[----:B0-----:R-:W-:-:S02]  /*30b20*/  F2FP.F16.F32.PACK_AB R0, R4, R5 ;  /* 0x000000050400723e */ /* 0x001fc400000000ff */
[----:B-1----:R-:W-:Y:S02]  /*30b30*/  F2FP.F16.F32.PACK_AB R3, R8, R9 ;  /* 0x000000090803723e */ /* 0x002fe400000000ff */
[----:B--2---:R-:W-:Y:S01]  /*30b40*/  F2FP.F16.F32.PACK_AB R2, R10, R11 ;  /* 0x0000000b0a02723e */ /* 0x004fe200000000ff */
        /* <DEDUP_REMOVED lines=10> */
[----:B-1----:R-:W-:-:S03]  /*30bf0*/  F2FP.F16.F32.PACK_AB R3, R22, R23 ;  /* 0x000000171603723e */ /* 0x002fc600000000ff */
[----:B------:R0:W-:Y:S04]  /*30c00*/  STL [R1+0xac], R0 ;  /* 0x0000ac0001007387 */ /* 0x0001e80000100800 */
[----:B------:R-:W-:Y:S04]  /*30c10*/  STL [R1+0xa8], R3 ;  /* 0x0000a80301007387 */ /* 0x000fe80000100800 */
[----:B------:R-:W3:Y:S01]  /*30c20*/  LDL.LU R14, [R1+0x190] ;  /* 0x00019000010e7983 */ /* 0x000ee20000300800 */
[----:B--2---:R-:W-:Y:S02]  /*30c30*/  F2FP.F16.F32.PACK_AB R2, R16, R17 ;  /* 0x000000111002723e */ /* 0x004fe400000000ff */
[----:B0-----:R-:W-:-:S03]  /*30c40*/  F2FP.F16.F32.PACK_AB R0, R18, R19 ;  /* 0x000000131200723e */ /* 0x001fc600000000ff */
[----:B------:R-:W-:Y:S04]  /*30c50*/  STL [R1+0xa4], R2 ;  /* 0x0000a40201007387 */ /* 0x000fe80000100800 */
[----:B---3--:R0:W-:Y:S04]  /*30c60*/  STL [R1+0xff0], R14 ;  /* 0x000ff00e01007387 */ /* 0x0081e80000100800 */
        /* <DEDUP_REMOVED lines=234> */
[----:B---3--:R0:W-:Y:S04]  /*31b10*/  STL [R1+0xfa4], R5 ;  /* 0x000fa40501007387 */ /* 0x0081e80000100800 */
[----:B0-----:R-:W3:Y:S04]  /*31b20*/  LDL.LU R5, [R1+0x354] ;  /* 0x0003540001057983 */ /* 0x001ee80000300800 */
[----:B------:R-:W4:Y:S04]  /*31b30*/  LDL.LU R4, [R1+0x560] ;  /* 0x0005600001047983 */ /* 0x000f280000300800 */
[----:B----4-:R0:W-:Y:S04]  /*31b40*/  STL [R1+0xfa0], R4 ;  /* 0x000fa00401007387 */ /* 0x0101e80000100800 */
[----:B0-----:R-:W4:Y:S04]  /*31b50*/  LDL.LU R4, [R1+0x56c] ;  /* 0x00056c0001047983 */ /* 0x001f280000300800 */
[----:B------:R-:W2:Y:S04]  /*31b60*/  LDL.LU R11, [R1+0x748] ;  /* 0x00074800010b7983 */ /* 0x000ea80000300800 */
[----:B--2---:R0:W-:Y:S04]  /*31b70*/  STL [R1+0xf9c], R11 ;  /* 0x000f9c0b01007387 */ /* 0x0041e80000100800 */
[----:B0-----:R-:W2:Y:S04]  /*31b80*/  LDL.LU R11, [R1+0x564] ;  /* 0x00056400010b7983 */ /* 0x001ea80000300800 */
        /* <DEDUP_REMOVED lines=10> */
[----:B------:R-:W2:Y:S04]  /*31c30*/  LDL.LU R14, [R1+0x17c] ;  /* 0x00017c00010e7983 */ /* 0x000ea80000300800 */
        /* <DEDUP_REMOVED lines=27> */
[----:B------:R-:W2:Y:S01]  /*31df0*/  LDL.LU R0, [R1+0x464] ;  /* 0x0004640001007983 */ /* 0x000ea20000300800 */
[----:B------:R-:W-:-:S03]  /*31e00*/  F2FP.F16.F32.PACK_AB R7, R6, R7 ;  /* 0x000000070607723e */ /* 0x000fc600000000ff */
[----:B--2---:R0:W-:Y:S04]  /*31e10*/  STL [R1+0xf60], R0 ;  /* 0x000f600001007387 */ /* 0x0041e80000100800 */
        /* <DEDUP_REMOVED lines=39> */
[----:B------:R0:W-:Y:S04]  /*32090*/  STL [R1], R7 ;  /* 0x0000000701007387 */ /* 0x0001e80000100800 */
[----:B0-----:R-:W2:Y:S02]  /*320a0*/  LDL.LU R7, [R1+0xfac] ;  /* 0x000fac0001077983 */ /* 0x001ea40000300800 */
[----:B--2---:R-:W-:-:S02]  /*320b0*/  F2FP.F16.F32.PACK_AB R7, R6, R7 ;  /* 0x000000070607723e */ /* 0x004fc400000000ff */
[----:B------:R-:W3:Y:S02]  /*320c0*/  LDL.LU R6, [R1+0xfa8] ;  /* 0x000fa80001067983 */ /* 0x000ee40000300800 */
[----:B---3--:R-:W-:Y:S02]  /*320d0*/  F2FP.F16.F32.PACK_AB R6, R5, R6 ;  /* 0x000000060506723e */ /* 0x008fe400000000ff */
[----:B------:R-:W4:Y:S02]  /*320e0*/  LDL.LU R5, [R1+0xfa4] ;  /* 0x000fa40001057983 */ /* 0x000f240000300800 */
[----:B----4-:R-:W-:Y:S02]  /*320f0*/  F2FP.F16.F32.PACK_AB R5, R4, R5 ;  /* 0x000000050405723e */ /* 0x010fe400000000ff */
[----:B------:R-:W2:Y:S02]  /*32100*/  LDL.LU R4, [R1+0xfa0] ;  /* 0x000fa00001047983 */ /* 0x000ea40000300800 */
[----:B--2---:R-:W-:-:S02]  /*32110*/  F2FP.F16.F32.PACK_AB R4, R11, R4 ;  /* 0x000000040b04723e */ /* 0x004fc400000000ff */
[----:B------:R-:W2:Y:S02]  /*32120*/  LDL.LU R11, [R1+0xf9c] ;  /* 0x000f9c00010b7983 */ /* 0x000ea40000300800 */
[----:B--2---:R-:W-:Y:S02]  /*32130*/  F2FP.F16.F32.PACK_AB R11, R10, R11 ;  /* 0x0000000b0a0b723e */ /* 0x004fe400000000ff */
[----:B------:R-:W2:Y:S02]  /*32140*/  LDL.LU R10, [R1+0xf98] ;  /* 0x000f9800010a7983 */ /* 0x000ea40000300800 */
[----:B--2---:R-:W-:Y:S02]  /*32150*/  F2FP.F16.F32.PACK_AB R10, R9, R10 ;  /* 0x0000000a090a723e */ /* 0x004fe400000000ff */
        /* <DEDUP_REMOVED lines=26> */
[----:B------:R-:W2:Y:S01]  /*32300*/  LDL.LU R0, [R1+0xf60] ;  /* 0x000f600001007983 */ /* 0x000ea20000300800 */
[----:B------:R-:W-:Y:S02]  /*32310*/  F2FP.F16.F32.PACK_AB R27, R28, R27 ;  /* 0x0000001b1c1b723e */ /* 0x000fe400000000ff */
[----:B------:R-:W-:Y:S02]  /*32320*/  F2FP.F16.F32.PACK_AB R26, R29, R26 ;  /* 0x0000001a1d1a723e */ /* 0x000fe400000000ff */
[----:B------:R-:W-:Y:S02]  /*32330*/  F2FP.F16.F32.PACK_AB R25, R2, R25 ;  /* 0x000000190219723e */ /* 0x000fe400000000ff */
[----:B------:R-:W-:Y:S02]  /*32340*/  F2FP.F16.F32.PACK_AB R24, R3, R24 ;  /* 0x000000180318723e */ /* 0x000fe400000000ff */
[----:B--2---:R-:W-:-:S07]  /*32350*/  F2FP.F16.F32.PACK_AB R20, R0, R20 ;  /* 0x000000140014723e */ /* 0x004fce00000000ff */
.L_x_1:
[----:B------:R-:W2:Y:S01]  /*32360*/  S2R R29, SR_TID.X ;  /* 0x00000000001d7919 */ /* 0x000ea20000002100 */
[----:B------:R-:W3:Y:S01]  /*32370*/  LDCU.64 UR6, c[0x0][0x398] ;  /* 0x00007300ff0677ac */ /* 0x000ee20008000a00 */
[----:B0-----:R-:W4:Y:S01]  /*32380*/  LDL R2, [R1+0x124] ;  /* 0x0001240001027983 */ /* 0x001f220000100800 */
[----:B------:R-:W0:Y:S01]  /*32390*/  LDCU UR4, c[0x0][0x39c] ;  /* 0x00007380ff0477ac */ /* 0x000e220008000800 */
[----:B------:R-:W5:Y:S01]  /*323a0*/  LDCU UR52, c[0x0][0x39c] ;  /* 0x00007380ff3477ac */ /* 0x000f620008000800 */
[----:B------:R-:W1:Y:S01]  /*323b0*/  LDCU UR53, c[0x0][0x39c] ;  /* 0x00007380ff3577ac */ /* 0x000e620008000800 */
[----:B------:R-:W0:Y:S01]  /*323c0*/  LDCU UR23, c[0x0][0x3b4] ;  /* 0x00007680ff1777ac */ /* 0x000e220008000800 */
[----:B------:R-:W0:Y:S01]  /*323d0*/  LDCU UR21, c[0x0][0x3b8] ;  /* 0x00007700ff1577ac */ /* 0x000e220008000800 */
[----:B------:R-:W0:Y:S01]  /*323e0*/  LDCU UR20, c[0x0][0x39c] ;  /* 0x00007380ff1477ac */ /* 0x000e220008000800 */
[----:B------:R-:W0:Y:S01]  /*323f0*/  LDCU UR18, c[0x0][0x3b8] ;  /* 0x00007700ff1277ac */ /* 0x000e220008000800 */
[C---:B--2---:R-:W-:Y:S01]  /*32400*/  IMAD.SHL.U32 R28, R29.reuse, 0x40, RZ ;  /* 0x000000401d1c7824 */ /* 0x044fe200078e00ff */
[----:B------:R-:W2:Y:S01]  /*32410*/  LDCU UR17, c[0x0][0x3b8] ;  /* 0x00007700ff1177ac */ /* 0x000ea20008000800 */
[----:B------:R-:W-:-:S02]  /*32420*/  IMAD.SHL.U32 R3, R29, 0x100, RZ ;  /* 0x000001001d037824 */ /* 0x000fc400078e00ff */
[----:B------:R-:W3:Y:S01]  /*32430*/  LDL R29, [R1+0xf5c] ;  /* 0x000f5c00011d7983 */ /* 0x000ee20000100800 */
[----:B------:R-:W0:Y:S01]  /*32440*/  LDCU UR57, c[0x0][0x39c] ;  /* 0x00007380ff3977ac */ /* 0x000e220008000800 */
        /* <DEDUP_REMOVED lines=60> */
[C---:B-1--4-:R-:W-:Y:S01]  /*32810*/  VIADD R0, R2.reuse, 0x1 ;  /* 0x0000000102007836 */ /* 0x052fe20000000000 */
[----:B------:R-:W-:Y:S01]  /*32820*/  BAR.SYNC.DEFER_BLOCKING 0x0 ;  /* 0x0000000000007b1d */ /* 0x000fe20000010000 */
[----:B---3--:R-:W-:Y:S01]  /*32830*/  ISETP.GE.AND P0, PT, R29, UR6, PT ;  /* 0x000000061d007c0c */ /* 0x008fe2000bf06270 */
[----:B------:R-:W-:Y:S01]  /*32840*/  VIADD R2, R2, 0x2 ;  /* 0x0000000202027836 */ /* 0x000fe20000000000 */
[----:B------:R-:W-:-:S03]  /*32850*/  LOP3.LUT R28, R28, 0x400, RZ, 0xc0, !PT ;  /* 0x000004001c1c7812 */ /* 0x000fc600078ec0ff */
[----:B------:R-:W1:Y:S01]  /*32860*/  LDCU UR6, c[0x0][0x3b8] ;  /* 0x00007700ff0677ac */ /* 0x000e620008000800 */
[----:B0-----:R-:W-:Y:S02]  /*32870*/  ISETP.LT.AND P1, PT, R0, UR4, !P0 ;  /* 0x0000000400007c0c */ /* 0x001fe4000c721270 */
[----:B------:R-:W3:Y:S04]  /*32880*/  LDL.LU R0, [R1+0xf58] ;  /* 0x000f580001007983 */ /* 0x000ee80000300800 */
[----:B------:R-:W4:Y:S01]  /*32890*/  LDL R29, [R1+0x124] ;  /* 0x00012400011d7983 */ /* 0x000f220000100800 */
[----:B------:R-:W-:Y:S02]  /*328a0*/  LOP3.LUT R3, R3, 0x6000, RZ, 0xc0, !PT ;  /* 0x0000600003037812 */ /* 0x000fe400078ec0ff */
[----:B-----5:R-:W-:Y:S01]  /*328b0*/  ISETP.LT.AND P2, PT, R2, UR52, !P0 ;  /* 0x0000003402007c0c */ /* 0x020fe2000c741270 */
[----:B------:R-:W0:Y:S01]  /*328c0*/  LDCU UR52, c[0x0][0x39c] ;  /* 0x00007380ff3477ac */ /* 0x000e220008000800 */
[----:B------:R-:W-:-:S02]  /*328d0*/  IADD3 R3, PT, PT, R3, UR5, R28 ;  /* 0x0000000503037c10 */ /* 0x000fc4000fffe01c */
[----:B---3--:R-:W-:Y:S01]  /*328e0*/  LOP3.LUT R2, R0, 0x300, RZ, 0xc0, !PT ;  /* 0x0000030000027812 */ /* 0x008fe200078ec0ff */
[C---:B----4-:R-:W-:Y:S02]  /*328f0*/  VIADD R0, R29.reuse, 0x3 ;  /* 0x000000031d007836 */ /* 0x050fe40000000000 */
[----:B------:R-:W-:Y:S02]  /*32900*/  VIADD R28, R29, 0x4 ;  /* 0x000000041d1c7836 */ /* 0x000fe40000000000 */
[----:B------:R-:W3:Y:S01]  /*32910*/  S2R R29, SR_TID.X ;  /* 0x00000000001d7919 */ /* 0x000ee20000002100 */
[----:B------:R-:W-:Y:S01]  /*32920*/  ISETP.LT.AND P3, PT, R0, UR53, !P0 ;  /* 0x0000003500007c0c */ /* 0x000fe2000c761270 */
[----:B------:R-:W4:Y:S01]  /*32930*/  LDCU UR53, c[0x0][0x3b8] ;  /* 0x00007700ff3577ac */ /* 0x000f220008000800 */
[----:B---3--:R-:W-:-:S05]  /*32940*/  IMAD.SHL.U32 R0, R29, 0x10, RZ ;  /* 0x000000101d007824 */ /* 0x008fca00078e00ff */
[----:B------:R-:W-:-:S04]  /*32950*/  LOP3.LUT R0, R0, 0xf0, RZ, 0xc0, !PT ;  /* 0x000000f000007812 */ /* 0x000fc800078ec0ff */
[----:B------:R-:W-:-:S05]  /*32960*/  IADD3 R0, PT, PT, R2, R3, R0 ;  /* 0x0000000302007210 */ /* 0x000fca0007ffe000 */
[----:B------:R3:W-:Y:S04]  /*32970*/  STSM.16.M88.4 [R0], R24 ;  /* 0x0000001800007844 */ /* 0x0007e80000000200 */
[----:B------:R5:W-:Y:S04]  /*32980*/  STSM.16.M88.4 [R0+0x800], R20 ;  /* 0x0008001400007844 */ /* 0x000be80000000200 */
[----:B------:R-:W-:Y:S04]  /*32990*/  STSM.16.M88.4 [R0+0x1000], R16 ;  /* 0x0010001000007844 */ /* 0x000fe80000000200 */
[----:B------:R-:W-:Y:S01]  /*329a0*/  STSM.16.M88.4 [R0+0x1800], R12 ;  /* 0x0018000c00007844 */ /* 0x000fe20000000200 */
[----:B------:R-:W-:-:S03]  /*329b0*/  LOP3.LUT R29, R29, 0x1ff, RZ, 0xc0, !PT ;  /* 0x000001ff1d1d7812 */ /* 0x000fc600078ec0ff */
[----:B---3--:R-:W3:Y:S01]  /*329c0*/  LDL.LU R24, [R1] ;  /* 0x0000000001187983 */ /* 0x008ee20000300800 */
[----:B------:R-:W-:Y:S01]  /*329d0*/  LEA R29, R29, UR5, 0x4 ;  /* 0x000000051d1d7c11 */ /* 0x000fe2000f8e20ff */
[----:B------:R-:W0:Y:S01]  /*329e0*/  LDCU.64 UR4, c[0x0][0x390] ;  /* 0x00007200ff0477ac */ /* 0x000e220008000a00 */
[----:B------:R-:W-:Y:S06]  /*329f0*/  BAR.SYNC.DEFER_BLOCKING 0x0 ;  /* 0x0000000000007b1d */ /* 0x000fec0000010000 */
[----:B------:R-:W3:Y:S04]  /*32a00*/  LDL.LU R25, [R1+0x4] ;  /* 0x0000040001197983 */ /* 0x000ee80000300800 */
[----:B------:R-:W3:Y:S04]  /*32a10*/  LDL.LU R26, [R1+0x8] ;  /* 0x00000800011a7983 */ /* 0x000ee80000300800 */
[----:B------:R-:W3:Y:S04]  /*32a20*/  LDL.LU R27, [R1+0xc] ;  /* 0x00000c00011b7983 */ /* 0x000ee80000300800 */
[----:B-----5:R-:W5:Y:S04]  /*32a30*/  LDL.LU R20, [R1+0x10] ;  /* 0x0000100001147983 */ /* 0x020f680000300800 */
[----:B------:R-:W0:Y:S04]  /*32a40*/  LDS.128 R16, [R29] ;  /* 0x000000001d107984 */ /* 0x000e280000000c00 */
[----:B------:R-:W1:Y:S04]  /*32a50*/  LDS.128 R12, [R29+0x2000] ;  /* 0x002000001d0c7984 */ /* 0x000e680000000c00 */
[----:B------:R-:W5:Y:S04]  /*32a60*/  LDL.LU R21, [R1+0x14] ;  /* 0x0000140001157983 */ /* 0x000f680000300800 */
[----:B------:R-:W5:Y:S04]  /*32a70*/  LDL.LU R22, [R1+0x18] ;  /* 0x0000180001167983 */ /* 0x000f680000300800 */
[----:B------:R-:W5:Y:S04]  /*32a80*/  LDL.LU R23, [R1+0x1c] ;  /* 0x00001c0001177983 */ /* 0x000f680000300800 */
[----:B------:R-:W-:Y:S04]  /*32a90*/  STL [R1+0xd90], R29 ;  /* 0x000d901d01007387 */ /* 0x000fe80000100800 */
[----:B0-----:R-:W-:Y:S04]  /*32aa0*/  STL [R1+0x10f8], R19 ;  /* 0x0010f81301007387 */ /* 0x001fe80000100800 */
[----:B------:R-:W-:Y:S04]  /*32ab0*/  STL [R1+0x11c8], R18 ;  /* 0x0011c81201007387 */ /* 0x000fe80000100800 */
[----:B------:R-:W-:Y:S04]  /*32ac0*/  STL.64 [R1+0x11c0], R16 ;  /* 0x0011c01001007387 */ /* 0x000fe80000100a00 */
[----:B-1----:R-:W-:Y:S04]  /*32ad0*/  STL [R1+0x10f4], R14 ;  /* 0x0010f40e01007387 */ /* 0x002fe80000100800 */
[----:B------:R-:W-:Y:S04]  /*32ae0*/  STL [R1+0x10f0], R15 ;  /* 0x0010f00f01007387 */ /* 0x000fe80000100800 */
[----:B------:R-:W-:Y:S04]  /*32af0*/  STL [R1+0x1108], R15 ;  /* 0x0011080f01007387 */ /* 0x000fe80000100800 */
[----:B------:R-:W0:Y:S04]  /*32b00*/  LDS.128 R16, [R29+0x4000] ;  /* 0x004000001d107984 */ /* 0x000e280000000c00 */
[----:B------:R-:W-:Y:S04]  /*32b10*/  STL.64 [R1+0x1100], R12 ;  /* 0x0011000c01007387 */ /* 0x000fe80000100a00 */
[----:B------:R-:W1:Y:S01]  /*32b20*/  LDS.128 R12, [R29+0x6000] ;  /* 0x006000001d0c7984 */ /* 0x000e620000000c00 */
[----:B------:R-:W-:Y:S06]  /*32b30*/  BAR.SYNC.DEFER_BLOCKING 0x0 ;  /* 0x0000000000007b1d */ /* 0x000fec0000010000 */
[----:B0-----:R0:W-:Y:S04]  /*32b40*/  STL.64 [R1+0x170], R16 ;  /* 0x0001701001007387 */ /* 0x0011e80000100a00 */
[----:B------:R0:W-:Y:S04]  /*32b50*/  STL.64 [R1+0x178], R18 ;  /* 0x0001781201007387 */ /* 0x0001e80000100a00 */
[----:B-1----:R1:W-:Y:S04]  /*32b60*/  STL.64 [R1+0x180], R12 ;  /* 0x0001800c01007387 */ /* 0x0023e80000100a00 */
[----:B------:R1:W-:Y:S04]  /*32b70*/  STL.64 [R1+0x188], R14 ;  /* 0x0001880e01007387 */ /* 0x0003e80000100a00 */
[----:B0-----:R-:W2:Y:S04]  /*32b80*/  LDL.LU R16, [R1+0x40] ;  /* 0x0000400001107983 */ /* 0x001ea80000300800 */
[----:B------:R-:W2:Y:S04]  /*32b90*/  LDL.LU R17, [R1+0x44] ;  /* 0x0000440001117983 */ /* 0x000ea80000300800 */
[----:B------:R-:W2:Y:S04]  /*32ba0*/  LDL.LU R18, [R1+0x48] ;  /* 0x0000480001127983 */ /* 0x000ea80000300800 */
[----:B------:R-:W2:Y:S04]  /*32bb0*/  LDL.LU R19, [R1+0x4c] ;  /* 0x00004c0001137983 */ /* 0x000ea80000300800 */
[----:B------:R-:W-:Y:S04]  /*32bc0*/  STSM.16.M88.4 [R0], R8 ;  /* 0x0000000800007844 */ /* 0x000fe80000000200 */
[----:B------:R-:W-:Y:S04]  /*32bd0*/  STSM.16.M88.4 [R0+0x800], R4 ;  /* 0x0008000400007844 */ /* 0x000fe80000000200 */
[----:B--2---:R-:W-:Y:S04]  /*32be0*/  STL.64 [R1+0x1268], R18 ;  /* 0x0012681201007387 */ /* 0x004fe80000100a00 */
[----:B------:R0:W-:Y:S04]  /*32bf0*/  STL.64 [R1+0x1260], R16 ;  /* 0x0012601001007387 */ /* 0x0001e80000100a00 */
[----:B-1----:R-:W2:Y:S04]  /*32c00*/  LDL.LU R12, [R1+0x30] ;  /* 0x00003000010c7983 */ /* 0x002ea80000300800 */
[----:B------:R-:W2:Y:S04]  /*32c10*/  LDL.LU R13, [R1+0x34] ;  /* 0x00003400010d7983 */ /* 0x000ea80000300800 */
[----:B------:R-:W2:Y:S04]  /*32c20*/  LDL.LU R14, [R1+0x38] ;  /* 0x00003800010e7983 */ /* 0x000ea80000300800 */
[----:B------:R-:W2:Y:S04]  /*32c30*/  LDL.LU R15, [R1+0x3c] ;  /* 0x00003c00010f7983 */ /* 0x000ea80000300800 */
[----:B---3--:R1:W-:Y:S04]  /*32c40*/  STSM.16.M88.4 [R0+0x1000], R24 ;  /* 0x0010001800007844 */ /* 0x0083e80000000200 */
[----:B-----5:R-:W-:Y:S01]  /*32c50*/  STSM.16.M88.4 [R0+0x1800], R20 ;  /* 0x0018001400007844 */ /* 0x020fe20000000200 */
[----:B------:R-:W-:Y:S06]  /*32c60*/  BAR.SYNC.DEFER_BLOCKING 0x0 ;  /* 0x0000000000007b1d */ /* 0x000fec0000010000 */
[----:B------:R-:W3:Y:S04]  /*32c70*/  LDS.128 R8, [R29] ;  /* 0x000000001d087984 */ /* 0x000ee80000000c00 */
[----:B------:R-:W-:Y:S04]  /*32c80*/  LDS.128 R4, [R29+0x4000] ;  /* 0x004000001d047984 */ /* 0x000fe80000000c00 */
[----:B--2---:R-:W-:Y:S04]  /*32c90*/  STL.64 [R1+0x1278], R14 ;  /* 0x0012780e01007387 */ /* 0x004fe80000100a00 */
[----:B------:R-:W-:Y:S04]  /*32ca0*/  STL.64 [R1+0x1270], R12 ;  /* 0x0012700c01007387 */ /* 0x000fe80000100a00 */
[----:B------:R-:W2:Y:S04]  /*32cb0*/  LDS.128 R12, [R29+0x2000] ;  /* 0x002000001d0c7984 */ /* 0x000ea80000000c00 */
[----:B0-----:R-:W5:Y:S04]  /*32cc0*/  LDL.LU R16, [R1+0x20] ;  /* 0x0000200001107983 */ /* 0x001f680000300800 */
[----:B------:R-:W5:Y:S04]  /*32cd0*/  LDL.LU R17, [R1+0x24] ;  /* 0x0000240001117983 */ /* 0x000f680000300800 */
[----:B------:R-:W5:Y:S04]  /*32ce0*/  LDL.LU R18, [R1+0x28] ;  /* 0x0000280001127983 */ /* 0x000f680000300800 */
[----:B------:R-:W5:Y:S04]  /*32cf0*/  LDL.LU R19, [R1+0x2c] ;  /* 0x00002c0001137983 */ /* 0x000f680000300800 */
[----:B-1----:R-:W4:Y:S04]  /*32d00*/  LDL.LU R24, [R1+0x50] ;  /* 0x0000500001187983 */ /* 0x002f280000300800 */
[----:B------:R-:W4:Y:S04]  /*32d10*/  LDL.LU R25, [R1+0x54] ;  /* 0x0000540001197983 */ /* 0x000f280000300800 */
[----:B------:R-:W4:Y:S04]  /*32d20*/  LDL.LU R26, [R1+0x58] ;  /* 0x00005800011a7983 */ /* 0x000f280000300800 */
[----:B------:R-:W4:Y:S04]  /*32d30*/  LDL.LU R27, [R1+0x5c] ;  /* 0x00005c00011b7983 */ /* 0x000f280000300800 */
[----:B---3--:R0:W-:Y:S04]  /*32d40*/  STL.64 [R1+0x10], R8 ;  /* 0x0000100801007387 */ /* 0x0081e80000100a00 */
[----:B------:R1:W-:Y:S04]  /*32d50*/  STL.64 [R1+0x18], R10 ;  /* 0x0000180a01007387 */ /* 0x0003e80000100a00 */
[----:B0-----:R-:W3:Y:S04]  /*32d60*/  LDL.LU R8, [R1+0x80] ;  /* 0x0000800001087983 */ /* 0x001ee80000300800 */
[----:B--2---:R-:W-:Y:S04]  /*32d70*/  STL.64 [R1+0x190], R12 ;  /* 0x0001900c01007387 */ /* 0x004fe80000100a00 */
[----:B------:R-:W-:Y:S04]  /*32d80*/  STL.64 [R1+0x198], R14 ;  /* 0x0001980e01007387 */ /* 0x000fe80000100a00 */
[----:B------:R0:W-:Y:S04]  /*32d90*/  STL.64 [R1+0x1b0], R4 ;  /* 0x0001b00401007387 */ /* 0x0001e80000100a00 */
[----:B------:R2:W-:Y:S04]  /*32da0*/  STL.64 [R1+0x1b8], R6 ;  /* 0x0001b80601007387 */ /* 0x0005e80000100a00 */
[----:B------:R-:W3:Y:S04]  /*32db0*/  LDL.LU R9, [R1+0x84] ;  /* 0x0000840001097983 */ /* 0x000ee80000300800 */
[----:B-1----:R-:W2:Y:S04]  /*32dc0*/  LDL.LU R10, [R1+0x88] ;  /* 0x00008800010a7983 */ /* 0x002ea80000300800 */
[----:B------:R-:W2:Y:S04]  /*32dd0*/  LDL.LU R11, [R1+0x8c] ;  /* 0x00008c00010b7983 */ /* 0x000ea80000300800 */
[----:B------:R-:W1:Y:S01]  /*32de0*/  LDS.128 R12, [R29+0x6000] ;  /* 0x006000001d0c7984 */ /* 0x000e620000000c00 */
[----:B------:R-:W-:Y:S06]  /*32df0*/  BAR.SYNC.DEFER_BLOCKING 0x0 ;  /* 0x0000000000007b1d */ /* 0x000fec0000010000 */
[----:B-----5:R-:W-:Y:S04]  /*32e00*/  STSM.16.M88.4 [R0], R16 ;  /* 0x0000001000007844 */ /* 0x020fe80000000200 */
[----:B--2---:R-:W-:Y:S04]  /*32e10*/  STL.64 [R1+0x1258], R10 ;  /* 0x0012580a01007387 */ /* 0x004fe80000100a00 */
[----:B---3--:R2:W-:Y:S04]  /*32e20*/  STL.64 [R1+0x1250], R8 ;  /* 0x0012500801007387 */ /* 0x0085e80000100a00 */
[----:B0-----:R-:W3:Y:S04]  /*32e30*/  LDL.LU R4, [R1+0x70] ;  /* 0x0000700001047983 */ /* 0x001ee80000300800 */
[----:B------:R-:W3:Y:S04]  /*32e40*/  LDL.LU R5, [R1+0x74] ;  /* 0x0000740001057983 */ /* 0x000ee80000300800 */
[----:B------:R-:W3:Y:S04]  /*32e50*/  LDL.LU R6, [R1+0x78] ;  /* 0x0000780001067983 */ /* 0x000ee80000300800 */
[----:B------:R-:W3:Y:S04]  /*32e60*/  LDL.LU R7, [R1+0x7c] ;  /* 0x00007c0001077983 */ /* 0x000ee80000300800 */
[----:B--2---:R-:W2:Y:S04]  /*32e70*/  LDL.LU R8, [R1+0x60] ;  /* 0x0000600001087983 */ /* 0x004ea80000300800 */
[----:B------:R-:W2:Y:S04]  /*32e80*/  LDL.LU R9, [R1+0x64] ;  /* 0x0000640001097983 */ /* 0x000ea80000300800 */
[----:B------:R-:W2:Y:S04]  /*32e90*/  LDL.LU R10, [R1+0x68] ;  /* 0x00006800010a7983 */ /* 0x000ea80000300800 */
[----:B------:R-:W2:Y:S04]  /*32ea0*/  LDL.LU R11, [R1+0x6c] ;  /* 0x00006c00010b7983 */ /* 0x000ea80000300800 */
[----:B------:R-:W5:Y:S04]  /*32eb0*/  LDL.LU R20, [R1+0x90] ;  /* 0x0000900001147983 */ /* 0x000f680000300800 */
[----:B------:R-:W5:Y:S04]  /*32ec0*/  LDL.LU R21, [R1+0x94] ;  /* 0x0000940001157983 */ /* 0x000f680000300800 */
[----:B------:R-:W5:Y:S04]  /*32ed0*/  LDL.LU R22, [R1+0x98] ;  /* 0x0000980001167983 */ /* 0x000f680000300800 */
[----:B------:R-:W5:Y:S04]  /*32ee0*/  LDL.LU R23, [R1+0x9c] ;  /* 0x00009c0001177983 */ /* 0x000f680000300800 */
[----:B-1----:R-:W-:Y:S04]  /*32ef0*/  STL.64 [R1+0x1c0], R12 ;  /* 0x0001c00c01007387 */ /* 0x002fe80000100a00 */
[----:B------:R0:W-:Y:S04]  /*32f00*/  STL.64 [R1+0x1c8], R14 ;  /* 0x0001c80e01007387 */ /* 0x0001e80000100a00 */
[----:B0-----:R-:W2:Y:S04]  /*32f10*/  LDL.LU.64 R14, [R1+0x1278] ;  /* 0x00127800010e7983 */ /* 0x001ea80000300a00 */
[----:B------:R-:W2:Y:S04]  /*32f20*/  LDL.LU.64 R12, [R1+0x1270] ;  /* 0x00127000010c7983 */ /* 0x000ea80000300a00 */
[----:B------:R-:W3:Y:S04]  /*32f30*/  LDL.LU.64 R18, [R1+0x1268] ;  /* 0x0012680001127983 */ /* 0x000ee80000300a00 */
[----:B------:R-:W3:Y:S04]  /*32f40*/  LDL.LU.64 R16, [R1+0x1260] ;  /* 0x0012600001107983 */ /* 0x000ee80000300a00 */
[----:B--2---:R0:W-:Y:S04]  /*32f50*/  STSM.16.M88.4 [R0+0x800], R12 ;  /* 0x0008000c00007844 */ /* 0x0041e80000000200 */
[----:B---3--:R-:W-:Y:S04]  /*32f60*/  STSM.16.M88.4 [R0+0x1000], R16 ;  /* 0x0010001000007844 */ /* 0x008fe80000000200 */
[----:B----4-:R-:W-:Y:S01]  /*32f70*/  STSM.16.M88.4 [R0+0x1800], R24 ;  /* 0x0018001800007844 */ /* 0x010fe20000000200 */
[----:B------:R-:W-:Y:S06]  /*32f80*/  BAR.SYNC.DEFER_BLOCKING 0x0 ;  /* 0x0000000000007b1d */ /* 0x000fec0000010000 */
[----:B0-----:R-:W2:Y:S04]  /*32f90*/  LDL.LU R12, [R1+0xc0] ;  /* 0x0000c000010c7983 */ /* 0x001ea80000300800 */
[----:B------:R-:W0:Y:S04]  /*32fa0*/  LDS.128 R16, [R29] ;  /* 0x000000001d107984 */ /* 0x000e280000000c00 */
[----:B------:R-:W1:Y:S04]  /*32fb0*/  LDS.128 R24, [R29+0x2000] ;  /* 0x002000001d187984 */ /* 0x000e680000000c00 */
[----:B0-----:R0:W-:Y:S04]  /*32fc0*/  STL.64 [R1+0x20], R16 ;  /* 0x0000201001007387 */ /* 0x0011e80000100a00 */
[----:B------:R3:W-:Y:S04]  /*32fd0*/  STL.64 [R1+0x28], R18 ;  /* 0x0000281201007387 */ /* 0x0007e80000100a00 */
[----:B------:R-:W2:Y:S04]  /*32fe0*/  LDL.LU R13, [R1+0xc4] ;  /* 0x0000c400010d7983 */ /* 0x000ea80000300800 */
[----:B------:R-:W2:Y:S04]  /*32ff0*/  LDL.LU R14, [R1+0xc8] ;  /* 0x0000c800010e7983 */ /* 0x000ea80000300800 */
[----:B------:R-:W2:Y:S04]  /*33000*/  LDL.LU R15, [R1+0xcc] ;  /* 0x0000cc00010f7983 */ /* 0x000ea80000300800 */
[----:B0-----:R-:W4:Y:S04]  /*33010*/  LDL.LU R16, [R1+0xd0] ;  /* 0x0000d00001107983 */ /* 0x001f280000300800 */
[----:B------:R-:W4:Y:S04]  /*33020*/  LDL.LU R17, [R1+0xd4] ;  /* 0x0000d40001117983 */ /* 0x000f280000300800 */
[----:B---3--:R-:W4:Y:S04]  /*33030*/  LDL.LU R18, [R1+0xd8] ;  /* 0x0000d80001127983 */ /* 0x008f280000300800 */
[----:B------:R-:W4:Y:S04]  /*33040*/  LDL.LU R19, [R1+0xdc] ;  /* 0x0000dc0001137983 */ /* 0x000f280000300800 */
[----:B-1----:R-:W-:Y:S04]  /*33050*/  STL.64 [R1+0x30], R24 ;  /* 0x0000301801007387 */ /* 0x002fe80000100a00 */
[----:B------:R-:W-:Y:S04]  /*33060*/  STL.64 [R1+0x38], R26 ;  /* 0x0000381a01007387 */ /* 0x000fe80000100a00 */
[----:B------:R-:W0:Y:S04]  /*33070*/  LDS.128 R24, [R29+0x4000] ;  /* 0x004000001d187984 */ /* 0x000e280000000c00 */
[----:B0-----:R-:W-:Y:S04]  /*33080*/  STL.64 [R1+0x40], R24 ;  /* 0x0000401801007387 */ /* 0x001fe80000100a00 */
[----:B------:R-:W-:Y:S04]  /*33090*/  STL.64 [R1+0x48], R26 ;  /* 0x0000481a01007387 */ /* 0x000fe80000100a00 */
[----:B------:R-:W0:Y:S01]  /*330a0*/  LDS.128 R24, [R29+0x6000] ;  /* 0x006000001d187984 */ /* 0x000e220000000c00 */
[----:B------:R-:W-:Y:S06]  /*330b0*/  BAR.SYNC.DEFER_BLOCKING 0x0 ;  /* 0x0000000000007b1d */ /* 0x000fec0000010000 */
[----:B------:R-:W-:Y:S04]  /*330c0*/  STSM.16.M88.4 [R0], R8 ;  /* 0x0000000800007844 */ /* 0x000fe80000000200 */
[----:B0-----:R0:W-:Y:S04]  /*330d0*/  STL.64 [R1+0x50], R24 ;  /* 0x0000501801007387 */ /* 0x0011e80000100a00 */
[----:B------:R1:W-:Y:S04]  /*330e0*/  STL.64 [R1+0x58], R26 ;  /* 0x0000581a01007387 */ /* 0x0003e80000100a00 */
[----:B0-----:R-:W3:Y:S04]  /*330f0*/  LDL.LU R24, [R1+0xe0] ;  /* 0x0000e00001187983 */ /* 0x001ee80000300800 */
[----:B------:R-:W3:Y:S04]  /*33100*/  LDL.LU R25, [R1+0xe4] ;  /* 0x0000e40001197983 */ /* 0x000ee80000300800 */
[----:B-1----:R-:W3:Y:S04]  /*33110*/  LDL.LU R26, [R1+0xe8] ;  /* 0x0000e800011a7983 */ /* 0x002ee80000300800 */
[----:B------:R-:W3:Y:S04]  /*33120*/  LDL.LU R27, [R1+0xec] ;  /* 0x0000ec00011b7983 */ /* 0x000ee80000300800 */
[----:B------:R-:W2:Y:S04]  /*33130*/  LDL.LU.64 R10, [R1+0x1258] ;  /* 0x00125800010a7983 */ /* 0x000ea80000300a00 */
[----:B------:R-:W2:Y:S04]  /*33140*/  LDL.LU.64 R8, [R1+0x1250] ;  /* 0x0012500001087983 */ /* 0x000ea80000300a00 */
[----:B------:R-:W-:Y:S04]  /*33150*/  STSM.16.M88.4 [R0+0x800], R4 ;  /* 0x0008000400007844 */ /* 0x000fe80000000200 */
[----:B--2---:R-:W-:Y:S04]  /*33160*/  STSM.16.M88.4 [R0+0x1000], R8 ;  /* 0x0010000800007844 */ /* 0x004fe80000000200 */
[----:B-----5:R-:W-:Y:S01]  /*33170*/  STSM.16.M88.4 [R0+0x1800], R20 ;  /* 0x0018001400007844 */ /* 0x020fe20000000200 */
[----:B------:R-:W-:Y:S06]  /*33180*/  BAR.SYNC.DEFER_BLOCKING 0x0 ;  /* 0x0000000000007b1d */ /* 0x000fec0000010000 */
[----:B------:R-:W0:Y:S04]  /*33190*/  LDS.128 R4, [R29] ;  /* 0x000000001d047984 */ /* 0x000e280000000c00 */
[----:B------:R-:W1:Y:S04]  /*331a0*/  LDS.128 R8, [R29+0x2000] ;  /* 0x002000001d087984 */ /* 0x000e680000000c00 */
[----:B------:R-:W2:Y:S04]  /*331b0*/  LDS.128 R20, [R29+0x4000] ;  /* 0x004000001d147984 */ /* 0x000ea80000000c00 */
[----:B0-----:R-:W-:Y:S04]  /*331c0*/  STL.64 [R1+0x1118], R6 ;  /* 0x0011180601007387 */ /* 0x001fe80000100a00 */
[----:B------:R0:W-:Y:S04]  /*331d0*/  STL.64 [R1+0x1110], R4 ;  /* 0x0011100401007387 */ /* 0x0001e80000100a00 */
[----:B0-----:R-:W5:Y:S04]  /*331e0*/  LDL.LU R4, [R1+0xb0] ;  /* 0x0000b00001047983 */ /* 0x001f680000300800 */
[----:B------:R-:W5:Y:S04]  /*331f0*/  LDL.LU R5, [R1+0xb4] ;  /* 0x0000b40001057983 */ /* 0x000f680000300800 */
[----:B------:R-:W5:Y:S04]  /*33200*/  LDL.LU R6, [R1+0xb8] ;  /* 0x0000b80001067983 */ /* 0x000f680000300800 */
[----:B------:R-:W5:Y:S04]  /*33210*/  LDL.LU R7, [R1+0xbc] ;  /* 0x0000bc0001077983 */ /* 0x000f680000300800 */
[----:B-1----:R-:W-:Y:S04]  /*33220*/  STL.64 [R1+0x1128], R10 ;  /* 0x0011280a01007387 */ /* 0x002fe80000100a00 */
[----:B------:R0:W-:Y:S04]  /*33230*/  STL.64 [R1+0x1120], R8 ;  /* 0x0011200801007387 */ /* 0x0001e80000100a00 */
[----:B0-----:R-:W3:Y:S04]  /*33240*/  LDL.LU R8, [R1+0xa0] ;  /* 0x0000a00001087983 */ /* 0x001ee80000300800 */
[----:B------:R-:W3:Y:S04]  /*33250*/  LDL.LU R9, [R1+0xa4] ;  /* 0x0000a40001097983 */ /* 0x000ee80000300800 */
[----:B------:R-:W3:Y:S04]  /*33260*/  LDL.LU R10, [R1+0xa8] ;  /* 0x0000a800010a7983 */ /* 0x000ee80000300800 */
[----:B------:R-:W3:Y:S04]  /*33270*/  LDL.LU R11, [R1+0xac] ;  /* 0x0000ac00010b7983 */ /* 0x000ee80000300800 */
[----:B--2---:R-:W-:Y:S04]  /*33280*/  STL.64 [R1+0x1138], R22 ;  /* 0x0011381601007387 */ /* 0x004fe80000100a00 */
[----:B------:R-:W-:Y:S04]  /*33290*/  STL.64 [R1+0x1130], R20 ;  /* 0x0011301401007387 */ /* 0x000fe80000100a00 */
[----:B------:R-:W0:Y:S01]  /*332a0*/  LDS.128 R20, [R29+0x6000] ;  /* 0x006000001d147984 */ /* 0x000e220000000c00 */
[----:B------:R-:W-:Y:S06]  /*332b0*/  BAR.SYNC.DEFER_BLOCKING 0x0 ;  /* 0x0000000000007b1d */ /* 0x000fec0000010000 */
[----:B0-----:R-:W-:Y:S04]  /*332c0*/  STL.64 [R1+0x1d0], R20 ;  /* 0x0001d01401007387 */ /* 0x001fe80000100a00 */
[----:B------:R-:W-:Y:S04]  /*332d0*/  STL.64 [R1+0x1d8], R22 ;  /* 0x0001d81601007387 */ /* 0x000fe80000100a00 */
[----:B---3--:R-:W-:Y:S04]  /*332e0*/  STSM.16.M88.4 [R0], R8 ;  /* 0x0000000800007844 */ /* 0x008fe80000000200 */
[----:B-----5:R-:W-:Y:S04]  /*332f0*/  STSM.16.M88.4 [R0+0x800], R4 ;  /* 0x0008000400007844 */ /* 0x020fe80000000200 */
[----:B------:R-:W-:Y:S04]  /*33300*/  STSM.16.M88.4 [R0+0x1000], R12 ;  /* 0x0010000c00007844 */ /* 0x000fe80000000200 */
[----:B----4-:R-:W-:Y:S01]  /*33310*/  STSM.16.M88.4 [R0+0x1800], R16 ;  /* 0x0018001000007844 */ /* 0x010fe20000000200 */
[----:B------:R-:W-:Y:S06]  /*33320*/  BAR.SYNC.DEFER_BLOCKING 0x0 ;  /* 0x0000000000007b1d */ /* 0x000fec0000010000 */
[----:B------:R-:W0:Y:S04]  /*33330*/  LDS.128 R4, [R29] ;  /* 0x000000001d047984 */ /* 0x000e280000000c00 */
[----:B------:R-:W1:Y:S04]  /*33340*/  LDS.128 R12, [R29+0x2000] ;  /* 0x002000001d0c7984 */ /* 0x000e680000000c00 */
[----:B------:R-:W2:Y:S04]  /*33350*/  LDS.128 R8, [R29+0x4000] ;  /* 0x004000001d087984 */ /* 0x000ea80000000c00 */
[----:B0-----:R-:W-:Y:S04]  /*33360*/  STL.64 [R1+0x260], R4 ;  /* 0x0002600401007387 */ /* 0x001fe80000100a00 */
[----:B------:R-:W-:Y:S04]  /*33370*/  STL.64 [R1+0x268], R6 ;  /* 0x0002680601007387 */ /* 0x000fe80000100a00 */
[----:B------:R-:W0:Y:S01]  /*33380*/  LDS.128 R4, [R29+0x6000] ;  /* 0x006000001d047984 */ /* 0x000e220000000c00 */
[----:B------:R-:W-:Y:S06]  /*33390*/  BAR.SYNC.DEFER_BLOCKING 0x0 ;  /* 0x0000000000007b1d */ /* 0x000fec0000010000 */
[----:B-1----:R-:W-:Y:S04]  /*333a0*/  STL.64 [R1+0x320], R12 ;  /* 0x0003200c01007387 */ /* 0x002fe80000100a00 */
[----:B------:R-:W-:Y:S04]  /*333b0*/  STL.64 [R1+0x328], R14 ;  /* 0x0003280e01007387 */ /* 0x000fe80000100a00 */
[----:B--2---:R-:W-:Y:S04]  /*333c0*/  STL.64 [R1+0x8a0], R8 ;  /* 0x0008a00801007387 */ /* 0x004fe80000100a00 */
[----:B------:R-:W-:Y:S04]  /*333d0*/  STL.64 [R1+0x8a8], R10 ;  /* 0x0008a80a01007387 */ /* 0x000fe80000100a00 */
[----:B------:R1:W-:Y:S04]  /*333e0*/  STSM.16.M88.4 [R0], R24 ;  /* 0x0000001800007844 */ /* 0x0003e80000000200 */
[----:B0-----:R-:W-:Y:S04]  /*333f0*/  STL.64 [R1+0xa10], R4 ;  /* 0x000a100401007387 */ /* 0x001fe80000100a00 */
[----:B------:R-:W-:Y:S04]  /*33400*/  STL.64 [R1+0xa18], R6 ;  /* 0x000a180601007387 */ /* 0x000fe80000100a00 */
[----:B-1----:R-:W2:Y:S04]  /*33410*/  LDL.LU R24, [R1+0x160] ;  /* 0x0001600001187983 */ /* 0x002ea80000300800 */
        /* <DEDUP_REMOVED lines=33> */
[----:B------:R-:W3:Y:S04]  /*33630*/  LDL.LU R20, [R1+0x150] ;  /* 0x0001500001147983 */ /* 0x000ee80000300800 */
[----:B------:R-:W3:Y:S04]  /*33640*/  LDL.LU R21, [R1+0x154] ;  /* 0x0001540001157983 */ /* 0x000ee80000300800 */
[----:B------:R-:W3:Y:S04]  /*33650*/  LDL.LU R22, [R1+0x158] ;  /* 0x0001580001167983 */ /* 0x000ee80000300800 */
[----:B------:R-:W3:Y:S04]  /*33660*/  LDL.LU R23, [R1+0x15c] ;  /* 0x00015c0001177983 */ /* 0x000ee80000300800 */
[----:B------:R-:W4:Y:S04]  /*33670*/  LDL.LU R16, [R1+0x310] ;  /* 0x0003100001107983 */ /* 0x000f280000300800 */
[----:B------:R-:W4:Y:S04]  /*33680*/  LDL.LU R17, [R1+0x314] ;  /* 0x0003140001117983 */ /* 0x000f280000300800 */
[----:B------:R-:W4:Y:S04]  /*33690*/  LDL.LU R18, [R1+0x318] ;  /* 0x0003180001127983 */ /* 0x000f280000300800 */
[----:B------:R-:W4:Y:S04]  /*336a0*/  LDL.LU R19, [R1+0x31c] ;  /* 0x00031c0001137983 */ /* 0x000f280000300800 */
[----:B------:R-:W5:Y:S04]  /*336b0*/  LDL.LU R4, [R1+0x200] ;  /* 0x0002000001047983 */ /* 0x000f680000300800 */
[----:B------:R-:W5:Y:S04]  /*336c0*/  LDL.LU R5, [R1+0x204] ;  /* 0x0002040001057983 */ /* 0x000f680000300800 */
[----:B------:R-:W5:Y:S04]  /*336d0*/  LDL.LU R6, [R1+0x208] ;  /* 0x0002080001067983 */ /* 0x000f680000300800 */
[----:B------:R-:W5:Y:S04]  /*336e0*/  LDL.LU R7, [R1+0x20c] ;  /* 0x00020c0001077983 */ /* 0x000f680000300800 */
        /* <DEDUP_REMOVED lines=8> */
[----:B--2---:R0:W-:Y:S04]  /*33770*/  STSM.16.M88.4 [R0+0x800], R24 ;  /* 0x0008001800007844 */ /* 0x0041e80000000200 */
[----:B0-----:R-:W2:Y:S04]  /*33780*/  LDL.LU.64 R26, [R1+0x1248] ;  /* 0x00124800011a7983 */ /* 0x001ea80000300a00 */
[----:B------:R-:W2:Y:S04]  /*33790*/  LDL.LU.64 R24, [R1+0x1240] ;  /* 0x0012400001187983 */ /* 0x000ea80000300a00 */
[----:B--2---:R0:W-:Y:S04]  /*337a0*/  STSM.16.M88.4 [R0+0x1000], R24 ;  /* 0x0010001800007844 */ /* 0x0041e80000000200 */
[----:B0-----:R-:W2:Y:S04]  /*337b0*/  LDL.LU.64 R26, [R1+0x1238] ;  /* 0x00123800011a7983 */ /* 0x001ea80000300a00 */
[----:B------:R-:W2:Y:S04]  /*337c0*/  LDL.LU.64 R24, [R1+0x1230] ;  /* 0x0012300001187983 */ /* 0x000ea80000300a00 */
[----:B--2---:R-:W-:Y:S01]  /*337d0*/  STSM.16.M88.4 [R0+0x1800], R24 ;  /* 0x0018001800007844 */ /* 0x004fe20000000200 */
[----:B------:R-:W-:Y:S06]  /*337e0*/  BAR.SYNC.DEFER_BLOCKING 0x0 ;  /* 0x0000000000007b1d */ /* 0x000fec0000010000 */
[----:B------:R-:W0:Y:S04]  /*337f0*/  LDS.128 R24, [R29] ;  /* 0x000000001d187984 */ /* 0x000e280000000c00 */
[----:B0-----:R-:W-:Y:S04]  /*33800*/  STL.64 [R1+0xa00], R24 ;  /* 0x000a001801007387 */ /* 0x001fe80000100a00 */
[----:B------:R-:W-:Y:S04]  /*33810*/  STL.64 [R1+0xa08], R26 ;  /* 0x000a081a01007387 */ /* 0x000fe80000100a00 */
[----:B------:R-:W0:Y:S04]  /*33820*/  LDS.128 R24, [R29+0x2000] ;  /* 0x002000001d187984 */ /* 0x000e280000000c00 */
[----:B0-----:R-:W-:Y:S04]  /*33830*/  STL.64 [R1+0x9f0], R24 ;  /* 0x0009f01801007387 */ /* 0x001fe80000100a00 */
[----:B------:R-:W-:Y:S04]  /*33840*/  STL.64 [R1+0x9f8], R26 ;  /* 0x0009f81a01007387 */ /* 0x000fe80000100a00 */
[----:B------:R-:W0:Y:S04]  /*33850*/  LDS.128 R24, [R29+0x4000] ;  /* 0x004000001d187984 */ /* 0x000e280000000c00 */
[----:B0-----:R-:W-:Y:S04]  /*33860*/  STL.64 [R1+0x9e0], R24 ;  /* 0x0009e01801007387 */ /* 0x001fe80000100a00 */
[----:B------:R-:W-:Y:S04]  /*33870*/  STL.64 [R1+0x9e8], R26 ;  /* 0x0009e81a01007387 */ /* 0x000fe80000100a00 */
[----:B------:R-:W0:Y:S04]  /*33880*/  LDS.128 R24, [R29+0x6000] ;  /* 0x006000001d187984 */ /* 0x000e280000000c00 */
[----:B0-----:R-:W-:Y:S04]  /*33890*/  STL.64 [R1+0x9d0], R24 ;  /* 0x0009d01801007387 */ /* 0x001fe80000100a00 */
[----:B------:R0:W-:Y:S04]  /*338a0*/  STL.64 [R1+0x9d8], R26 ;  /* 0x0009d81a01007387 */ /* 0x0001e80000100a00 */
[----:B0-----:R-:W2:Y:S04]  /*338b0*/  LDL.LU.64 R26, [R1+0x1228] ;  /* 0x00122800011a7983 */ /* 0x001ea80000300a00 */
[----:B------:R-:W2:Y:S01]  /*338c0*/  LDL.LU.64 R24, [R1+0x1220] ;  /* 0x0012200001187983 */ /* 0x000ea20000300a00 */
[----:B------:R-:W-:Y:S06]  /*338d0*/  BAR.SYNC.DEFER_BLOCKING 0x0 ;  /* 0x0000000000007b1d */ /* 0x000fec0000010000 */
[----:B--2---:R0:W-:Y:S04]  /*338e0*/  STSM.16.M88.4 [R0], R24 ;  /* 0x0000001800007844 */ /* 0x0041e80000000200 */
[----:B0-----:R-:W2:Y:S04]  /*338f0*/  LDL.LU.64 R26, [R1+0x1218] ;  /* 0x00121800011a7983 */ /* 0x001ea80000300a00 */
[----:B------:R-:W2:Y:S04]  /*33900*/  LDL.LU.64 R24, [R1+0x1210] ;  /* 0x0012100001187983 */ /* 0x000ea80000300a00 */
[----:B--2---:R0:W-:Y:S04]  /*33910*/  STSM.16.M88.4 [R0+0x800], R24 ;  /* 0x0008001800007844 */ /* 0x0041e80000000200 */
[----:B0-----:R-:W2:Y:S04]  /*33920*/  LDL.LU.64 R26, [R1+0x1208] ;  /* 0x00120800011a7983 */ /* 0x001ea80000300a00 */
[----:B------:R-:W2:Y:S04]  /*33930*/  LDL.LU.64 R24, [R1+0x1200] ;  /* 0x0012000001187983 */ /* 0x000ea80000300a00 */
[----:B---3--:R-:W-:Y:S04]  /*33940*/  STSM.16.M88.4 [R0+0x1000], R20 ;  /* 0x0010001400007844 */ /* 0x008fe80000000200 */
[----:B--2---:R0:W-:Y:S01]  /*33950*/  STSM.16.M88.4 [R0+0x1800], R24 ;  /* 0x0018001800007844 */ /* 0x0041e20000000200 */
[----:B------:R-:W-:Y:S06]  /*33960*/  BAR.SYNC.DEFER_BLOCKING 0x0 ;  /* 0x0000000000007b1d */ /* 0x000fec0000010000 */
[----:B0-----:R-:W2:Y:S04]  /*33970*/  LDL.LU R24, [R1+0x330] ;  /* 0x0003300001187983 */ /* 0x001ea80000300800 */
[----:B------:R-:W2:Y:S04]  /*33980*/  LDL.LU R25, [R1+0x334] ;  /* 0x0003340001197983 */ /* 0x000ea80000300800 */
[----:B------:R-:W2:Y:S04]  /*33990*/  LDL.LU R26, [R1+0x338] ;  /* 0x00033800011a7983 */ /* 0x000ea80000300800 */
[----:B------:R-:W2:Y:S04]  /*339a0*/  LDL.LU R27, [R1+0x33c] ;  /* 0x00033c00011b7983 */ /* 0x000ea80000300800 */
        /* <DEDUP_REMOVED lines=9> */
[----:B------:R-:W0:Y:S01]  /*33a40*/  LDS.128 R20, [R29+0x6000] ;  /* 0x006000001d147984 */ /* 0x000e220000000c00 */
[----:B------:R-:W-:Y:S06]  /*33a50*/  BAR.SYNC.DEFER_BLOCKING 0x0 ;  /* 0x0000000000007b1d */ /* 0x000fec0000010000 */
[----:B------:R-:W-:Y:S04]  /*33a60*/  STSM.16.M88.4 [R0], R8 ;  /* 0x0000000800007844 */ /* 0x000fe80000000200 */
[----:B-----5:R1:W-:Y:S04]  /*33a70*/  STSM.16.M88.4 [R0+0x800], R4 ;  /* 0x0008000400007844 */ /* 0x0203e80000000200 */
[----:B------:R-:W-:Y:S04]  /*33a80*/  STSM.16.M88.4 [R0+0x1000], R12 ;  /* 0x0010000c00007844 */ /* 0x000fe80000000200 */
[----:B----4-:R-:W-:Y:S01]  /*33a90*/  STSM.16.M88.4 [R0+0x1800], R16 ;  /* 0x0018001000007844 */ /* 0x010fe20000000200 */
[----:B------:R-:W-:Y:S06]  /*33aa0*/  BAR.SYNC.DEFER_BLOCKING 0x0 ;  /* 0x0000000000007b1d */ /* 0x000fec0000010000 */
[----:B------:R-:W3:Y:S04]  /*33ab0*/  LDS.128 R8, [R29] ;  /* 0x000000001d087984 */ /* 0x000ee80000000c00 */
[----:B------:R-:W4:Y:S04]  /*33ac0*/  LDS.128 R16, [R29+0x2000] ;  /* 0x002000001d107984 */ /* 0x000f280000000c00 */
[----:B0-----:R-:W-:Y:S04]  /*33ad0*/  STL.64 [R1+0x980], R20 ;  /* 0x0009801401007387 */ /* 0x001fe80000100a00 */
[----:B------:R-:W-:Y:S04]  /*33ae0*/  STL.64 [R1+0x988], R22 ;  /* 0x0009881601007387 */ /* 0x000fe80000100a00 */
[----:B-1----:R-:W5:Y:S04]  /*33af0*/  LDL.LU R4, [R1+0x390] ;  /* 0x0003900001047983 */ /* 0x002f680000300800 */
[----:B------:R-:W0:Y:S04]  /*33b00*/  LDS.128 R20, [R29+0x4000] ;  /* 0x004000001d147984 */ /* 0x000e280000000c00 */
[----:B---3--:R1:W-:Y:S04]  /*33b10*/  STL.64 [R1+0x970], R8 ;  /* 0x0009700801007387 */ /* 0x0083e80000100a00 */
[----:B------:R3:W-:Y:S04]  /*33b20*/  STL.64 [R1+0x978], R10 ;  /* 0x0009780a01007387 */ /* 0x0007e80000100a00 */
[----:B------:R-:W5:Y:S04]  /*33b30*/  LDL.LU R5, [R1+0x394] ;  /* 0x0003940001057983 */ /* 0x000f680000300800 */
[----:B------:R-:W5:Y:S04]  /*33b40*/  LDL.LU R6, [R1+0x398] ;  /* 0x0003980001067983 */ /* 0x000f680000300800 */
[----:B------:R-:W5:Y:S04]  /*33b50*/  LDL.LU R7, [R1+0x39c] ;  /* 0x00039c0001077983 */ /* 0x000f680000300800 */
[----:B-1----:R-:W5:Y:S04]  /*33b60*/  LDL.LU R8, [R1+0x380] ;  /* 0x0003800001087983 */ /* 0x002f680000300800 */
[----:B------:R-:W5:Y:S04]  /*33b70*/  LDL.LU R9, [R1+0x384] ;  /* 0x0003840001097983 */ /* 0x000f680000300800 */
[----:B---3--:R-:W5:Y:S04]  /*33b80*/  LDL.LU R10, [R1+0x388] ;  /* 0x00038800010a7983 */ /* 0x008f680000300800 */
[----:B------:R-:W5:Y:S04]  /*33b90*/  LDL.LU R11, [R1+0x38c] ;  /* 0x00038c00010b7983 */ /* 0x000f680000300800 */
[----:B------:R-:W3:Y:S04]  /*33ba0*/  LDL.LU R12, [R1+0x3a0] ;  /* 0x0003a000010c7983 */ /* 0x000ee80000300800 */
[----:B------:R-:W3:Y:S04]  /*33bb0*/  LDL.LU R13, [R1+0x3a4] ;  /* 0x0003a400010d7983 */ /* 0x000ee80000300800 */
[----:B------:R-:W3:Y:S04]  /*33bc0*/  LDL.LU R14, [R1+0x3a8] ;  /* 0x0003a800010e7983 */ /* 0x000ee80000300800 */
[----:B------:R-:W3:Y:S04]  /*33bd0*/  LDL.LU R15, [R1+0x3ac] ;  /* 0x0003ac00010f7983 */ /* 0x000ee80000300800 */
[----:B----4-:R-:W-:Y:S04]  /*33be0*/  STL.64 [R1+0x960], R16 ;  /* 0x0009601001007387 */ /* 0x010fe80000100a00 */
[----:B------:R-:W-:Y:S04]  /*33bf0*/  STL.64 [R1+0x968], R18 ;  /* 0x0009681201007387 */ /* 0x000fe80000100a00 */
[----:B------:R-:W1:Y:S01]  /*33c00*/  LDS.128 R16, [R29+0x6000] ;  /* 0x006000001d107984 */ /* 0x000e620000000c00 */
[----:B------:R-:W-:Y:S06]  /*33c10*/  BAR.SYNC.DEFER_BLOCKING 0x0 ;  /* 0x0000000000007b1d */ /* 0x000fec0000010000 */
[----:B0-----:R-:W-:Y:S04]  /*33c20*/  STL.64 [R1+0x950], R20 ;  /* 0x0009501401007387 */ /* 0x001fe80000100a00 */
[----:B------:R-:W-:Y:S04]  /*33c30*/  STL.64 [R1+0x958], R22 ;  /* 0x0009581601007387 */ /* 0x000fe80000100a00 */
[----:B--2---:R0:W-:Y:S04]  /*33c40*/  STSM.16.M88.4 [R0], R24 ;  /* 0x0000001800007844 */ /* 0x0041e80000000200 */
[----:B-1----:R-:W-:Y:S04]  /*33c50*/  STL.64 [R1+0x940], R16 ;  /* 0x0009401001007387 */ /* 0x002fe80000100a00 */
[----:B------:R-:W-:Y:S04]  /*33c60*/  STL.64 [R1+0x948], R18 ;  /* 0x0009481201007387 */ /* 0x000fe80000100a00 */
        /* <DEDUP_REMOVED lines=10> */
[----:B-----5:R-:W-:Y:S04]  /*33d10*/  STSM.16.M88.4 [R0+0x800], R8 ;  /* 0x0008000800007844 */ /* 0x020fe80000000200 */
[----:B------:R-:W-:Y:S04]  /*33d20*/  STSM.16.M88.4 [R0+0x1000], R4 ;  /* 0x0010000400007844 */ /* 0x000fe80000000200 */
[----:B---3--:R-:W-:Y:S01]  /*33d30*/  STSM.16.M88.4 [R0+0x1800], R12 ;  /* 0x0018000c00007844 */ /* 0x008fe20000000200 */
[----:B------:R-:W-:Y:S06]  /*33d40*/  BAR.SYNC.DEFER_BLOCKING 0x0 ;  /* 0x0000000000007b1d */ /* 0x000fec0000010000 */
[----:B----4-:R-:W-:Y:S04]  /*33d50*/  STL.64 [R1+0x11e8], R26 ;  /* 0x0011e81a01007387 */ /* 0x010fe80000100a00 */
[----:B--2---:R0:W-:Y:S04]  /*33d60*/  STL.64 [R1+0x11e0], R24 ;  /* 0x0011e01801007387 */ /* 0x0041e80000100a00 */
[----:B0-----:R-:W2:Y:S04]  /*33d70*/  LDL.LU R24, [R1+0x3b0] ;  /* 0x0003b00001187983 */ /* 0x001ea80000300800 */
[----:B------:R-:W2:Y:S04]  /*33d80*/  LDL.LU R25, [R1+0x3b4] ;  /* 0x0003b40001197983 */ /* 0x000ea80000300800 */
[----:B------:R-:W3:Y:S04]  /*33d90*/  LDL.LU R26, [R1+0x3b8] ;  /* 0x0003b800011a7983 */ /* 0x000ee80000300800 */
[----:B------:R-:W3:Y:S04]  /*33da0*/  LDL.LU R27, [R1+0x3bc] ;  /* 0x0003bc00011b7983 */ /* 0x000ee80000300800 */
[----:B---3--:R-:W-:Y:S04]  /*33db0*/  STL.64 [R1+0x11f8], R26 ;  /* 0x0011f81a01007387 */ /* 0x008fe80000100a00 */
[----:B--2---:R-:W-:Y:S04]  /*33dc0*/  STL.64 [R1+0x11f0], R24 ;  /* 0x0011f01801007387 */ /* 0x004fe80000100a00 */
[----:B------:R-:W0:Y:S04]  /*33dd0*/  LDS.128 R24, [R29] ;  /* 0x000000001d187984 */ /* 0x000e280000000c00 */
        /* <DEDUP_REMOVED lines=16> */
[----:B------:R-:W2:Y:S04]  /*33ee0*/  LDL.LU R12, [R1+0x430] ;  /* 0x00043000010c7983 */ /* 0x000ea80000300800 */
[----:B------:R-:W2:Y:S04]  /*33ef0*/  LDL.LU R13, [R1+0x434] ;  /* 0x00043400010d7983 */ /* 0x000ea80000300800 */
[----:B------:R-:W2:Y:S04]  /*33f00*/  LDL.LU R14, [R1+0x438] ;  /* 0x00043800010e7983 */ /* 0x000ea80000300800 */
[----:B------:R-:W2:Y:S04]  /*33f10*/  LDL.LU R15, [R1+0x43c] ;  /* 0x00043c00010f7983 */ /* 0x000ea80000300800 */
        /* <DEDUP_REMOVED lines=20> */
[----:B------:R-:W-:Y:S04]  /*34060*/  STSM.16.M88.4 [R0+0x1000], R16 ;  /* 0x0010001000007844 */ /* 0x000fe80000000200 */
[----:B--2---:R-:W-:Y:S01]  /*34070*/  STSM.16.M88.4 [R0+0x1800], R24 ;  /* 0x0018001800007844 */ /* 0x004fe20000000200 */
[----:B------:R-:W-:Y:S06]  /*34080*/  BAR.SYNC.DEFER_BLOCKING 0x0 ;  /* 0x0000000000007b1d */ /* 0x000fec0000010000 */
[----:B------:R-:W0:Y:S04]  /*34090*/  LDS.128 R16, [R29] ;  /* 0x000000001d107984 */ /* 0x000e280000000c00 */
[----:B------:R-:W1:Y:S04]  /*340a0*/  LDS.128 R24, [R29+0x2000] ;  /* 0x002000001d187984 */ /* 0x000e680000000c00 */
[----:B0-----:R-:W-:Y:S04]  /*340b0*/  STL.64 [R1+0x8d0], R16 ;  /* 0x0008d01001007387 */ /* 0x001fe80000100a00 */
[----:B------:R-:W-:Y:S04]  /*340c0*/  STL.64 [R1+0x8d8], R18 ;  /* 0x0008d81201007387 */ /* 0x000fe80000100a00 */
[----:B------:R-:W0:Y:S04]  /*340d0*/  LDS.128 R16, [R29+0x4000] ;  /* 0x004000001d107984 */ /* 0x000e280000000c00 */
[----:B-1----:R1:W-:Y:S04]  /*340e0*/  STL.64 [R1+0x8c0], R24 ;  /* 0x0008c01801007387 */ /* 0x0023e80000100a00 */
[----:B------:R2:W-:Y:S04]  /*340f0*/  STL.64 [R1+0x8c8], R26 ;  /* 0x0008c81a01007387 */ /* 0x0005e80000100a00 */
[----:B-1----:R-:W3:Y:S04]  /*34100*/  LDL.LU R24, [R1+0x440] ;  /* 0x0004400001187983 */ /* 0x002ee80000300800 */
[----:B0-----:R-:W-:Y:S04]  /*34110*/  STL.64 [R1+0x8b0], R16 ;  /* 0x0008b01001007387 */ /* 0x001fe80000100a00 */
[----:B------:R-:W-:Y:S04]  /*34120*/  STL.64 [R1+0x8b8], R18 ;  /* 0x0008b81201007387 */ /* 0x000fe80000100a00 */
[----:B------:R-:W0:Y:S04]  /*34130*/  LDS.128 R16, [R29+0x6000] ;  /* 0x006000001d107984 */ /* 0x000e280000000c00 */
[----:B------:R-:W3:Y:S04]  /*34140*/  LDL.LU R25, [R1+0x444] ;  /* 0x0004440001197983 */ /* 0x000ee80000300800 */
[----:B--2---:R-:W2:Y:S04]  /*34150*/  LDL.LU R26, [R1+0x448] ;  /* 0x00044800011a7983 */ /* 0x004ea80000300800 */
[----:B------:R-:W2:Y:S01]  /*34160*/  LDL.LU R27, [R1+0x44c] ;  /* 0x00044c00011b7983 */ /* 0x000ea20000300800 */
[----:B------:R-:W-:Y:S06]  /*34170*/  BAR.SYNC.DEFER_BLOCKING 0x0 ;  /* 0x0000000000007b1d */ /* 0x000fec0000010000 */
[----:B0-----:R-:W-:Y:S04]  /*34180*/  STL.64 [R1+0x8e0], R16 ;  /* 0x0008e01001007387 */ /* 0x001fe80000100a00 */
[----:B------:R0:W-:Y:S04]  /*34190*/  STL.64 [R1+0x8e8], R18 ;  /* 0x0008e81201007387 */ /* 0x0001e80000100a00 */
[----:B0-----:R-:W2:Y:S04]  /*341a0*/  LDL.LU R18, [R1+0x11c8] ;  /* 0x0011c80001127983 */ /* 0x001ea80000300800 */
[----:B------:R-:W2:Y:S04]  /*341b0*/  LDL.LU.64 R16, [R1+0x11c0] ;  /* 0x0011c00001107983 */ /* 0x000ea80000300a00 */
[----:B------:R-:W2:Y:S04]  /*341c0*/  LDL R19, [R1+0x124] ;  /* 0x0001240001137983 */ /* 0x000ea80000100800 */
[----:B----4-:R-:W-:Y:S04]  /*341d0*/  STSM.16.M88.4 [R0], R20 ;  /* 0x0000001400007844 */ /* 0x010fe80000000200 */
[----:B-----5:R-:W-:Y:S04]  /*341e0*/  STSM.16.M88.4 [R0+0x800], R8 ;  /* 0x0008000800007844 */ /* 0x020fe80000000200 */
[----:B---3--:R-:W-:Y:S04]  /*341f0*/  STSM.16.M88.4 [R0+0x1000], R4 ;  /* 0x0010000400007844 */ /* 0x008fe80000000200 */
[----:B------:R0:W-:Y:S01]  /*34200*/  STSM.16.M88.4 [R0+0x1800], R12 ;  /* 0x0018000c00007844 */ /* 0x0001e20000000200 */
[----:B------:R-:W-:Y:S06]  /*34210*/  BAR.SYNC.DEFER_BLOCKING 0x0 ;  /* 0x0000000000007b1d */ /* 0x000fec0000010000 */
[----:B------:R-:W1:Y:S04]  /*34220*/  LDS.128 R20, [R29] ;  /* 0x000000001d147984 */ /* 0x000e680000000c00 */
[----:B--2---:R-:W-:Y:S04]  /*34230*/  STL.64 [R1+0x1198], R18 ;  /* 0x0011981201007387 */ /* 0x004fe80000100a00 */
[----:B------:R-:W-:Y:S04]  /*34240*/  STL.64 [R1+0x1190], R16 ;  /* 0x0011901001007387 */ /* 0x000fe80000100a00 */
[----:B------:R-:W2:Y:S04]  /*34250*/  LDS.128 R16, [R29+0x2000] ;  /* 0x002000001d107984 */ /* 0x000ea80000000c00 */
        /* <DEDUP_REMOVED lines=9> */
[----:B------:R-:W3:Y:S04]  /*342f0*/  LDL.LU R4, [R1+0x480] ;  /* 0x0004800001047983 */ /* 0x000ee80000300800 */
[----:B------:R-:W3:Y:S04]  /*34300*/  LDL.LU R5, [R1+0x484] ;  /* 0x0004840001057983 */ /* 0x000ee80000300800 */
[----:B------:R-:W3:Y:S04]  /*34310*/  LDL.LU R6, [R1+0x488] ;  /* 0x0004880001067983 */ /* 0x000ee80000300800 */
[----:B------:R-:W3:Y:S04]  /*34320*/  LDL.LU R7, [R1+0x48c] ;  /* 0x00048c0001077983 */ /* 0x000ee80000300800 */
[----:B-1----:R-:W-:Y:S04]  /*34330*/  STL.64 [R1+0x930], R20 ;  /* 0x0009301401007387 */ /* 0x002fe80000100a00 */
[----:B------:R-:W-:Y:S04]  /*34340*/  STL.64 [R1+0x938], R22 ;  /* 0x0009381601007387 */ /* 0x000fe80000100a00 */
[----:B------:R-:W0:Y:S04]  /*34350*/  LDS.128 R20, [R29+0x4000] ;  /* 0x004000001d147984 */ /* 0x000e280000000c00 */
[----:B--2---:R-:W-:Y:S04]  /*34360*/  STL.64 [R1+0x9c0], R16 ;  /* 0x0009c01001007387 */ /* 0x004fe80000100a00 */
[----:B------:R-:W-:Y:S04]  /*34370*/  STL.64 [R1+0x9c8], R18 ;  /* 0x0009c81201007387 */ /* 0x000fe80000100a00 */
[----:B------:R-:W1:Y:S01]  /*34380*/  LDS.128 R16, [R29+0x6000] ;  /* 0x006000001d107984 */ /* 0x000e620000000c00 */
[----:B------:R-:W-:Y:S06]  /*34390*/  BAR.SYNC.DEFER_BLOCKING 0x0 ;  /* 0x0000000000007b1d */ /* 0x000fec0000010000 */
[----:B0-----:R0:W-:Y:S04]  /*343a0*/  STL.64 [R1+0xa20], R20 ;  /* 0x000a201401007387 */ /* 0x0011e80000100a00 */
[----:B------:R2:W-:Y:S04]  /*343b0*/  STL.64 [R1+0xa28], R22 ;  /* 0x000a281601007387 */ /* 0x0005e80000100a00 */
[----:B-1----:R-:W-:Y:S04]  /*343c0*/  STL.64 [R1+0xa40], R16 ;  /* 0x000a401001007387 */ /* 0x002fe80000100a00 */
[----:B------:R-:W-:Y:S04]  /*343d0*/  STL.64 [R1+0xa48], R18 ;  /* 0x000a481201007387 */ /* 0x000fe80000100a00 */
[----:B0-----:R-:W3:Y:S04]  /*343e0*/  LDL.LU R20, [R1+0x500] ;  /* 0x0005000001147983 */ /* 0x001ee80000300800 */
[----:B------:R-:W3:Y:S04]  /*343f0*/  LDL.LU R21, [R1+0x504] ;  /* 0x0005040001157983 */ /* 0x000ee80000300800 */
[----:B--2---:R-:W2:Y:S04]  /*34400*/  LDL.LU R22, [R1+0x508] ;  /* 0x0005080001167983 */ /* 0x004ea80000300800 */
[----:B------:R-:W2:Y:S04]  /*34410*/  LDL.LU R23, [R1+0x50c] ;  /* 0x00050c0001177983 */ /* 0x000ea80000300800 */
[----:B------:R-:W-:Y:S04]  /*34420*/  STSM.16.M88.4 [R0], R24 ;  /* 0x0000001800007844 */ /* 0x000fe80000000200 */
[----:B--2---:R-:W-:Y:S04]  /*34430*/  STL.64 [R1+0x11a8], R22 ;  /* 0x0011a81601007387 */ /* 0x004fe80000100a00 */
[----:B---3--:R0:W-:Y:S04]  /*34440*/  STL.64 [R1+0x11a0], R20 ;  /* 0x0011a01401007387 */ /* 0x0081e80000100a00 */
[----:B0-----:R-:W2:Y:S04]  /*34450*/  LDL.LU R20, [R1+0x4c0] ;  /* 0x0004c00001147983 */ /* 0x001ea80000300800 */
[----:B------:R-:W2:Y:S04]  /*34460*/  LDL.LU R21, [R1+0x4c4] ;  /* 0x0004c40001157983 */ /* 0x000ea80000300800 */
[----:B------:R-:W3:Y:S04]  /*34470*/  LDL.LU R22, [R1+0x4c8] ;  /* 0x0004c80001167983 */ /* 0x000ee80000300800 */
[----:B------:R-:W3:Y:S04]  /*34480*/  LDL.LU R23, [R1+0x4cc] ;  /* 0x0004cc0001177983 */ /* 0x000ee80000300800 */
[----:B----4-:R-:W-:Y:S04]  /*34490*/  STSM.16.M88.4 [R0+0x800], R8 ;  /* 0x0008000800007844 */ /* 0x010fe80000000200 */
[----:B------:R-:W-:Y:S04]  /*344a0*/  STSM.16.M88.4 [R0+0x1000], R4 ;  /* 0x0010000400007844 */ /* 0x000fe80000000200 */
[----:B------:R0:W-:Y:S01]  /*344b0*/  STSM.16.M88.4 [R0+0x1800], R12 ;  /* 0x0018000c00007844 */ /* 0x0001e20000000200 */
[----:B------:R-:W-:Y:S06]  /*344c0*/  BAR.SYNC.DEFER_BLOCKING 0x0 ;  /* 0x0000000000007b1d */ /* 0x000fec0000010000 */
[----:B---3--:R-:W-:Y:S04]  /*344d0*/  STL.64 [R1+0x11b8], R22 ;  /* 0x0011b81601007387 */ /* 0x008fe80000100a00 */
[----:B--2---:R-:W-:Y:S04]  /*344e0*/  STL.64 [R1+0x11b0], R20 ;  /* 0x0011b01401007387 */ /* 0x004fe80000100a00 */
[----:B------:R-:W1:Y:S04]  /*344f0*/  LDS.128 R20, [R29] ;  /* 0x000000001d147984 */ /* 0x000e680000000c00 */
        /* <DEDUP_REMOVED lines=20> */
[----:B-1----:R-:W-:Y:S04]  /*34640*/  STL.64 [R1+0xa60], R20 ;  /* 0x000a601401007387 */ /* 0x002fe80000100a00 */
        /* <DEDUP_REMOVED lines=16> */
[----:B------:R0:W-:Y:S04]  /*34750*/  STSM.16.M88.4 [R0+0x800], R16 ;  /* 0x0008001000007844 */ /* 0x0001e80000000200 */
[----:B0-----:R-:W4:Y:S04]  /*34760*/  LDL.LU.64 R18, [R1+0x1198] ;  /* 0x0011980001127983 */ /* 0x001f280000300a00 */
[----:B------:R-:W4:Y:S01]  /*34770*/  LDL.LU.64 R16, [R1+0x1190] ;  /* 0x0011900001107983 */ /* 0x000f220000300a00 */
[----:B-----5:R-:W-:Y:S01]  /*34780*/  IMAD R3, R3, UR23, RZ ;  /* 0x0000001703037c24 */ /* 0x020fe2000f8e02ff */
[----:B------:R-:W-:Y:S01]  /*34790*/  ISETP.LT.AND P5, PT, R28, UR57, !P0 ;  /* 0x000000391c007c0c */ /* 0x000fe2000c7a1270 */
[----:B------:R-:W0:Y:S03]  /*347a0*/  LDCU UR57, c[0x0][0x39c] ;  /* 0x00007380ff3977ac */ /* 0x000e260008000800 */
[C---:B------:R-:W-:Y:S01]  /*347b0*/  LEA R2, P4, R3.reuse, UR4, 0x1 ;  /* 0x0000000403027c11 */ /* 0x040fe2000f8808ff */
[----:B------:R-:W1:Y:S03]  /*347c0*/  LDCU UR23, c[0x0][0x39c] ;  /* 0x00007380ff1777ac */ /* 0x000e660008000800 */
[----:B------:R-:W-:Y:S01]  /*347d0*/  LEA.HI.X.SX32 R3, R3, UR5, 0x1, P4 ;  /* 0x0000000503037c11 */ /* 0x000fe2000a0f0eff */
[----:B------:R-:W5:Y:S01]  /*347e0*/  LDCU UR5, c[0x0][0x39c] ;  /* 0x00007380ff0577ac */ /* 0x000f620008000800 */
[----:B------:R-:W0:Y:S01]  /*347f0*/  LDCU UR4, c[0x0][0x3b8] ;  /* 0x00007700ff0477ac */ /* 0x000e220008000800 */
[----:B--2---:R-:W-:Y:S04]  /*34800*/  STSM.16.M88.4 [R0+0x1000], R20 ;  /* 0x0010001400007844 */ /* 0x004fe80000000200 */
[----:B---3--:R-:W-:Y:S01]  /*34810*/  STSM.16.M88.4 [R0+0x1800], R24 ;  /* 0x0018001800007844 */ /* 0x008fe20000000200 */
[----:B------:R-:W-:Y:S06]  /*34820*/  BAR.SYNC.DEFER_BLOCKING 0x0 ;  /* 0x0000000000007b1d */ /* 0x000fec0000010000 */
[----:B------:R-:W2:Y:S04]  /*34830*/  LDS.128 R20, [R29] ;  /* 0x000000001d147984 */ /* 0x000ea80000000c00 */
[----:B--2---:R-:W-:Y:S04]  /*34840*/  STL.64 [R1+0xb10], R20 ;  /* 0x000b101401007387 */ /* 0x004fe80000100a00 */
[----:B------:R-:W-:Y:S04]  /*34850*/  STL.64 [R1+0xb18], R22 ;  /* 0x000b181601007387 */ /* 0x000fe80000100a00 */
[----:B------:R-:W2:Y:S04]  /*34860*/  LDS.128 R20, [R29+0x2000] ;  /* 0x002000001d147984 */ /* 0x000ea80000000c00 */
[----:B--2---:R-:W-:Y:S04]  /*34870*/  STL.64 [R1+0xb50], R20 ;  /* 0x000b501401007387 */ /* 0x004fe80000100a00 */
[----:B------:R-:W-:Y:S04]  /*34880*/  STL.64 [R1+0xb58], R22 ;  /* 0x000b581601007387 */ /* 0x000fe80000100a00 */
[----:B------:R-:W2:Y:S04]  /*34890*/  LDS.128 R20, [R29+0x4000] ;  /* 0x004000001d147984 */ /* 0x000ea80000000c00 */
[----:B--2---:R-:W-:Y:S04]  /*348a0*/  STL.64 [R1+0xb90], R20 ;  /* 0x000b901401007387 */ /* 0x004fe80000100a00 */
[----:B------:R-:W-:Y:S04]  /*348b0*/  STL.64 [R1+0xb98], R22 ;  /* 0x000b981601007387 */ /* 0x000fe80000100a00 */
[----:B------:R-:W2:Y:S01]  /*348c0*/  LDS.128 R20, [R29+0x6000] ;  /* 0x006000001d147984 */ /* 0x000ea20000000c00 */
[----:B------:R-:W-:Y:S01]  /*348d0*/  BAR.SYNC.DEFER_BLOCKING 0x0 ;  /* 0x0000000000007b1d */ /* 0x000fe20000010000 */
[C---:B----4-:R-:W-:Y:S01]  /*348e0*/  IMAD R25, R19.reuse, UR21, RZ ;  /* 0x0000001513197c24 */ /* 0x050fe2000f8e02ff */
[----:B------:R-:W-:-:S04]  /*348f0*/  ISETP.LT.AND P4, PT, R19, UR20, !P0 ;  /* 0x0000001413007c0c */ /* 0x000fc8000c781270 */
[----:B------:R3:W-:Y:S04]  /*34900*/  STSM.16.M88.4 [R0], R12 ;  /* 0x0000000c00007844 */ /* 0x0007e80000000200 */
[----:B--2---:R-:W-:Y:S01]  /*34910*/  STL.64 [R1+0xbb0], R20 ;  /* 0x000bb01401007387 */ /* 0x004fe20000100a00 */
[CC--:B------:R-:W-:Y:S01]  /*34920*/  LEA R24, P6, R25.reuse, R2.reuse, 0x1 ;  /* 0x0000000219187211 */ /* 0x0c0fe200078c08ff */
[C---:B------:R-:W-:Y:S01]  /*34930*/  VIADD R26, R25.reuse, UR18 ;  /* 0x00000012191a7c36 */ /* 0x040fe20008000000 */
[----:B------:R-:W2:Y:S01]  /*34940*/  LDCU UR20, c[0x0][0x39c] ;  /* 0x00007380ff1477ac */ /* 0x000ea20008000800 */
[----:B------:R-:W-:Y:S01]  /*34950*/  STL.64 [R1+0xbb8], R22 ;  /* 0x000bb81601007387 */ /* 0x000fe20000100a00 */
[----:B------:R-:W4:Y:S03]  /*34960*/  LDCU UR21, c[0x0][0x3b8] ;  /* 0x00007700ff1577ac */ /* 0x000f260008000800 */
[----:B---3--:R-:W3:Y:S04]  /*34970*/  LDL.LU R12, [R1+0x5b0] ;  /* 0x0005b000010c7983 */ /* 0x008ee80000300800 */
[----:B------:R-:W-:Y:S01]  /*34980*/  STSM.16.M88.4 [R0+0x800], R8 ;  /* 0x0008000800007844 */ /* 0x000fe20000000200 */
[----:B------:R-:W-:Y:S01]  /*34990*/  LEA.HI.X.SX32 R25, R25, R3, 0x1, P6 ;  /* 0x0000000319197211 */ /* 0x000fe200030f0eff */
[----:B------:R-:W0:Y:S02]  /*349a0*/  LDCU UR18, c[0x0][0x3b8] ;  /* 0x00007700ff1277ac */ /* 0x000e240008000800 */
[----:B------:R-:W3:Y:S04]  /*349b0*/  LDL.LU R13, [R1+0x5b4] ;  /* 0x0005b400010d7983 */ /* 0x000ee80000300800 */
[----:B------:R-:W3:Y:S04]  /*349c0*/  LDL.LU R14, [R1+0x5b8] ;  /* 0x0005b800010e7983 */ /* 0x000ee80000300800 */
[----:B------:R-:W3:Y:S04]  /*349d0*/  LDL.LU R15, [R1+0x5bc] ;  /* 0x0005bc00010f7983 */ /* 0x000ee80000300800 */
        /* <DEDUP_REMOVED lines=18> */
[----:B------:R-:W-:Y:S04]  /*34b00*/  STSM.16.M88.4 [R0+0x1000], R4 ;  /* 0x0010000400007844 */ /* 0x000fe80000000200 */
[----:B---3--:R-:W-:Y:S01]  /*34b10*/  STSM.16.M88.4 [R0+0x1800], R12 ;  /* 0x0018000c00007844 */ /* 0x008fe20000000200 */
[----:B------:R-:W-:Y:S06]  /*34b20*/  BAR.SYNC.DEFER_BLOCKING 0x0 ;  /* 0x0000000000007b1d */ /* 0x000fec0000010000 */
[----:B--2---:R-:W-:Y:S04]  /*34b30*/  STL.64 [R1+0x1178], R18 ;  /* 0x0011781201007387 */ /* 0x004fe80000100a00 */
[----:B------:R0:W-:Y:S04]  /*34b40*/  STL.64 [R1+0x1170], R16 ;  /* 0x0011701001007387 */ /* 0x0001e80000100a00 */
        /* <DEDUP_REMOVED lines=59> */
[----:B---3--:R-:W-:Y:S04]  /*34f00*/  STSM.16.M88.4 [R0], R20 ;  /* 0x0000001400007844 */ /* 0x008fe80000000200 */
[----:B------:R-:W-:Y:S04]  /*34f10*/  STSM.16.M88.4 [R0+0x800], R8 ;  /* 0x0008000800007844 */ /* 0x000fe80000000200 */
[----:B0-----:R-:W-:Y:S04]  /*34f20*/  STL.64 [R1+0xd00], R16 ;  /* 0x000d001001007387 */ /* 0x001fe80000100a00 */
[----:B------:R0:W-:Y:S04]  /*34f30*/  STL.64 [R1+0xd08], R18 ;  /* 0x000d081201007387 */ /* 0x0001e80000100a00 */
[----:B------:R2:W-:Y:S04]  /*34f40*/  STSM.16.M88.4 [R0+0x1000], R4 ;  /* 0x0010000400007844 */ /* 0x0005e80000000200 */
[----:B0-----:R-:W3:Y:S04]  /*34f50*/  LDL.LU.64 R18, [R1+0x1148] ;  /* 0x0011480001127983 */ /* 0x001ee80000300a00 */
[----:B------:R-:W3:Y:S04]  /*34f60*/  LDL.LU.64 R16, [R1+0x1140] ;  /* 0x0011400001107983 */ /* 0x000ee80000300a00 */
[----:B------:R-:W4:Y:S04]  /*34f70*/  LDL.LU.64 R22, [R1+0x1138] ;  /* 0x0011380001167983 */ /* 0x000f280000300a00 */
[----:B------:R-:W4:Y:S04]  /*34f80*/  LDL.LU.64 R20, [R1+0x1130] ;  /* 0x0011300001147983 */ /* 0x000f280000300a00 */
[----:B------:R-:W4:Y:S04]  /*34f90*/  LDL.LU.64 R10, [R1+0x1128] ;  /* 0x00112800010a7983 */ /* 0x000f280000300a00 */
[----:B------:R-:W4:Y:S04]  /*34fa0*/  LDL.LU.64 R8, [R1+0x1120] ;  /* 0x0011200001087983 */ /* 0x000f280000300a00 */
[----:B--2---:R-:W2:Y:S04]  /*34fb0*/  LDL.LU.64 R6, [R1+0x1118] ;  /* 0x0011180001067983 */ /* 0x004ea80000300a00 */
[----:B------:R-:W2:Y:S04]  /*34fc0*/  LDL.LU.64 R4, [R1+0x1110] ;  /* 0x0011100001047983 */ /* 0x000ea80000300a00 */
[----:B------:R0:W-:Y:S01]  /*34fd0*/  STSM.16.M88.4 [R0+0x1800], R12 ;  /* 0x0018000c00007844 */ /* 0x0001e20000000200 */
[----:B------:R-:W-:Y:S06]  /*34fe0*/  BAR.SYNC.DEFER_BLOCKING 0x0 ;  /* 0x0000000000007b1d */ /* 0x000fec0000010000 */
[----:B0-----:R-:W2:Y:S01]  /*34ff0*/  LDL.LU R15, [R1+0x1108] ;  /* 0x00110800010f7983 */ /* 0x001ea20000300800 */
[----:B------:R-:W-:Y:S01]  /*35000*/  VIADD R27, R26, UR17 ;  /* 0x000000111a1b7c36 */ /* 0x000fe20008000000 */
[----:B------:R-:W0:Y:S02]  /*35010*/  LDCU UR17, c[0x0][0x39c] ;  /* 0x00007380ff1177ac */ /* 0x000e240008000800 */
[----:B------:R-:W4:Y:S01]  /*35020*/  LDL.LU.64 R12, [R1+0x1100] ;  /* 0x00110000010c7983 */ /* 0x000f220000300a00 */
[----:B------:R-:W-:Y:S01]  /*35030*/  VIADD R28, R27, UR19 ;  /* 0x000000131b1c7c36 */ /* 0x000fe20008000000 */
[----:B------:R-:W0:Y:S03]  /*35040*/  LDCU UR19, c[0x0][0x3b8] ;  /* 0x00007700ff1377ac */ /* 0x000e260008000800 */
[----:B------:R-:W-:Y:S01]  /*35050*/  VIADD R29, R28, UR16 ;  /* 0x000000101c1d7c36 */ /* 0x000fe20008000000 */
[----:B------:R-:W0:Y:S03]  /*35060*/  LDCU UR16, c[0x0][0x3b8] ;  /* 0x00007700ff1077ac */ /* 0x000e260008000800 */
[----:B------:R-:W-:Y:S01]  /*35070*/  VIADD R0, R29, UR13 ;  /* 0x0000000d1d007c36 */ /* 0x000fe20008000000 */
[----:B------:R-:W0:Y:S01]  /*35080*/  LDCU UR13, c[0x0][0x39c] ;  /* 0x00007380ff0d77ac */ /* 0x000e220008000800 */
[----:B---3--:R3:W-:Y:S02]  /*35090*/  @P4 STG.E.U16 desc[UR8][R24.64], R16 ;  /* 0x0000001018004986 */ /* 0x0087e4000c101508 */
[----:B---3--:R-:W-:-:S04]  /*350a0*/  LEA R24, P6, R26, R2, 0x1 ;  /* 0x000000021a187211 */ /* 0x008fc800078c08ff */
[----:B------:R-:W-:Y:S02]  /*350b0*/  LEA.HI.X.SX32 R25, R26, R3, 0x1, P6 ;  /* 0x000000031a197211 */ /* 0x000fe400030f0eff */
[----:B------:R-:W-:-:S04]  /*350c0*/  LEA R26, P6, R27, R2, 0x1 ;  /* 0x000000021b1a7211 */ /* 0x000fc800078c08ff */
[----:B------:R-:W-:Y:S01]  /*350d0*/  LEA.HI.X.SX32 R27, R27, R3, 0x1, P6 ;  /* 0x000000031b1b7211 */ /* 0x000fe200030f0eff */
[C---:B------:R-:W-:Y:S01]  /*350e0*/  VIADD R14, R19.reuse, 0x5 ;  /* 0x00000005130e7836 */ /* 0x040fe20000000000 */
[----:B--2---:R-:W-:Y:S01]  /*350f0*/  PRMT R15, R16, 0x7632, R15 ;  /* 0x00007632100f7816 */ /* 0x004fe2000000000f */
[----:B------:R-:W-:-:S04]  /*35100*/  VIADD R16, R19, 0x6 ;  /* 0x0000000613107836 */ /* 0x000fc80000000000 */
[----:B------:R2:W-:Y:S01]  /*35110*/  @P1 STG.E.U16 desc[UR8][R24.64], R15 ;  /* 0x0000000f18001986 */ /* 0x0005e2000c101508 */
[----:B------:R-:W-:Y:S01]  /*35120*/  ISETP.LT.AND P1, PT, R16, UR10, !P0 ;  /* 0x0000000a10007c0c */ /* 0x000fe2000c721270 */
[----:B------:R-:W3:Y:S01]  /*35130*/  LDCU UR10, c[0x0][0x3b8] ;  /* 0x00007700ff0a77ac */ /* 0x000ee20008000800 */
[C---:B------:R-:W-:Y:S01]  /*35140*/  LEA R16, P6, R28.reuse, R2, 0x1 ;  /* 0x000000021c107211 */ /* 0x040fe200078c08ff */
[----:B------:R0:W-:Y:S01]  /*35150*/  @P2 STG.E.U16 desc[UR8][R26.64], R17 ;  /* 0x000000111a002986 */ /* 0x0001e2000c101508 */
[C---:B--2---:R-:W-:Y:S02]  /*35160*/  VIADD R24, R19.reuse, 0x7 ;  /* 0x0000000713187836 */ /* 0x044fe40000000000 */
[----:B------:R-:W-:Y:S01]  /*35170*/  VIADD R25, R19, 0x8 ;  /* 0x0000000813197836 */ /* 0x000fe20000000000 */
[----:B0-----:R-:W-:Y:S01]  /*35180*/  PRMT R26, R17, 0x7632, R26 ;  /* 0x00007632111a7816 */ /* 0x001fe2000000001a */
[----:B------:R-:W2:Y:S01]  /*35190*/  LDL.LU R19, [R1+0x10f8] ;  /* 0x0010f80001137983 */ /* 0x000ea20000300800 */
[----:B------:R-:W-:-:S02]  /*351a0*/  LEA.HI.X.SX32 R17, R28, R3, 0x1, P6 ;  /* 0x000000031c117211 */ /* 0x000fc400030f0eff */
[----:B------:R-:W-:Y:S01]  /*351b0*/  ISETP.LT.AND P2, PT, R24, UR15, !P0 ;  /* 0x0000000f18007c0c */ /* 0x000fe2000c741270 */
[----:B------:R-:W0:Y:S01]  /*351c0*/  LDCU UR15, c[0x0][0x3b8] ;  /* 0x00007700ff0f77ac */ /* 0x000e220008000800 */
[-C--:B------:R-:W-:Y:S01]  /*351d0*/  LEA R24, P6, R29, R2.reuse, 0x1 ;  /* 0x000000021d187211 */ /* 0x080fe200078c08ff */
[----:B------:R1:W-:Y:S01]  /*351e0*/  @P3 STG.E.U16 desc[UR8][R16.64], R26 ;  /* 0x0000001a10003986 */ /* 0x0003e2000c101508 */
[----:B------:R-:W-:Y:S01]  /*351f0*/  ISETP.LT.AND P3, PT, R25, UR25, !P0 ;  /* 0x0000001919007c0c */ /* 0x000fe2000c761270 */
[----:B------:R-:W0:Y:S01]  /*35200*/  LDCU UR25, c[0x0][0x3b8] ;  /* 0x00007700ff1977ac */ /* 0x000e220008000800 */
[----:B------:R-:W-:Y:S02]  /*35210*/  LEA.HI.X.SX32 R25, R29, R3, 0x1, P6 ;  /* 0x000000031d197211 */ /* 0x000fe400030f0eff */
[----:B------:R-:W2:Y:S01]  /*35220*/  LDL R29, [R1+0x124] ;  /* 0x00012400011d7983 */ /* 0x000ea20000100800 */
[----:B------:R-:W-:Y:S01]  /*35230*/  ISETP.LT.AND P4, PT, R14, UR11, !P0 ;  /* 0x0000000b0e007c0c */ /* 0x000fe2000c781270 */
[C---:B------:R-:W-:Y:S01]  /*35240*/  VIADD R14, R0.reuse, UR12 ;  /* 0x0000000c000e7c36 */ /* 0x040fe20008000000 */
[----:B------:R-:W0:Y:S01]  /*35250*/  LDCU UR12, c[0x0][0x39c] ;  /* 0x00007380ff0c77ac */ /* 0x000e220008000800 */
[----:B------:R3:W-:Y:S01]  /*35260*/  @P5 STG.E.U16 desc[UR8][R24.64], R18 ;  /* 0x0000001218005986 */ /* 0x0007e2000c101508 */
[----:B-1----:R-:W-:Y:S01]  /*35270*/  LEA R16, P6, R0, R2, 0x1 ;  /* 0x0000000200107211 */ /* 0x002fe200078c08ff */
[----:B------:R-:W-:Y:S01]  /*35280*/  VIADD R15, R14, UR24 ;  /* 0x000000180e0f7c36 */ /* 0x000fe20008000000 */
[----:B------:R-:W1:Y:S01]  /*35290*/  LDCU UR11, c[0x0][0x3b8] ;  /* 0x00007700ff0b77ac */ /* 0x000e620008000800 */
[----:B---3--:R-:W-:-:S02]  /*352a0*/  PRMT R25, R18, 0x7632, R25 ;  /* 0x0000763212197816 */ /* 0x008fc40000000019 */
[----:B------:R-:W-:Y:S01]  /*352b0*/  VIADD R27, R15, UR22 ;  /* 0x000000160f1b7c36 */ /* 0x000fe20008000000 */
[----:B------:R-:W3:Y:S03]  /*352c0*/  LDCU UR22, c[0x0][0x39c] ;  /* 0x00007380ff1677ac */ /* 0x000ee60008000800 */
[----:B------:R-:W-:Y:S01]  /*352d0*/  VIADD R26, R27, UR26 ;  /* 0x0000001a1b1a7c36 */ /* 0x000fe20008000000 */
[----:B------:R-:W0:Y:S01]  /*352e0*/  LDCU UR24, c[0x0][0x39c] ;  /* 0x00007380ff1877ac */ /* 0x000e220008000800 */
[----:B------:R-:W0:Y:S01]  /*352f0*/  LDCU UR26, c[0x0][0x39c] ;  /* 0x00007380ff1a77ac */ /* 0x000e220008000800 */
[----:B--2---:R-:W-:-:S05]  /*35300*/  VIADD R17, R29, 0x9 ;  /* 0x000000091d117836 */ /* 0x004fca0000000000 */
[----:B------:R-:W-:Y:S01]  /*35310*/  ISETP.LT.AND P5, PT, R17, UR28, !P0 ;  /* 0x0000001c11007c0c */ /* 0x000fe2000c7a1270 */
[----:B------:R-:W-:Y:S01]  /*35320*/  VIADD R18, R29, 0xa ;  /* 0x0000000a1d127836 */ /* 0x000fe20000000000 */
[----:B------:R-:W-:Y:S01]  /*35330*/  LEA.HI.X.SX32 R17, R0, R3, 0x1, P6 ;  /* 0x0000000300117211 */ /* 0x000fe200030f0eff */
[----:B------:R-:W2:Y:S01]  /*35340*/  LDCU UR28, c[0x0][0x3b8] ;  /* 0x00007700ff1c77ac */ /* 0x000ea20008000800 */
[----:B------:R-:W-:-:S03]  /*35350*/  LEA R24, P6, R14, R2, 0x1 ;  /* 0x000000020e187211 */ /* 0x000fc600078c08ff */
[----:B------:R0:W-:Y:S02]  /*35360*/  @P4 STG.E.U16 desc[UR8][R16.64], R25 ;  /* 0x0000001910004986 */ /* 0x0001e4000c101508 */
[-C--:B0-----:R-:W-:Y:S02]  /*35370*/  LEA.HI.X.SX32 R25, R14, R3.reuse, 0x1, P6 ;  /* 0x000000030e197211 */ /* 0x081fe400030f0eff */
[----:B------:R-:W2:Y:S01]  /*35380*/  LDL.LU R14, [R1+0x10f4] ;  /* 0x0010f400010e7983 */ /* 0x000ea20000300800 */
[----:B------:R-:W-:Y:S01]  /*35390*/  VIADD R17, R29, 0xb ;  /* 0x0000000b1d117836 */ /* 0x000fe20000000000 */
[----:B------:R-:W-:Y:S02]  /*353a0*/  LEA R16, P6, R15, R2, 0x1 ;  /* 0x000000020f107211 */ /* 0x000fe400078c08ff */
[----:B------:R0:W-:Y:S02]  /*353b0*/  @P1 STG.E.U16 desc[UR8][R24.64], R19 ;  /* 0x0000001318001986 */ /* 0x0001e4000c101508 */
[----:B------:R-:W-:Y:S01]  /*353c0*/  ISETP.LT.AND P1, PT, R17, UR32, !P0 ;  /* 0x0000002011007c0c */ /* 0x000fe2000c721270 */
[----:B------:R-:W-:Y:S01]  /*353d0*/  VIADD R0, R26, UR30 ;  /* 0x0000001e1a007c36 */ /* 0x000fe20008000000 */
[----:B------:R-:W-:Y:S01]  /*353e0*/  LEA.HI.X.SX32 R17, R15, R3, 0x1, P6 ;  /* 0x000000030f117211 */ /* 0x000fe200030f0eff */
[----:B------:R-:W1:Y:S01]  /*353f0*/  LDCU UR30, c[0x0][0x39c] ;  /* 0x00007380ff1e77ac */ /* 0x000e620008000800 */
[----:B------:R-:W3:Y:S01]  /*35400*/  LDL.LU R15, [R1+0x10f0] ;  /* 0x0010f000010f7983 */ /* 0x000ee20000300800 */
[----:B------:R-:W-:-:S02]  /*35410*/  ISETP.LT.AND P4, PT, R18, UR31, !P0 ;  /* 0x0000001f12007c0c */ /* 0x000fc4000c781270 */
[----:B------:R-:W-:Y:S02]  /*35420*/  LEA R18, P6, R27, R2, 0x1 ;  /* 0x000000021b127211 */ /* 0x000fe400078c08ff */
[----:B0-----:R-:W-:Y:S01]  /*35430*/  PRMT R24, R19, 0x7632, R24 ;  /* 0x0000763213187816 */ /* 0x001fe20000000018 */
[----:B------:R-:W-:Y:S01]  /*35440*/  VIADD R19, R29, 0xc ;  /* 0x0000000c1d137836 */ /* 0x000fe20000000000 */
[----:B------:R-:W0:Y:S03]  /*35450*/  LDCU UR31, c[0x0][0x3b8] ;  /* 0x00007700ff1f77ac */ /* 0x000e260008000800 */
[----:B------:R1:W-:Y:S01]  /*35460*/  @P2 STG.E.U16 desc[UR8][R16.64], R24 ;  /* 0x0000001810002986 */ /* 0x0003e2000c101508 */
[----:B------:R-:W-:Y:S01]  /*35470*/  ISETP.LT.AND P2, PT, R19, UR33, !P0 ;  /* 0x0000002113007c0c */ /* 0x000fe2000c741270 */
[----:B------:R-:W-:Y:S01]  /*35480*/  VIADD R28, R0, UR29 ;  /* 0x0000001d001c7c36 */ /* 0x000fe20008000000 */
[----:B------:R-:W-:Y:S01]  /*35490*/  LEA.HI.X.SX32 R19, R27, R3, 0x1, P6 ;  /* 0x000000031b137211 */ /* 0x000fe200030f0eff */
[----:B------:R-:W0:Y:S01]  /*354a0*/  LDCU UR29, c[0x0][0x39c] ;  /* 0x00007380ff1d77ac */ /* 0x000e220008000800 */
[----:B----4-:R-:W-:-:S03]  /*354b0*/  PRMT R27, R12, 0x7632, R27 ;  /* 0x000076320c1b7816 */ /* 0x010fc6000000001b */
[----:B------:R4:W-:Y:S01]  /*354c0*/  @P3 STG.E.U16 desc[UR8][R18.64], R12 ;  /* 0x0000000c12003986 */ /* 0x0009e2000c101508 */
[----:B------:R-:W0:Y:S01]  /*354d0*/  LDCU UR32, c[0x0][0x3b8] ;  /* 0x00007700ff2077ac */ /* 0x000e220008000800 */
[----:B-1----:R-:W-:Y:S01]  /*354e0*/  VIADD R17, R29, 0xd ;  /* 0x0000000d1d117836 */ /* 0x002fe20000000000 */
[-C--:B------:R-:W-:Y:S01]  /*354f0*/  LEA R16, P6, R26, R2.reuse, 0x1 ;  /* 0x000000021a107211 */ /* 0x080fe200078c08ff */
[----:B------:R-:W1:Y:S03]  /*35500*/  LDCU UR33, c[0x0][0x3b8] ;  /* 0x00007700ff2177ac */ /* 0x000e660008000800 */
[----:B------:R-:W-:Y:S01]  /*35510*/  ISETP.LT.AND P3, PT, R17, UR35, !P0 ;  /* 0x0000002311007c0c */ /* 0x000fe2000c761270 */
[----:B------:R-:W-:Y:S01]  /*35520*/  VIADD R25, R28, UR14 ;  /* 0x0000000e1c197c36 */ /* 0x000fe20008000000 */
[-C--:B------:R-:W-:Y:S01]  /*35530*/  LEA.HI.X.SX32 R17, R26, R3.reuse, 0x1, P6 ;  /* 0x000000031a117211 */ /* 0x080fe200030f0eff */
[----:B----4-:R-:W-:Y:S01]  /*35540*/  VIADD R19, R29, 0xe ;  /* 0x0000000e1d137836 */ /* 0x010fe20000000000 */
[C---:B------:R-:W-:Y:S01]  /*35550*/  LEA R18, P6, R0.reuse, R2, 0x1 ;  /* 0x0000000200127211 */ /* 0x040fe200078c08ff */
[----:B------:R-:W4:Y:S02]  /*35560*/  LDCU UR14, c[0x0][0x39c] ;  /* 0x00007380ff0e77ac */ /* 0x000f240008000800 */
[----:B------:R0:W-:Y:S01]  /*35570*/  @P5 STG.E.U16 desc[UR8][R16.64], R27 ;  /* 0x0000001b10005986 */ /* 0x0001e2000c101508 */
[----:B------:R-:W-:Y:S01]  /*35580*/  ISETP.LT.AND P5, PT, R19, UR36, !P0 ;  /* 0x0000002413007c0c */ /* 0x000fe2000c7a1270 */
[----:B------:R-:W-:Y:S01]  /*35590*/  VIADD R24, R25, UR34 ;  /* 0x0000002219187c36 */ /* 0x000fe20008000000 */
[----:B------:R-:W-:Y:S01]  /*355a0*/  LEA.HI.X.SX32 R19, R0, R3, 0x1, P6 ;  /* 0x0000000300137211 */ /* 0x000fe200030f0eff */
[----:B------:R-:W1:Y:S01]  /*355b0*/  LDCU UR34, c[0x0][0x39c] ;  /* 0x00007380ff2277ac */ /* 0x000e620008000800 */
[----:B------:R-:W-:-:S03]  /*355c0*/  PRMT R26, R13, 0x7632, R26 ;  /* 0x000076320d1a7816 */ /* 0x000fc6000000001a */
[----:B------:R4:W-:Y:S01]  /*355d0*/  @P4 STG.E.U16 desc[UR8][R18.64], R13 ;  /* 0x0000000d12004986 */ /* 0x0009e2000c101508 */
[----:B------:R-:W1:Y:S01]  /*355e0*/  LDCU UR35, c[0x0][0x3b8] ;  /* 0x00007700ff2377ac */ /* 0x000e620008000800 */
[----:B0-----:R-:W-:Y:S01]  /*355f0*/  VIADD R17, R29, 0xf ;  /* 0x0000000f1d117836 */ /* 0x001fe20000000000 */
[CC--:B------:R-:W-:Y:S01]  /*35600*/  LEA R16, P6, R28.reuse, R2.reuse, 0x1 ;  /* 0x000000021c107211 */ /* 0x0c0fe200078c08ff */
[----:B------:R-:W5:Y:S01]  /*35610*/  LDL.LU R27, [R1+0x17c] ;  /* 0x00017c00011b7983 */ /* 0x000f620000300800 */
[----:B------:R-:W0:Y:S02]  /*35620*/  LDCU UR36, c[0x0][0x3b8] ;  /* 0x00007700ff2477ac */ /* 0x000e240008000800 */
[----:B------:R-:W-:Y:S02]  /*35630*/  ISETP.LT.AND P4, PT, R17, UR38, !P0 ;  /* 0x0000002611007c0c */ /* 0x000fe4000c781270 */
[-C--:B------:R-:W-:Y:S01]  /*35640*/  LEA.HI.X.SX32 R17, R28, R3.reuse, 0x1, P6 ;  /* 0x000000031c117211 */ /* 0x080fe200030f0eff */
[----:B----4-:R-:W-:Y:S01]  /*35650*/  VIADD R19, R29, 0x10 ;  /* 0x000000101d137836 */ /* 0x010fe20000000000 */
[-C--:B------:R-:W-:Y:S01]  /*35660*/  LEA R18, P6, R25, R2.reuse, 0x1 ;  /* 0x0000000219127211 */ /* 0x080fe200078c08ff */
[----:B------:R-:W-:Y:S01]  /*35670*/  VIADD R12, R24, UR27 ;  /* 0x0000001b180c7c36 */ /* 0x000fe20008000000 */
[----:B------:R-:W4:Y:S01]  /*35680*/  LDL.LU R28, [R1+0x178] ;  /* 0x00017800011c7983 */ /* 0x000f220000300800 */
[----:B------:R-:W0:Y:S03]  /*35690*/  LDCU UR27, c[0x0][0x39c] ;  /* 0x00007380ff1b77ac */ /* 0x000e260008000800 */
[----:B------:R1:W-:Y:S01]  /*356a0*/  @P1 STG.E.U16 desc[UR8][R16.64], R26 ;  /* 0x0000001a10001986 */ /* 0x0003e2000c101508 */
[----:B------:R-:W-:Y:S01]  /*356b0*/  ISETP.LT.AND P1, PT, R19, UR40, !P0 ;  /* 0x0000002813007c0c */ /* 0x000fe2000c721270 */
[----:B------:R-:W-:Y:S01]  /*356c0*/  VIADD R0, R12, UR37 ;  /* 0x000000250c007c36 */ /* 0x000fe20008000000 */
[-C--:B------:R-:W-:Y:S01]  /*356d0*/  LEA.HI.X.SX32 R19, R25, R3.reuse, 0x1, P6 ;  /* 0x0000000319137211 */ /* 0x080fe200030f0eff */
[----:B------:R-:W0:Y:S01]  /*356e0*/  LDCU UR37, c[0x0][0x39c] ;  /* 0x00007380ff2577ac */ /* 0x000e220008000800 */
[----:B------:R-:W0:Y:S01]  /*356f0*/  LDCU UR38, c[0x0][0x3b8] ;  /* 0x00007700ff2677ac */ /* 0x000e220008000800 */
[----:B-1----:R-:W-:Y:S01]  /*35700*/  VIADD R17, R29, 0x11 ;  /* 0x000000111d117836 */ /* 0x002fe20000000000 */
[----:B------:R-:W-:Y:S01]  /*35710*/  LEA R16, P6, R24, R2, 0x1 ;  /* 0x0000000218107211 */ /* 0x000fe200078c08ff */
[----:B------:R-:W4:Y:S01]  /*35720*/  LDL.LU R26, [R1+0x174] ;  /* 0x00017400011a7983 */ /* 0x000f220000300800 */
[----:B------:R-:W1:Y:S03]  /*35730*/  LDCU UR40, c[0x0][0x3b8] ;  /* 0x00007700ff2877ac */ /* 0x000e660008000800 */
[----:B--2---:R2:W-:Y:S01]  /*35740*/  @P2 STG.E.U16 desc[UR8][R18.64], R14 ;  /* 0x0000000e12002986 */ /* 0x0045e2000c101508 */
[----:B------:R-:W-:Y:S01]  /*35750*/  ISETP.LT.AND P2, PT, R17, UR50, !P0 ;  /* 0x0000003211007c0c */ /* 0x000fe2000c741270 */
[----:B------:R-:W-:Y:S01]  /*35760*/  VIADD R13, R0, UR39 ;  /* 0x00000027000d7c36 */ /* 0x000fe20008000000 */
[----:B------:R-:W-:Y:S01]  /*35770*/  LEA.HI.X.SX32 R17, R24, R3, 0x1, P6 ;  /* 0x0000000318117211 */ /* 0x000fe200030f0eff */
[----:B------:R-:W0:Y:S01]  /*35780*/  LDCU UR39, c[0x0][0x39c] ;  /* 0x00007380ff2777ac */ /* 0x000e220008000800 */
[----:B------:R-:W0:Y:S01]  /*35790*/  LDCU UR50, c[0x0][0x3b8] ;  /* 0x00007700ff3277ac */ /* 0x000e220008000800 */
[----:B--2---:R-:W-:-:S02]  /*357a0*/  PRMT R19, R14, 0x7632, R19 ;  /* 0x000076320e137816 */ /* 0x004fc40000000013 */
[----:B------:R-:W-:-:S03]  /*357b0*/  LEA R18, P6, R12, R2, 0x1 ;  /* 0x000000020c127211 */ /* 0x000fc600078c08ff */
[----:B------:R2:W-:Y:S02]  /*357c0*/  @P3 STG.E.U16 desc[UR8][R16.64], R19 ;  /* 0x0000001310003986 */ /* 0x0005e4000c101508 */
[----:B--2---:R-:W-:-:S05]  /*357d0*/  LEA.HI.X.SX32 R19, R12, R3, 0x1, P6 ;  /* 0x000000030c137211 */ /* 0x004fca00030f0eff */
[----:B---3--:R2:W-:Y:S04]  /*357e0*/  @P5 STG.E.U16 desc[UR8][R18.64], R15 ;  /* 0x0000000f12005986 */ /* 0x0085e8000c101508 */
[----:B--2---:R-:W2:Y:S01]  /*357f0*/  LDL.LU R19, [R1+0x170] ;  /* 0x0001700001137983 */ /* 0x004ea20000300800 */
[C---:B------:R-:W-:Y:S02]  /*35800*/  VIADD R14, R29.reuse, 0x12 ;  /* 0x000000121d0e7836 */ /* 0x040fe40000000000 */
[----:B------:R-:W-:-:S03]  /*35810*/  VIADD R12, R29, 0x13 ;  /* 0x000000131d0c7836 */ /* 0x000fc60000000000 */
[----:B------:R-:W-:Y:S01]  /*35820*/  ISETP.LT.AND P3, PT, R14, UR48, !P0 ;  /* 0x000000300e007c0c */ /* 0x000fe2000c761270 */
[----:B------:R-:W-:Y:S01]  /*35830*/  VIADD R25, R13, UR51 ;  /* 0x000000330d197c36 */ /* 0x000fe20008000000 */
[-C--:B------:R-:W-:Y:S01]  /*35840*/  LEA R14, P6, R0, R2.reuse, 0x1 ;  /* 0x00000002000e7211 */ /* 0x080fe200078c08ff */
[----:B------:R-:W-:Y:S01]  /*35850*/  VIADD R17, R29, 0x14 ;  /* 0x000000141d117836 */ /* 0x000fe20000000000 */
[----:B------:R-:W-:Y:S01]  /*35860*/  PRMT R18, R15, 0x7632, R18 ;  /* 0x000076320f127816 */ /* 0x000fe20000000012 */
[----:B------:R-:W3:Y:S01]  /*35870*/  LDCU UR51, c[0x0][0x39c] ;  /* 0x00007380ff3377ac */ /* 0x000ee20008000800 */
[----:B------:R-:W-:Y:S02]  /*35880*/  ISETP.LT.AND P5, PT, R12, UR46, !P0 ;  /* 0x0000002e0c007c0c */ /* 0x000fe4000c7a1270 */
[-C--:B------:R-:W-:Y:S01]  /*35890*/  LEA.HI.X.SX32 R15, R0, R3.reuse, 0x1, P6 ;  /* 0x00000003000f7211 */ /* 0x080fe200030f0eff */
[----:B------:R-:W-:Y:S01]  /*358a0*/  VIADD R24, R25, UR49 ;  /* 0x0000003119187c36 */ /* 0x000fe20008000000 */
[C---:B------:R-:W-:Y:S01]  /*358b0*/  LEA R12, P6, R13.reuse, R2, 0x1 ;  /* 0x000000020d0c7211 */ /* 0x040fe200078c08ff */
[----:B------:R-:W0:Y:S03]  /*358c0*/  LDCU UR49, c[0x0][0x39c] ;  /* 0x00007380ff3177ac */ /* 0x000e260008000800 */
[----:B------:R-:W-:Y:S01]  /*358d0*/  LEA.HI.X.SX32 R13, R13, R3, 0x1, P6 ;  /* 0x000000030d0d7211 */ /* 0x000fe200030f0eff */
[----:B------:R1:W-:Y:S01]  /*358e0*/  @P4 STG.E.U16 desc[UR8][R14.64], R18 ;  /* 0x000000120e004986 */ /* 0x0003e2000c101508 */
[----:B------:R-:W-:Y:S01]  /*358f0*/  VIADD R16, R24, UR47 ;  /* 0x0000002f18107c36 */ /* 0x000fe20008000000 */
[----:B------:R-:W0:Y:S01]  /*35900*/  LDCU UR48, c[0x0][0x3b8] ;  /* 0x00007700ff3077ac */ /* 0x000e220008000800 */
[----:B------:R-:W0:Y:S01]  /*35910*/  LDCU UR46, c[0x0][0x3b8] ;  /* 0x00007700ff2e77ac */ /* 0x000e220008000800 */
[----:B-1----:R-:W-:Y:S01]  /*35920*/  VIADD R14, R29, 0x15 ;  /* 0x000000151d0e7836 */ /* 0x002fe20000000000 */
[----:B------:R-:W-:Y:S01]  /*35930*/  ISETP.LT.AND P4, PT, R17, UR44, !P0 ;  /* 0x0000002c11007c0c */ /* 0x000fe2000c781270 */
[----:B------:R-:W-:Y:S01]  /*35940*/  VIADD R0, R16, UR45 ;  /* 0x0000002d10007c36 */ /* 0x000fe20008000000 */
[----:B------:R-:W1:Y:S03]  /*35950*/  LDCU UR45, c[0x0][0x39c] ;  /* 0x00007380ff2d77ac */ /* 0x000e660008000800 */
[----:B------:R-:W-:Y:S01]  /*35960*/  VIADD R17, R0, UR43 ;  /* 0x0000002b00117c36 */ /* 0x000fe20008000000 */
[----:B------:R-:W0:Y:S03]  /*35970*/  LDCU UR47, c[0x0][0x39c] ;  /* 0x00007380ff2f77ac */ /* 0x000e260008000800 */
[----:B------:R-:W-:Y:S01]  /*35980*/  VIADD R18, R17, UR41 ;  /* 0x0000002911127c36 */ /* 0x000fe20008000000 */
[----:B------:R-:W0:Y:S01]  /*35990*/  LDCU UR41, c[0x0][0x39c] ;  /* 0x00007380ff2977ac */ /* 0x000e220008000800 */
[----:B------:R-:W0:Y:S01]  /*359a0*/  LDCU UR44, c[0x0][0x3b8] ;  /* 0x00007700ff2c77ac */ /* 0x000e220008000800 */
[----:B------:R-:W0:Y:S01]  /*359b0*/  LDCU UR43, c[0x0][0x39c] ;  /* 0x00007380ff2b77ac */ /* 0x000e220008000800 */
[----:B--2---:R2:W-:Y:S01]  /*359c0*/  @P1 STG.E.U16 desc[UR8][R12.64], R19 ;  /* 0x000000130c001986 */ /* 0x0045e2000c101508 */
[----:B------:R-:W-:-:S02]  /*359d0*/  PRMT R15, R19, 0x7632, R15 ;  /* 0x00007632130f7816 */ /* 0x000fc4000000000f */
[----:B------:R-:W-:Y:S01]  /*359e0*/  ISETP.LT.AND P1, PT, R14, UR42, !P0 ;  /* 0x0000002a0e007c0c */ /* 0x000fe2000c721270 */
[----:B------:R-:W0:Y:S01]  /*359f0*/  LDCU UR42, c[0x0][0x3b8] ;  /* 0x00007700ff2a77ac */ /* 0x000e220008000800 */
[----:B--2---:R-:W-:-:S04]  /*35a00*/  LEA R12, P6, R25, R2, 0x1 ;  /* 0x00000002190c7211 */ /* 0x004fc800078c08ff */
[----:B------:R-:W-:Y:S02]  /*35a10*/  LEA.HI.X.SX32 R13, R25, R3, 0x1, P6 ;  /* 0x00000003190d7211 */ /* 0x000fe400030f0eff */
[----:B------:R-:W2:Y:S01]  /*35a20*/  LDL.LU R25, [R1+0x180] ;  /* 0x0001800001197983 */ /* 0x000ea20000300800 */
[----:B------:R-:W-:-:S03]  /*35a30*/  LEA R14, P6, R24, R2, 0x1 ;  /* 0x00000002180e7211 */ /* 0x000fc600078c08ff */
[----:B------:R0:W-:Y:S02]  /*35a40*/  @P2 STG.E.U16 desc[UR8][R12.64], R15 ;  /* 0x0000000f0c002986 */ /* 0x0001e4000c101508 */
[----:B0-----:R-:W-:Y:S01]  /*35a50*/  LEA.HI.X.SX32 R15, R24, R3, 0x1, P6 ;  /* 0x00000003180f7211 */ /* 0x001fe200030f0eff */
[----:B------:R-:W-:Y:S01]  /*35a60*/  VIADD R13, R29, 0x17 ;  /* 0x000000171d0d7836 */ /* 0x000fe20000000000 */
[----:B------:R-:W-:-:S03]  /*35a70*/  LEA R12, P6, R16, R2, 0x1 ;  /* 0x00000002100c7211 */ /* 0x000fc600078c08ff */
[----:B----4-:R0:W-:Y:S01]  /*35a80*/  @P3 STG.E.U16 desc[UR8][R14.64], R26 ;  /* 0x0000001a0e003986 */ /* 0x0101e2000c101508 */
[----:B------:R-:W-:Y:S01]  /*35a90*/  ISETP.LT.AND P3, PT, R13, UR54, !P0 ;  /* 0x000000360d007c0c */ /* 0x000fe2000c761270 */
[C---:B------:R-:W-:Y:S01]  /*35aa0*/  VIADD R19, R29.reuse, 0x16 ;  /* 0x000000161d137836 */ /* 0x040fe20000000000 */
[----:B------:R-:W-:Y:S01]  /*35ab0*/  LEA.HI.X.SX32 R13, R16, R3, 0x1, P6 ;  /* 0x00000003100d7211 */ /* 0x000fe200030f0eff */
[----:B------:R-:W-:Y:S01]  /*35ac0*/  VIADD R24, R29, 0x18 ;  /* 0x000000181d187836 */ /* 0x000fe20000000000 */
[----:B------:R-:W4:Y:S01]  /*35ad0*/  LDCU UR54, c[0x0][0x3b8] ;  /* 0x00007700ff3677ac */ /* 0x000f220008000800 */
[----:B0-----:R-:W-:Y:S02]  /*35ae0*/  PRMT R15, R26, 0x7632, R15 ;  /* 0x000076321a0f7816 */ /* 0x001fe4000000000f */
[----:B------:R-:W3:Y:S01]  /*35af0*/  LDL.LU R26, [R1+0x184] ;  /* 0x00018400011a7983 */ /* 0x000ee20000300800 */
[----:B------:R-:W-:-:S03]  /*35b00*/  LEA R14, P6, R0, R2, 0x1 ;  /* 0x00000002000e7211 */ /* 0x000fc600078c08ff */
[----:B------:R0:W-:Y:S01]  /*35b10*/  @P5 STG.E.U16 desc[UR8][R12.64], R15 ;  /* 0x0000000f0c005986 */ /* 0x0001e2000c101508 */
[----:B------:R-:W-:Y:S02]  /*35b20*/  ISETP.LT.AND P2, PT, R19, UR56, !P0 ;  /* 0x0000003813007c0c */ /* 0x000fe4000c741270 */
[-C--:B0-----:R-:W-:Y:S01]  /*35b30*/  LEA.HI.X.SX32 R15, R0, R3.reuse, 0x1, P6 ;  /* 0x00000003000f7211 */ /* 0x081fe200030f0eff */
[----:B------:R-:W-:Y:S01]  /*35b40*/  VIADD R13, R29, 0x19 ;  /* 0x000000191d0d7836 */ /* 0x000fe20000000000 */
[-C--:B------:R-:W-:Y:S01]  /*35b50*/  LEA R12, P6, R17, R2.reuse, 0x1 ;  /* 0x00000002110c7211 */ /* 0x080fe200078c08ff */
[----:B------:R-:W-:Y:S01]  /*35b60*/  VIADD R19, R18, UR55 ;  /* 0x0000003712137c36 */ /* 0x000fe20008000000 */
[----:B------:R-:W-:Y:S01]  /*35b70*/  ISETP.LT.AND P5, PT, R24, UR52, !P0 ;  /* 0x0000003418007c0c */ /* 0x000fe2000c7a1270 */
[----:B------:R0:W-:Y:S01]  /*35b80*/  @P4 STG.E.U16 desc[UR8][R14.64], R28 ;  /* 0x0000001c0e004986 */ /* 0x0001e2000c101508 */
[----:B------:R-:W-:Y:S01]  /*35b90*/  ISETP.LT.AND P4, PT, R13, UR76, !P0 ;  /* 0x0000004c0d007c0c */ /* 0x000fe2000c781270 */
[----:B------:R-:W-:Y:S01]  /*35ba0*/  VIADD R16, R19, UR53 ;  /* 0x0000003513107c36 */ /* 0x000fe20008000000 */
[-C--:B------:R-:W-:Y:S01]  /*35bb0*/  LEA.HI.X.SX32 R13, R17, R3.reuse, 0x1, P6 ;  /* 0x00000003110d7211 */ /* 0x080fe200030f0eff */
[----:B------:R-:W-:Y:S01]  /*35bc0*/  VIADD R24, R29, 0x1a ;  /* 0x0000001a1d187836 */ /* 0x000fe20000000000 */
[----:B------:R-:W1:Y:S01]  /*35bd0*/  LDCU UR53, c[0x0][0x39c] ;  /* 0x00007380ff3577ac */ /* 0x000e620008000800 */
[----:B------:R-:W1:Y:S01]  /*35be0*/  LDCU UR56, c[0x0][0x3b8] ;  /* 0x00007700ff3877ac */ /* 0x000e620008000800 */
[----:B0-----:R-:W-:Y:S01]  /*35bf0*/  PRMT R15, R28, 0x7632, R15 ;  /* 0x000076321c0f7816 */ /* 0x001fe2000000000f */
[----:B------:R-:W0:Y:S01]  /*35c00*/  LDCU UR55, c[0x0][0x39c] ;  /* 0x00007380ff3777ac */ /* 0x000e220008000800 */
[----:B------:R-:W4:Y:S01]  /*35c10*/  LDL.LU R28, [R1+0x188] ;  /* 0x00018800011c7983 */ /* 0x000f220000300800 */
[C---:B------:R-:W-:Y:S01]  /*35c20*/  LEA R14, P6, R18.reuse, R2, 0x1 ;  /* 0x00000002120e7211 */ /* 0x040fe200078c08ff */
[----:B------:R-:W0:Y:S02]  /*35c30*/  LDCU UR52, c[0x0][0x3b8] ;  /* 0x00007700ff3477ac */ /* 0x000e240008000800 */
[----:B------:R1:W-:Y:S01]  /*35c40*/  @P1 STG.E.U16 desc[UR8][R12.64], R15 ;  /* 0x0000000f0c001986 */ /* 0x0003e2000c101508 */
[----:B------:R-:W0:Y:S01]  /*35c50*/  LDCU UR76, c[0x0][0x3b8] ;  /* 0x00007700ff4c77ac */ /* 0x000e220008000800 */
[----:B-1----:R-:W-:-:S05]  /*35c60*/  LEA.HI.X.SX32 R15, R18, R3, 0x1, P6 ;  /* 0x00000003120f7211 */ /* 0x002fca00030f0eff */
[----:B-----5:R1:W-:Y:S02]  /*35c70*/  @P2 STG.E.U16 desc[UR8][R14.64], R27 ;  /* 0x0000001b0e002986 */ /* 0x0203e4000c101508 */
[----:B-1----:R-:W-:Y:S02]  /*35c80*/  PRMT R15, R27, 0x7632, R15 ;  /* 0x000076321b0f7816 */ /* 0x002fe4000000000f */
[----:B------:R-:W5:Y:S01]  /*35c90*/  LDL.LU R27, [R1+0x18c] ;  /* 0x00018c00011b7983 */ /* 0x000f620000300800 */
[----:B------:R-:W-:Y:S01]  /*35ca0*/  VIADD R13, R29, 0x1b ;  /* 0x0000001b1d0d7836 */ /* 0x000fe20000000000 */
[----:B------:R-:W-:-:S04]  /*35cb0*/  LEA R12, P6, R19, R2, 0x1 ;  /* 0x00000002130c7211 */ /* 0x000fc800078c08ff */
[----:B------:R-:W-:Y:S01]  /*35cc0*/  ISETP.LT.AND P2, PT, R13, UR72, !P0 ;  /* 0x000000480d007c0c */ /* 0x000fe2000c741270 */
[C---:B------:R-:W-:Y:S01]  /*35cd0*/  VIADD R0, R16.reuse, UR6 ;  /* 0x0000000610007c36 */ /* 0x040fe20008000000 */
[----:B------:R-:W-:Y:S01]  /*35ce0*/  LEA.HI.X.SX32 R13, R19, R3, 0x1, P6 ;  /* 0x00000003130d7211 */ /* 0x000fe200030f0eff */
[----:B------:R-:W1:Y:S01]  /*35cf0*/  LDCU UR6, c[0x0][0x39c] ;  /* 0x00007380ff0677ac */ /* 0x000e620008000800 */
[----:B------:R-:W-:-:S03]  /*35d00*/  LEA R14, P6, R16, R2, 0x1 ;  /* 0x00000002100e7211 */ /* 0x000fc600078c08ff */
[----:B------:R0:W-:Y:S01]  /*35d10*/  @P3 STG.E.U16 desc[UR8][R12.64], R15 ;  /* 0x0000000f0c003986 */ /* 0x0001e2000c101508 */
[----:B------:R-:W-:Y:S01]  /*35d20*/  VIADD R17, R0, UR75 ;  /* 0x0000004b00117c36 */ /* 0x000fe20008000000 */
[----:B------:R-:W-:Y:S01]  /*35d30*/  ISETP.LT.AND P1, PT, R24, UR74, !P0 ;  /* 0x0000004a18007c0c */ /* 0x000fe2000c721270 */
[----:B------:R-:W1:Y:S01]  /*35d40*/  LDCU UR72, c[0x0][0x3b8] ;  /* 0x00007700ff4877ac */ /* 0x000e620008000800 */
[-C--:B0-----:R-:W-:Y:S01]  /*35d50*/  LEA.HI.X.SX32 R15, R16, R3.reuse, 0x1, P6 ;  /* 0x00000003100f7211 */ /* 0x081fe200030f0eff */
[----:B------:R-:W-:Y:S01]  /*35d60*/  VIADD R13, R29, 0x1d ;  /* 0x0000001d1d0d7836 */ /* 0x000fe20000000000 */
[----:B------:R-:W-:Y:S01]  /*35d70*/  LEA R12, P6, R0, R2, 0x1 ;  /* 0x00000002000c7211 */ /* 0x000fe200078c08ff */
[----:B------:R-:W-:Y:S01]  /*35d80*/  VIADD R18, R17, UR73 ;  /* 0x0000004911127c36 */ /* 0x000fe20008000000 */
[----:B------:R-:W0:Y:S01]  /*35d90*/  LDCU UR75, c[0x0][0x39c] ;  /* 0x00007380ff4b77ac */ /* 0x000e220008000800 */
[----:B------:R-:W-:Y:S02]  /*35da0*/  VIADD R24, R29, 0x1c ;  /* 0x0000001c1d187836 */ /* 0x000fe40000000000 */
[----:B------:R-:W-:Y:S01]  /*35db0*/  VIADD R19, R18, UR71 ;  /* 0x0000004712137c36 */ /* 0x000fe20008000000 */
[----:B------:R-:W0:Y:S02]  /*35dc0*/  LDCU UR71, c[0x0][0x39c] ;  /* 0x00007380ff4777ac */ /* 0x000e240008000800 */
[----:B------:R-:W-:Y:S01]  /*35dd0*/  ISETP.LT.AND P3, PT, R24, UR62, !P0 ;  /* 0x0000003e18007c0c */ /* 0x000fe2000c761270 */
[----:B------:R-:W-:Y:S01]  /*35de0*/  VIADD R16, R19, UR70 ;  /* 0x0000004613107c36 */ /* 0x000fe20008000000 */
[----:B------:R-:W0:Y:S01]  /*35df0*/  LDCU UR74, c[0x0][0x3b8] ;  /* 0x00007700ff4a77ac */ /* 0x000e220008000800 */
[----:B------:R-:W-:Y:S01]  /*35e00*/  VIADD R24, R29, 0x1e ;  /* 0x0000001e1d187836 */ /* 0x000fe20000000000 */
[----:B------:R-:W0:Y:S01]  /*35e10*/  LDCU UR73, c[0x0][0x39c] ;  /* 0x00007380ff4977ac */ /* 0x000e220008000800 */
[----:B------:R-:W0:Y:S01]  /*35e20*/  LDCU UR70, c[0x0][0x39c] ;  /* 0x00007380ff4677ac */ /* 0x000e220008000800 */
[----:B------:R-:W0:Y:S01]  /*35e30*/  LDCU UR62, c[0x0][0x3b8] ;  /* 0x00007700ff3e77ac */ /* 0x000e220008000800 */
[----:B--2---:R2:W-:Y:S01]  /*35e40*/  @P5 STG.E.U16 desc[UR8][R14.64], R25 ;  /* 0x000000190e005986 */ /* 0x0045e2000c101508 */
[----:B------:R-:W-:Y:S01]  /*35e50*/  ISETP.LT.AND P5, PT, R13, UR69, !P0 ;  /* 0x000000450d007c0c */ /* 0x000fe2000c7a1270 */
[----:B------:R-:W0:Y:S01]  /*35e60*/  LDCU UR69, c[0x0][0x3b8] ;  /* 0x00007700ff4577ac */ /* 0x000e220008000800 */
[----:B------:R-:W-:-:S02]  /*35e70*/  LEA.HI.X.SX32 R13, R0, R3, 0x1, P6 ;  /* 0x00000003000d7211 */ /* 0x000fc400030f0eff */
[----:B--2---:R-:W-:Y:S02]  /*35e80*/  PRMT R15, R25, 0x7632, R15 ;  /* 0x00007632190f7816 */ /* 0x004fe4000000000f */
[----:B------:R-:W-:-:S03]  /*35e90*/  LEA R14, P6, R17, R2, 0x1 ;  /* 0x00000002110e7211 */ /* 0x000fc600078c08ff */
[----:B------:R2:W-:Y:S02]  /*35ea0*/  @P4 STG.E.U16 desc[UR8][R12.64], R15 ;  /* 0x0000000f0c004986 */ /* 0x0005e4000c101508 */
[----:B--2---:R-:W-:Y:S01]  /*35eb0*/  LEA.HI.X.SX32 R15, R17, R3, 0x1, P6 ;  /* 0x00000003110f7211 */ /* 0x004fe200030f0eff */
[----:B------:R-:W-:Y:S01]  /*35ec0*/  VIADD R13, R29, 0x1f ;  /* 0x0000001f1d0d7836 */ /* 0x000fe20000000000 */
[----:B------:R-:W-:-:S03]  /*35ed0*/  LEA R12, P6, R18, R2, 0x1 ;  /* 0x00000002120c7211 */ /* 0x000fc600078c08ff */
[----:B---3--:R2:W-:Y:S01]  /*35ee0*/  @P1 STG.E.U16 desc[UR8][R14.64], R26 ;  /* 0x0000001a0e001986 */ /* 0x0085e2000c101508 */
[----:B------:R-:W-:Y:S01]  /*35ef0*/  ISETP.LT.AND P1, PT, R13, UR64, !P0 ;  /* 0x000000400d007c0c */ /* 0x000fe2000c721270 */
[----:B------:R-:W-:Y:S01]  /*35f00*/  VIADD R0, R16, UR68 ;  /* 0x0000004410007c36 */ /* 0x000fe20008000000 */
[-C--:B------:R-:W-:Y:S01]  /*35f10*/  LEA.HI.X.SX32 R13, R18, R3.reuse, 0x1, P6 ;  /* 0x00000003120d7211 */ /* 0x080fe200030f0eff */
[----:B------:R-:W3:Y:S01]  /*35f20*/  LDCU UR68, c[0x0][0x39c] ;  /* 0x00007380ff4477ac */ /* 0x000ee20008000800 */
[----:B------:R-:W-:Y:S01]  /*35f30*/  ISETP.LT.AND P4, PT, R24, UR57, !P0 ;  /* 0x0000003918007c0c */ /* 0x000fe2000c781270 */
[----:B------:R-:W0:Y:S01]  /*35f40*/  LDCU UR64, c[0x0][0x3b8] ;  /* 0x00007700ff4077ac */ /* 0x000e220008000800 */
[----:B--2---:R-:W-:Y:S02]  /*35f50*/  PRMT R15, R26, 0x7632, R15 ;  /* 0x000076321a0f7816 */ /* 0x004fe4000000000f */
[-C--:B------:R-:W-:Y:S01]  /*35f60*/  LEA R14, P6, R19, R2.reuse, 0x1 ;  /* 0x00000002130e7211 */ /* 0x080fe200078c08ff */
[----:B------:R-:W-:Y:S01]  /*35f70*/  VIADD R24, R29, 0x20 ;  /* 0x000000201d187836 */ /* 0x000fe20000000000 */
[----:B------:R-:W2:Y:S01]  /*35f80*/  LDL.LU R26, [R1+0x14] ;  /* 0x00001400011a7983 */ /* 0x000ea20000300800 */
[----:B------:R-:W-:Y:S01]  /*35f90*/  VIADD R17, R0, UR67 ;  /* 0x0000004300117c36 */ /* 0x000fe20008000000 */
[----:B------:R-:W0:Y:S02]  /*35fa0*/  LDCU UR67, c[0x0][0x39c] ;  /* 0x00007380ff4377ac */ /* 0x000e240008000800 */
[----:B------:R1:W-:Y:S01]  /*35fb0*/  @P2 STG.E.U16 desc[UR8][R12.64], R15 ;  /* 0x0000000f0c002986 */ /* 0x0003e2000c101508 */
[----:B------:R-:W0:Y:S01]  /*35fc0*/  LDCU UR57, c[0x0][0x3b8] ;  /* 0x00007700ff3977ac */ /* 0x000e220008000800 */
[----:B-1----:R-:W-:Y:S01]  /*35fd0*/  LEA.HI.X.SX32 R15, R19, R3, 0x1, P6 ;  /* 0x00000003130f7211 */ /* 0x002fe200030f0eff */
[----:B------:R-:W-:Y:S01]  /*35fe0*/  VIADD R13, R29, 0x21 ;  /* 0x000000211d0d7836 */ /* 0x000fe20000000000 */
[----:B------:R-:W-:-:S03]  /*35ff0*/  LEA R12, P6, R16, R2, 0x1 ;  /* 0x00000002100c7211 */ /* 0x000fc600078c08ff */
[----:B----4-:R1:W-:Y:S01]  /*36000*/  @P3 STG.E.U16 desc[UR8][R14.64], R28 ;  /* 0x0000001c0e003986 */ /* 0x0103e2000c101508 */
[----:B------:R-:W-:Y:S01]  /*36010*/  ISETP.LT.AND P3, PT, R13, UR61, !P0 ;  /* 0x0000003d0d007c0c */ /* 0x000fe2000c761270 */
[----:B------:R-:W-:Y:S01]  /*36020*/  VIADD R18, R17, UR66 ;  /* 0x0000004211127c36 */ /* 0x000fe20008000000 */
[-C--:B------:R-:W-:Y:S01]  /*36030*/  LEA.HI.X.SX32 R13, R16, R3.reuse, 0x1, P6 ;  /* 0x00000003100d7211 */ /* 0x080fe200030f0eff */
[----:B------:R-:W4:Y:S01]  /*36040*/  LDCU UR66, c[0x0][0x39c] ;  /* 0x00007380ff4277ac */ /* 0x000f220008000800 */
[----:B------:R-:W-:Y:S02]  /*36050*/  ISETP.LT.AND P2, PT, R24, UR65, !P0 ;  /* 0x0000004118007c0c */ /* 0x000fe4000c741270 */
[----:B-1----:R-:W-:Y:S01]  /*36060*/  PRMT R15, R28, 0x7632, R15 ;  /* 0x000076321c0f7816 */ /* 0x002fe2000000000f */
[----:B------:R-:W1:Y:S01]  /*36070*/  LDCU UR61, c[0x0][0x3b8] ;  /* 0x00007700ff3d77ac */ /* 0x000e620008000800 */
[-C--:B------:R-:W-:Y:S01]  /*36080*/  LEA R14, P6, R0, R2.reuse, 0x1 ;  /* 0x00000002000e7211 */ /* 0x080fe200078c08ff */
[C---:B------:R-:W-:Y:S01]  /*36090*/  VIADD R24, R29.reuse, 0x22 ;  /* 0x000000221d187836 */ /* 0x040fe20000000000 */
[----:B------:R-:W2:Y:S01]  /*360a0*/  LDL.LU R28, [R1+0x18] ;  /* 0x00001800011c7983 */ /* 0x000ea20000300800 */
[----:B------:R-:W-:Y:S01]  /*360b0*/  VIADD R19, R18, UR63 ;  /* 0x0000003f12137c36 */ /* 0x000fe20008000000 */
[----:B------:R-:W0:Y:S02]  /*360c0*/  LDCU UR63, c[0x0][0x39c] ;  /* 0x00007380ff3f77ac */ /* 0x000e240008000800 */
[----:B------:R1:W-:Y:S01]  /*360d0*/  @P5 STG.E.U16 desc[UR8][R12.64], R15 ;  /* 0x0000000f0c005986 */ /* 0x0003e2000c101508 */
[----:B------:R-:W-:Y:S01]  /*360e0*/  ISETP.LT.AND P5, PT, R24, UR59, !P0 ;  /* 0x0000003b18007c0c */ /* 0x000fe2000c7a1270 */
[----:B------:R-:W-:Y:S01]  /*360f0*/  VIADD R24, R29, 0x24 ;  /* 0x000000241d187836 */ /* 0x000fe20000000000 */
[----:B------:R-:W0:Y:S01]  /*36100*/  LDCU UR65, c[0x0][0x3b8] ;  /* 0x00007700ff4177ac */ /* 0x000e220008000800 */
[----:B------:R-:W-:Y:S01]  /*36110*/  VIADD R16, R19, UR60 ;  /* 0x0000003c13107c36 */ /* 0x000fe20008000000 */
[----:B------:R-:W0:Y:S01]  /*36120*/  LDCU UR60, c[0x0][0x39c] ;  /* 0x00007380ff3c77ac */ /* 0x000e220008000800 */
[----:B------:R-:W0:Y:S01]  /*36130*/  LDCU UR59, c[0x0][0x3b8] ;  /* 0x00007700ff3b77ac */ /* 0x000e220008000800 */
[----:B-1----:R-:W-:Y:S01]  /*36140*/  LEA.HI.X.SX32 R15, R0, R3, 0x1, P6 ;  /* 0x00000003000f7211 */ /* 0x002fe200030f0eff */
[----:B------:R-:W-:Y:S01]  /*36150*/  VIADD R13, R29, 0x23 ;  /* 0x000000231d0d7836 */ /* 0x000fe20000000000 */
[----:B------:R-:W-:-:S03]  /*36160*/  LEA R12, P6, R17, R2, 0x1 ;  /* 0x00000002110c7211 */ /* 0x000fc600078c08ff */
[----:B-----5:R1:W-:Y:S01]  /*36170*/  @P4 STG.E.U16 desc[UR8][R14.64], R27 ;  /* 0x0000001b0e004986 */ /* 0x0203e2000c101508 */
[----:B------:R-:W-:Y:S01]  /*36180*/  ISETP.LT.AND P4, PT, R13, UR23, !P0 ;  /* 0x000000170d007c0c */ /* 0x000fe2000c781270 */
[----:B------:R-:W-:Y:S01]  /*36190*/  VIADD R0, R16, UR58 ;  /* 0x0000003a10007c36 */ /* 0x000fe20008000000 */
[-C--:B------:R-:W-:Y:S01]  /*361a0*/  LEA.HI.X.SX32 R13, R17, R3.reuse, 0x1, P6 ;  /* 0x00000003110d7211 */ /* 0x080fe200030f0eff */
[----:B------:R-:W5:Y:S01]  /*361b0*/  LDCU UR58, c[0x0][0x39c] ;  /* 0x00007380ff3a77ac */ /* 0x000f620008000800 */
[----:B------:R-:W0:Y:S01]  /*361c0*/  LDCU UR23, c[0x0][0x3b8] ;  /* 0x00007700ff1777ac */ /* 0x000e220008000800 */
[----:B-1----:R-:W-:Y:S02]  /*361d0*/  PRMT R15, R27, 0x7632, R15 ;  /* 0x000076321b0f7816 */ /* 0x002fe4000000000f */
[----:B------:R-:W2:Y:S04]  /*361e0*/  LDL.LU R27, [R1+0x1c] ;  /* 0x00001c00011b7983 */ /* 0x000ea80000300800 */
[----:B------:R1:W-:Y:S01]  /*361f0*/  @P1 STG.E.U16 desc[UR8][R12.64], R15 ;  /* 0x0000000f0c001986 */ /* 0x0003e2000c101508 */
[----:B------:R-:W-:Y:S01]  /*36200*/  ISETP.LT.AND P1, PT, R24, UR5, !P0 ;  /* 0x0000000518007c0c */ /* 0x000fe2000c721270 */
[----:B------:R-:W-:Y:S01]  /*36210*/  VIADD R17, R0, UR4 ;  /* 0x0000000400117c36 */ /* 0x000fe20008000000 */
[CC--:B------:R-:W-:Y:S01]  /*36220*/  LEA R14, P6, R18.reuse, R2.reuse, 0x1 ;  /* 0x00000002120e7211 */ /* 0x0c0fe200078c08ff */
[----:B------:R-:W2:Y:S01]  /*36230*/  LDL.LU R25, [R1+0x190] ;  /* 0x0001900001197983 */ /* 0x000ea20000300800 */
[----:B------:R-:W0:Y:S03]  /*36240*/  LDCU UR4, c[0x0][0x39c] ;  /* 0x00007380ff0477ac */ /* 0x000e260008000800 */
[----:B------:R-:W2:Y:S01]  /*36250*/  LDL.LU R24, [R1+0x10] ;  /* 0x0000100001187983 */ /* 0x000ea20000300800 */
[----:B------:R-:W0:Y:S01]  /*36260*/  LDCU UR5, c[0x0][0x3b8] ;  /* 0x00007700ff0577ac */ /* 0x000e220008000800 */
[-C--:B-1----:R-:W-:Y:S01]  /*36270*/  LEA.HI.X.SX32 R15, R18, R3.reuse, 0x1, P6 ;  /* 0x00000003120f7211 */ /* 0x082fe200030f0eff */
[----:B------:R-:W-:Y:S01]  /*36280*/  VIADD R13, R29, 0x25 ;  /* 0x000000251d0d7836 */ /* 0x000fe20000000000 */
[----:B------:R-:W-:Y:S01]  /*36290*/  LEA R12, P6, R19, R2, 0x1 ;  /* 0x00000002130c7211 */ /* 0x000fe200078c08ff */
[----:B------:R-:W-:Y:S01]  /*362a0*/  VIADD R18, R17, UR21 ;  /* 0x0000001511127c36 */ /* 0x000fe20008000000 */
[----:B------:R-:W1:Y:S01]  /*362b0*/  LDCU UR21, c[0x0][0x39c] ;  /* 0x00007380ff1577ac */ /* 0x000e620008000800 */
        /* <DEDUP_REMOVED lines=10> */
[----:B------:R2:W-:Y:S01]  /*36360*/  @P5 STG.E.U16 desc[UR8][R14.64], R26 ;  /* 0x0000001a0e005986 */ /* 0x0005e2000c101508 */
[----:B------:R-:W-:Y:S01]  /*36370*/  ISETP.LT.AND P5, PT, R13, UR77, !P0 ;  /* 0x0000004d0d007c0c */ /* 0x000fe2000c7a1270 */
[----:B------:R-:W-:Y:S01]  /*36380*/  VIADD R24, R29, 0x26 ;  /* 0x000000261d187836 */ /* 0x000fe20000000000 */
[----:B------:R-:W-:Y:S01]  /*36390*/  LEA.HI.X.SX32 R13, R0, R3, 0x1, P6 ;  /* 0x00000003000d7211 */ /* 0x000fe200030f0eff */
[----:B------:R-:W-:Y:S01]  /*363a0*/  VIADD R19, R18, UR18 ;  /* 0x0000001212137c36 */ /* 0x000fe20008000000 */
[----:B------:R-:W0:Y:S01]  /*363b0*/  LDCU UR18, c[0x0][0x39c] ;  /* 0x00007380ff1277ac */ /* 0x000e220008000800 */
[----:B------:R-:W0:Y:S01]  /*363c0*/  LDCU UR77, c[0x0][0x3b8] ;  /* 0x00007700ff4d77ac */ /* 0x000e220008000800 */
[----:B--2---:R-:W-:Y:S02]  /*363d0*/  PRMT R15, R26, 0x7632, R15 ;  /* 0x000076321a0f7816 */ /* 0x004fe4000000000f */
[----:B------:R-:W2:Y:S01]  /*363e0*/  LDL.LU R26, [R1+0x194] ;  /* 0x00019400011a7983 */ /* 0x000ea20000300800 */
[----:B------:R-:W-:-:S03]  /*363f0*/  LEA R14, P6, R17, R2, 0x1 ;  /* 0x00000002110e7211 */ /* 0x000fc600078c08ff */
[----:B------:R0:W-:Y:S01]  /*36400*/  @P4 STG.E.U16 desc[UR8][R12.64], R15 ;  /* 0x0000000f0c004986 */ /* 0x0001e2000c101508 */
[----:B------:R-:W-:Y:S02]  /*36410*/  ISETP.LT.AND P3, PT, R24, UR17, !P0 ;  /* 0x0000001118007c0c */ /* 0x000fe4000c761270 */
[-C--:B0-----:R-:W-:Y:S01]  /*36420*/  LEA.HI.X.SX32 R15, R17, R3.reuse, 0x1, P6 ;  /* 0x00000003110f7211 */ /* 0x081fe200030f0eff */
[----:B------:R-:W-:Y:S01]  /*36430*/  VIADD R13, R29, 0x29 ;  /* 0x000000291d0d7836 */ /* 0x000fe20000000000 */
[CC--:B------:R-:W-:Y:S01]  /*36440*/  LEA R12, P6, R18.reuse, R2.reuse, 0x1 ;  /* 0x00000002120c7211 */ /* 0x0c0fe200078c08ff */
[----:B------:R-:W-:Y:S01]  /*36450*/  VIADD R16, R19, UR19 ;  /* 0x0000001313107c36 */ /* 0x000fe20008000000 */
[----:B------:R-:W0:Y:S01]  /*36460*/  LDCU UR17, c[0x0][0x3b8] ;  /* 0x00007700ff1177ac */ /* 0x000e220008000800 */
[----:B------:R1:W-:Y:S01]  /*36470*/  @P1 STG.E.U16 desc[UR8][R14.64], R28 ;  /* 0x0000001c0e001986 */ /* 0x0003e2000c101508 */
[----:B------:R-:W-:Y:S02]  /*36480*/  ISETP.LT.AND P1, PT, R13, UR12, !P0 ;  /* 0x0000000c0d007c0c */ /* 0x000fe4000c721270 */
[----:B------:R-:W-:Y:S01]  /*36490*/  LEA.HI.X.SX32 R13, R18, R3, 0x1, P6 ;  /* 0x00000003120d7211 */ /* 0x000fe200030f0eff */
[----:B------:R-:W-:Y:S01]  /*364a0*/  VIADD R24, R29, 0x28 ;  /* 0x000000281d187836 */ /* 0x000fe20000000000 */
[----:B------:R-:W0:Y:S01]  /*364b0*/  LDCU UR19, c[0x0][0x39c] ;  /* 0x00007380ff1377ac */ /* 0x000e220008000800 */
[----:B------:R-:W-:Y:S01]  /*364c0*/  VIADD R0, R16, UR16 ;  /* 0x0000001010007c36 */ /* 0x000fe20008000000 */
[----:B------:R-:W0:Y:S01]  /*364d0*/  LDCU UR12, c[0x0][0x3b8] ;  /* 0x00007700ff0c77ac */ /* 0x000e220008000800 */
[----:B-1----:R-:W-:Y:S01]  /*364e0*/  PRMT R15, R28, 0x7632, R15 ;  /* 0x000076321c0f7816 */ /* 0x002fe2000000000f */
[----:B------:R-:W1:Y:S01]  /*364f0*/  LDCU UR16, c[0x0][0x39c] ;  /* 0x00007380ff1077ac */ /* 0x000e620008000800 */
[----:B------:R-:W3:Y:S01]  /*36500*/  LDL.LU R28, [R1+0x198] ;  /* 0x00019800011c7983 */ /* 0x000ee20000300800 */
[----:B------:R-:W-:-:S03]  /*36510*/  LEA R14, P6, R19, R2, 0x1 ;  /* 0x00000002130e7211 */ /* 0x000fc600078c08ff */
[----:B------:R0:W-:Y:S02]  /*36520*/  @P2 STG.E.U16 desc[UR8][R12.64], R15 ;  /* 0x0000000f0c002986 */ /* 0x0001e4000c101508 */
[----:B0-----:R-:W-:-:S05]  /*36530*/  LEA.HI.X.SX32 R15, R19, R3, 0x1, P6 ;  /* 0x00000003130f7211 */ /* 0x001fca00030f0eff */
[----:B------:R0:W-:Y:S02]  /*36540*/  @P3 STG.E.U16 desc[UR8][R14.64], R27 ;  /* 0x0000001b0e003986 */ /* 0x0001e4000c101508 */
[----:B0-----:R-:W-:Y:S02]  /*36550*/  PRMT R15, R27, 0x7632, R15 ;  /* 0x000076321b0f7816 */ /* 0x001fe4000000000f */
[----:B------:R-:W4:Y:S01]  /*36560*/  LDL.LU R27, [R1+0x19c] ;  /* 0x00019c00011b7983 */ /* 0x000f220000300800 */
[----:B------:R-:W-:Y:S01]  /*36570*/  VIADD R13, R29, 0x2b ;  /* 0x0000002b1d0d7836 */ /* 0x000fe20000000000 */
[-C--:B------:R-:W-:Y:S02]  /*36580*/  LEA R12, P6, R16, R2.reuse, 0x1 ;  /* 0x00000002100c7211 */ /* 0x080fe400078c08ff */
[----:B------:R-:W-:Y:S02]  /*36590*/  ISETP.LT.AND P4, PT, R24, UR13, !P0 ;  /* 0x0000000d18007c0c */ /* 0x000fe4000c781270 */
[----:B------:R-:W-:Y:S01]  /*365a0*/  ISETP.LT.AND P3, PT, R13, UR22, !P0 ;  /* 0x000000160d007c0c */ /* 0x000fe2000c761270 */
[----:B------:R-:W-:Y:S01]  /*365b0*/  VIADD R17, R0, UR11 ;  /* 0x0000000b00117c36 */ /* 0x000fe20008000000 */
[-C--:B------:R-:W-:Y:S01]  /*365c0*/  LEA.HI.X.SX32 R13, R16, R3.reuse, 0x1, P6 ;  /* 0x00000003100d7211 */ /* 0x080fe200030f0eff */
[----:B------:R-:W-:Y:S01]  /*365d0*/  VIADD R24, R29, 0x2a ;  /* 0x0000002a1d187836 */ /* 0x000fe20000000000 */
[-C--:B------:R-:W-:Y:S01]  /*365e0*/  LEA R14, P6, R0, R2.reuse, 0x1 ;  /* 0x00000002000e7211 */ /* 0x080fe200078c08ff */
[----:B------:R-:W0:Y:S02]  /*365f0*/  LDCU UR13, c[0x0][0x3b8] ;  /* 0x00007700ff0d77ac */ /* 0x000e240008000800 */
[----:B------:R1:W-:Y:S01]  /*36600*/  @P5 STG.E.U16 desc[UR8][R12.64], R15 ;  /* 0x0000000f0c005986 */ /* 0x0003e2000c101508 */
[----:B------:R-:W-:Y:S01]  /*36610*/  VIADD R18, R17, UR10 ;  /* 0x0000000a11127c36 */ /* 0x000fe20008000000 */
[----:B------:R-:W-:Y:S01]  /*36620*/  ISETP.LT.AND P2, PT, R24, UR24, !P0 ;  /* 0x0000001818007c0c */ /* 0x000fe2000c741270 */
[----:B------:R-:W0:Y:S01]  /*36630*/  LDCU UR11, c[0x0][0x39c] ;  /* 0x00007380ff0b77ac */ /* 0x000e220008000800 */
[----:B------:R-:W0:Y:S01]  /*36640*/  LDCU UR22, c[0x0][0x3b8] ;  /* 0x00007700ff1677ac */ /* 0x000e220008000800 */
[----:B-1----:R-:W-:Y:S01]  /*36650*/  LEA.HI.X.SX32 R15, R0, R3, 0x1, P6 ;  /* 0x00000003000f7211 */ /* 0x002fe200030f0eff */
[----:B------:R-:W-:Y:S01]  /*36660*/  VIADD R13, R29, 0x2d ;  /* 0x0000002d1d0d7836 */ /* 0x000fe20000000000 */
[----:B------:R-:W-:Y:S01]  /*36670*/  LEA R12, P6, R17, R2, 0x1 ;  /* 0x00000002110c7211 */ /* 0x000fe200078c08ff */
[----:B------:R-:W-:Y:S01]  /*36680*/  VIADD R19, R18, UR15 ;  /* 0x0000000f12137c36 */ /* 0x000fe20008000000 */
[----:B------:R-:W1:Y:S01]  /*36690*/  LDCU UR10, c[0x0][0x39c] ;  /* 0x00007380ff0a77ac */ /* 0x000e620008000800 */
[----:B------:R0:W-:Y:S01]  /*366a0*/  @P4 STG.E.U16 desc[UR8][R14.64], R25 ;  /* 0x000000190e004986 */ /* 0x0001e2000c101508 */
[----:B------:R-:W-:-:S02]  /*366b0*/  ISETP.LT.AND P4, PT, R13, UR30, !P0 ;  /* 0x0000001e0d007c0c */ /* 0x000fc4000c781270 */
[----:B------:R-:W-:Y:S01]  /*366c0*/  LEA.HI.X.SX32 R13, R17, R3, 0x1, P6 ;  /* 0x00000003110d7211 */ /* 0x000fe200030f0eff */
[----:B------:R-:W-:Y:S01]  /*366d0*/  VIADD R24, R29, 0x2c ;  /* 0x0000002c1d187836 */ /* 0x000fe20000000000 */
[----:B------:R-:W1:Y:S01]  /*366e0*/  LDCU UR24, c[0x0][0x3b8] ;  /* 0x00007700ff1877ac */ /* 0x000e620008000800 */
[----:B------:R-:W-:Y:S01]  /*366f0*/  VIADD R16, R19, UR25 ;  /* 0x0000001913107c36 */ /* 0x000fe20008000000 */
[----:B------:R-:W1:Y:S01]  /*36700*/  LDCU UR15, c[0x0][0x39c] ;  /* 0x00007380ff0f77ac */ /* 0x000e620008000800 */
[----:B0-----:R-:W-:Y:S01]  /*36710*/  PRMT R15, R25, 0x7632, R15 ;  /* 0x00007632190f7816 */ /* 0x001fe2000000000f */
[----:B------:R-:W0:Y:S01]  /*36720*/  LDCU UR25, c[0x0][0x39c] ;  /* 0x00007380ff1977ac */ /* 0x000e220008000800 */
[----:B------:R-:W-:-:S03]  /*36730*/  LEA R14, P6, R18, R2, 0x1 ;  /* 0x00000002120e7211 */ /* 0x000fc600078c08ff */
[----:B------:R1:W-:Y:S01]  /*36740*/  @P1 STG.E.U16 desc[UR8][R12.64], R15 ;  /* 0x0000000f0c001986 */ /* 0x0003e2000c101508 */
[----:B------:R-:W-:Y:S01]  /*36750*/  ISETP.LT.AND P5, PT, R24, UR26, !P0 ;  /* 0x0000001a18007c0c */ /* 0x000fe2000c7a1270 */
[----:B------:R-:W0:Y:S01]  /*36760*/  LDCU UR30, c[0x0][0x3b8] ;  /* 0x00007700ff1e77ac */ /* 0x000e220008000800 */
[-C--:B-1----:R-:W-:Y:S01]  /*36770*/  LEA.HI.X.SX32 R15, R18, R3.reuse, 0x1, P6 ;  /* 0x00000003120f7211 */ /* 0x082fe200030f0eff */
[----:B------:R-:W-:Y:S01]  /*36780*/  VIADD R13, R29, 0x2f ;  /* 0x0000002f1d0d7836 */ /* 0x000fe20000000000 */
[----:B------:R-:W-:Y:S01]  /*36790*/  LEA R12, P6, R19, R2, 0x1 ;  /* 0x00000002130c7211 */ /* 0x000fe200078c08ff */
[----:B------:R-:W-:Y:S01]  /*367a0*/  VIADD R0, R16, UR28 ;  /* 0x0000001c10007c36 */ /* 0x000fe20008000000 */
[----:B------:R-:W1:Y:S01]  /*367b0*/  LDCU UR28, c[0x0][0x39c] ;  /* 0x00007380ff1c77ac */ /* 0x000e620008000800 */
[C---:B------:R-:W-:Y:S02]  /*367c0*/  VIADD R24, R29.reuse, 0x2e ;  /* 0x0000002e1d187836 */ /* 0x040fe40000000000 */
[----:B------:R-:W-:Y:S01]  /*367d0*/  VIADD R17, R0, UR31 ;  /* 0x0000001f00117c36 */ /* 0x000fe20008000000 */
[----:B------:R-:W0:Y:S02]  /*367e0*/  LDCU UR31, c[0x0][0x39c] ;  /* 0x00007380ff1f77ac */ /* 0x000e240008000800 */
[----:B------:R-:W-:Y:S01]  /*367f0*/  ISETP.LT.AND P1, PT, R24, UR29, !P0 ;  /* 0x0000001d18007c0c */ /* 0x000fe2000c721270 */
[----:B------:R-:W-:Y:S01]  /*36800*/  VIADD R24, R29, 0x30 ;  /* 0x000000301d187836 */ /* 0x000fe20000000000 */
[----:B------:R-:W0:Y:S01]  /*36810*/  LDCU UR26, c[0x0][0x3b8] ;  /* 0x00007700ff1a77ac */ /* 0x000e220008000800 */
[----:B------:R-:W-:Y:S01]  /*36820*/  VIADD R18, R17, UR32 ;  /* 0x0000002011127c36 */ /* 0x000fe20008000000 */
[----:B------:R-:W0:Y:S01]  /*36830*/  LDCU UR32, c[0x0][0x39c] ;  /* 0x00007380ff2077ac */ /* 0x000e220008000800 */
[----:B------:R-:W0:Y:S01]  /*36840*/  LDCU UR29, c[0x0][0x3b8] ;  /* 0x00007700ff1d77ac */ /* 0x000e220008000800 */
[----:B--2---:R2:W-:Y:S01]  /*36850*/  @P2 STG.E.U16 desc[UR8][R14.64], R26 ;  /* 0x0000001a0e002986 */ /* 0x0045e2000c101508 */
[----:B------:R-:W-:Y:S01]  /*36860*/  ISETP.LT.AND P2, PT, R13, UR14, !P0 ;  /* 0x0000000e0d007c0c */ /* 0x000fe2000c741270 */
[----:B------:R-:W0:Y:S01]  /*36870*/  LDCU UR14, c[0x0][0x3b8] ;  /* 0x00007700ff0e77ac */ /* 0x000e220008000800 */
[----:B------:R-:W-:-:S02]  /*36880*/  LEA.HI.X.SX32 R13, R19, R3, 0x1, P6 ;  /* 0x00000003130d7211 */ /* 0x000fc400030f0eff */
[----:B--2---:R-:W-:Y:S02]  /*36890*/  PRMT R15, R26, 0x7632, R15 ;  /* 0x000076321a0f7816 */ /* 0x004fe4000000000f */
[CC--:B------:R-:W-:Y:S01]  /*368a0*/  LEA R14, P6, R16.reuse, R2.reuse, 0x1 ;  /* 0x00000002100e7211 */ /* 0x0c0fe200078c08ff */
[----:B------:R-:W2:Y:S04]  /*368b0*/  LDL.LU R26, [R1+0x1b4] ;  /* 0x0001b400011a7983 */ /* 0x000ea80000300800 */
[----:B------:R0:W-:Y:S02]  /*368c0*/  @P3 STG.E.U16 desc[UR8][R12.64], R15 ;  /* 0x0000000f0c003986 */ /* 0x0001e4000c101508 */
[----:B0-----:R-:W-:Y:S01]  /*368d0*/  LEA.HI.X.SX32 R15, R16, R3, 0x1, P6 ;  /* 0x00000003100f7211 */ /* 0x001fe200030f0eff */
[----:B------:R-:W-:Y:S01]  /*368e0*/  VIADD R13, R29, 0x31 ;  /* 0x000000311d0d7836 */ /* 0x000fe20000000000 */
[----:B------:R-:W-:-:S03]  /*368f0*/  LEA R12, P6, R0, R2, 0x1 ;  /* 0x00000002000c7211 */ /* 0x000fc600078c08ff */
[----:B---3--:R0:W-:Y:S01]  /*36900*/  @P5 STG.E.U16 desc[UR8][R14.64], R28 ;  /* 0x0000001c0e005986 */ /* 0x0081e2000c101508 */
[----:B------:R-:W-:Y:S01]  /*36910*/  ISETP.LT.AND P5, PT, R13, UR27, !P0 ;  /* 0x0000001b0d007c0c */ /* 0x000fe2000c7a1270 */
[----:B------:R-:W-:Y:S01]  /*36920*/  VIADD R19, R18, UR33 ;  /* 0x0000002112137c36 */ /* 0x000fe20008000000 */
[-C--:B------:R-:W-:Y:S01]  /*36930*/  LEA.HI.X.SX32 R13, R0, R3.reuse, 0x1, P6 ;  /* 0x00000003000d7211 */ /* 0x080fe200030f0eff */
[----:B------:R-:W3:Y:S01]  /*36940*/  LDCU UR33, c[0x0][0x39c] ;  /* 0x00007380ff2177ac */ /* 0x000ee20008000800 */
[----:B------:R-:W-:Y:S02]  /*36950*/  ISETP.LT.AND P3, PT, R24, UR34, !P0 ;  /* 0x0000002218007c0c */ /* 0x000fe4000c761270 */
[----:B0-----:R-:W-:Y:S01]  /*36960*/  PRMT R15, R28, 0x7632, R15 ;  /* 0x000076321c0f7816 */ /* 0x001fe2000000000f */
[----:B------:R-:W0:Y:S01]  /*36970*/  LDCU UR27, c[0x0][0x3b8] ;  /* 0x00007700ff1b77ac */ /* 0x000e220008000800 */
[-C--:B------:R-:W-:Y:S01]  /*36980*/  LEA R14, P6, R17, R2.reuse, 0x1 ;  /* 0x00000002110e7211 */ /* 0x080fe200078c08ff */
[----:B------:R-:W-:Y:S01]  /*36990*/  VIADD R24, R29, 0x32 ;  /* 0x000000321d187836 */ /* 0x000fe20000000000 */
        /* <DEDUP_REMOVED lines=58> */
[-C--:B------:R-:W-:Y:S01]  /*36d40*/  LEA R12, P6, R19, R2.reuse, 0x1 ;  /* 0x00000002130c7211 */ /* 0x080fe200078c08ff */
        /* <DEDUP_REMOVED lines=25> */
[CC--:B------:R-:W-:Y:S01]  /*36ee0*/  LEA R14, P6, R17.reuse, R2.reuse, 0x1 ;  /* 0x00000002110e7211 */ /* 0x0c0fe200078c08ff */
        /* <DEDUP_REMOVED lines=25> */
[C---:B------:R-:W-:Y:S01]  /*37080*/  VIADD R13, R29.reuse, 0x3f ;  /* 0x0000003f1d0d7836 */ /* 0x040fe20000000000 */
[----:B------:R-:W-:Y:S01]  /*37090*/  LEA R12, P6, R16, R2, 0x1 ;  /* 0x00000002100c7211 */ /* 0x000fe200078c08ff */
[----:B------:R-:W-:Y:S01]  /*370a0*/  VIADD R17, R0, UR76 ;  /* 0x0000004c00117c36 */ /* 0x000fe20008000000 */
[----:B------:R-:W1:Y:S01]  /*370b0*/  LDCU UR6, c[0x0][0x3b8] ;  /* 0x00007700ff0677ac */ /* 0x000e620008000800 */
[----:B------:R-:W-:Y:S02]  /*370c0*/  VIADD R24, R29, 0x3e ;  /* 0x0000003e1d187836 */ /* 0x000fe40000000000 */
        /* <DEDUP_REMOVED lines=28> */
[C---:B------:R-:W-:Y:S01]  /*37290*/  VIADD R24, R29.reuse, 0x42 ;  /* 0x000000421d187836 */ /* 0x040fe20000000000 */
[----:B------:R-:W2:Y:S01]  /*372a0*/  LDL.LU R28, [R1+0x28] ;  /* 0x00002800011c7983 */ /* 0x000ea20000300800 */
[----:B------:R-:W-:Y:S01]  /*372b0*/  VIADD R0, R16, UR69 ;  /* 0x0000004510007c36 */ /* 0x000fe20008000000 */
[----:B------:R-:W0:Y:S02]  /*372c0*/  LDCU UR70, c[0x0][0x3b8] ;  /* 0x00007700ff4677ac */ /* 0x000e240008000800 */
[----:B------:R1:W-:Y:S01]  /*372d0*/  @P1 STG.E.U16 desc[UR8][R12.64], R15 ;  /* 0x0000000f0c001986 */ /* 0x0003e2000c101508 */
[----:B------:R-:W-:Y:S01]  /*372e0*/  ISETP.LT.AND P1, PT, R24, UR67, !P0 ;  /* 0x0000004318007c0c */ /* 0x000fe2000c721270 */
[C---:B------:R-:W-:Y:S01]  /*372f0*/  VIADD R24, R29.reuse, 0x44 ;  /* 0x000000441d187836 */ /* 0x040fe20000000000 */
        /* <DEDUP_REMOVED lines=25> */
[C---:B------:R-:W-:Y:S01]  /*37490*/  LEA R12, P6, R0.reuse, R2, 0x1 ;  /* 0x00000002000c7211 */ /* 0x040fe200078c08ff */
        /* <DEDUP_REMOVED lines=23> */
[----:B-----5:R-:W-:Y:S02]  /*37610*/  ISETP.LT.AND P4, PT, R24, UR58, !P0 ;  /* 0x0000003a18007c0c */ /* 0x020fe4000c781270 */
        /* <DEDUP_REMOVED lines=12> */
[----:B-----5:R-:W-:Y:S01]  /*376e0*/  PRMT R15, R28, 0x7632, R15 ;  /* 0x000076321c0f7816 */ /* 0x020fe2000000000f */
[----:B------:R-:W5:Y:S01]  /*376f0*/  LDCU UR5, c[0x0][0x39c] ;  /* 0x00007380ff0577ac */ /* 0x000f620008000800 */
        /* <DEDUP_REMOVED lines=11> */
[C---:B------:R-:W-:Y:S01]  /*377b0*/  VIADD R19, R18.reuse, UR20 ;  /* 0x0000001412137c36 */ /* 0x040fe20008000000 */
        /* <DEDUP_REMOVED lines=167> */
[----:B------:R-:W-:Y:S01]  /*38230*/  LEA R14, P6, R0, R2, 0x1 ;  /* 0x00000002000e7211 */ /* 0x000fe200078c08ff */
[----:B------:R-:W5:Y:S01]  /*38240*/  LDL.LU R25, [R1+0x1d0] ;  /* 0x0001d00001197983 */ /* 0x000f620000300800 */
[----:B------:R-:W0:Y:S03]  /*38250*/  LDCU UR56, c[0x0][0x39c] ;  /* 0x00007380ff3877ac */ /* 0x000e260008000800 */
[----:B------:R1:W-:Y:S01]  /*38260*/  @P5 STG.E.U16 desc[UR8][R12.64], R15 ;  /* 0x0000000f0c005986 */ /* 0x0003e2000c101508 */
[----:B------:R-:W-:-:S02]  /*38270*/  ISETP.LT.AND P2, PT, R24, UR42, !P0 ;  /* 0x0000002a18007c0c */ /* 0x000fc4000c741270 */
[-C--:B-1----:R-:W-:Y:S01]  /*38280*/  LEA.HI.X.SX32 R15, R0, R3.reuse, 0x1, P6 ;  /* 0x00000003000f7211 */ /* 0x082fe200030f0eff */
[----:B------:R-:W-:Y:S01]  /*38290*/  VIADD R13, R29, 0x5f ;  /* 0x0000005f1d0d7836 */ /* 0x000fe20000000000 */
[----:B------:R-:W-:Y:S01]  /*382a0*/  LEA R12, P6, R17, R2, 0x1 ;  /* 0x00000002110c7211 */ /* 0x000fe200078c08ff */
[----:B------:R-:W-:Y:S01]  /*382b0*/  VIADD R19, R18, UR41 ;  /* 0x0000002912137c36 */ /* 0x000fe20008000000 */
[----:B------:R-:W1:Y:S01]  /*382c0*/  LDCU UR41, c[0x0][0x3b8] ;  /* 0x00007700ff2977ac */ /* 0x000e620008000800 */
        /* <DEDUP_REMOVED lines=26> */
[----:B------:R-:W1:Y:S01]  /*38470*/  LDCU UR74, c[0x0][0x3b8] ;  /* 0x00007700ff4a77ac */ /* 0x000e620008000800 */
[----:B0-----:R-:W-:Y:S02]  /*38480*/  PRMT R15, R28, 0x7632, R15 ;  /* 0x000076321c0f7816 */ /* 0x001fe4000000000f */
[C---:B------:R-:W-:Y:S01]  /*38490*/  LEA R14, P6, R16.reuse, R2, 0x1 ;  /* 0x00000002100e7211 */ /* 0x040fe200078c08ff */
[----:B------:R-:W2:Y:S01]  /*384a0*/  LDL.LU R28, [R1+0x1d8] ;  /* 0x0001d800011c7983 */ /* 0x000ea20000300800 */
[----:B------:R-:W-:Y:S01]  /*384b0*/  VIADD R18, R17, UR75 ;  /* 0x0000004b11127c36 */ /* 0x000fe20008000000 */
[----:B------:R-:W0:Y:S02]  /*384c0*/  LDCU UR75, c[0x0][0x3b8] ;  /* 0x00007700ff4b77ac */ /* 0x000e240008000800 */
[----:B------:R1:W-:Y:S01]  /*384d0*/  @P3 STG.E.U16 desc[UR8][R12.64], R15 ;  /* 0x0000000f0c003986 */ /* 0x0003e2000c101508 */
[----:B------:R-:W-:Y:S01]  /*384e0*/  VIADD R24, R29, 0x62 ;  /* 0x000000621d187836 */ /* 0x000fe20000000000 */
[----:B------:R-:W0:Y:S01]  /*384f0*/  LDCU UR76, c[0x0][0x39c] ;  /* 0x00007380ff4c77ac */ /* 0x000e220008000800 */
[----:B-1----:R-:W-:-:S05]  /*38500*/  LEA.HI.X.SX32 R15, R16, R3, 0x1, P6 ;  /* 0x00000003100f7211 */ /* 0x002fca00030f0eff */
[----:B----4-:R1:W-:Y:S02]  /*38510*/  @P5 STG.E.U16 desc[UR8][R14.64], R27 ;  /* 0x0000001b0e005986 */ /* 0x0103e4000c101508 */
[----:B-1----:R-:W-:Y:S02]  /*38520*/  PRMT R15, R27, 0x7632, R15 ;  /* 0x000076321b0f7816 */ /* 0x002fe4000000000f */
[----:B------:R-:W4:Y:S01]  /*38530*/  LDL R27, [R1+0x1dc] ;  /* 0x0001dc00011b7983 */ /* 0x000f220000100800 */
[----:B------:R-:W-:Y:S01]  /*38540*/  VIADD R13, R29, 0x63 ;  /* 0x000000631d0d7836 */ /* 0x000fe20000000000 */
[----:B------:R-:W-:-:S04]  /*38550*/  LEA R12, P6, R0, R2, 0x1 ;  /* 0x00000002000c7211 */ /* 0x000fc800078c08ff */
[----:B------:R-:W-:Y:S01]  /*38560*/  ISETP.LT.AND P5, PT, R13, UR62, !P0 ;  /* 0x0000003e0d007c0c */ /* 0x000fe2000c7a1270 */
[----:B------:R-:W-:Y:S01]  /*38570*/  VIADD R19, R18, UR73 ;  /* 0x0000004912137c36 */ /* 0x000fe20008000000 */
[----:B------:R-:W-:Y:S01]  /*38580*/  LEA.HI.X.SX32 R13, R0, R3, 0x1, P6 ;  /* 0x00000003000d7211 */ /* 0x000fe200030f0eff */
[----:B------:R-:W1:Y:S01]  /*38590*/  LDCU UR73, c[0x0][0x3b8] ;  /* 0x00007700ff4977ac */ /* 0x000e620008000800 */
[----:B------:R-:W-:-:S03]  /*385a0*/  LEA R14, P6, R17, R2, 0x1 ;  /* 0x00000002110e7211 */ /* 0x000fc600078c08ff */
[----:B------:R0:W-:Y:S01]  /*385b0*/  @P4 STG.E.U16 desc[UR8][R12.64], R15 ;  /* 0x0000000f0c004986 */ /* 0x0001e2000c101508 */
[----:B------:R-:W-:Y:S01]  /*385c0*/  ISETP.LT.AND P3, PT, R24, UR72, !P0 ;  /* 0x0000004818007c0c */ /* 0x000fe2000c761270 */
[----:B------:R-:W1:Y:S01]  /*385d0*/  LDCU UR62, c[0x0][0x3b8] ;  /* 0x00007700ff3e77ac */ /* 0x000e620008000800 */
[-C--:B0-----:R-:W-:Y:S01]  /*385e0*/  LEA.HI.X.SX32 R15, R17, R3.reuse, 0x1, P6 ;  /* 0x00000003110f7211 */ /* 0x081fe200030f0eff */
[----:B------:R-:W-:Y:S01]  /*385f0*/  VIADD R13, R29, 0x65 ;  /* 0x000000651d0d7836 */ /* 0x000fe20000000000 */
[CC--:B------:R-:W-:Y:S01]  /*38600*/  LEA R12, P6, R18.reuse, R2.reuse, 0x1 ;  /* 0x00000002120c7211 */ /* 0x0c0fe200078c08ff */
[----:B------:R-:W-:Y:S01]  /*38610*/  VIADD R16, R19, UR71 ;  /* 0x0000004713107c36 */ /* 0x000fe20008000000 */
[----:B------:R-:W0:Y:S01]  /*38620*/  LDCU UR72, c[0x0][0x3b8] ;  /* 0x00007700ff4877ac */ /* 0x000e220008000800 */
[----:B------:R1:W-:Y:S01]  /*38630*/  @P1 STG.E.U16 desc[UR8][R14.64], R4 ;  /* 0x000000040e001986 */ /* 0x0003e2000c101508 */
[----:B------:R-:W-:Y:S02]  /*38640*/  ISETP.LT.AND P1, PT, R13, UR57, !P0 ;  /* 0x000000390d007c0c */ /* 0x000fe4000c721270 */
[-C--:B------:R-:W-:Y:S01]  /*38650*/  LEA.HI.X.SX32 R13, R18, R3.reuse, 0x1, P6 ;  /* 0x00000003120d7211 */ /* 0x080fe200030f0eff */
[C---:B------:R-:W-:Y:S01]  /*38660*/  VIADD R24, R29.reuse, 0x64 ;  /* 0x000000641d187836 */ /* 0x040fe20000000000 */
[----:B------:R-:W0:Y:S01]  /*38670*/  LDCU UR71, c[0x0][0x3b8] ;  /* 0x00007700ff4777ac */ /* 0x000e220008000800 */
[----:B------:R-:W-:Y:S01]  /*38680*/  VIADD R0, R16, UR70 ;  /* 0x0000004610007c36 */ /* 0x000fe20008000000 */
[----:B------:R-:W0:Y:S01]  /*38690*/  LDCU UR57, c[0x0][0x3b8] ;  /* 0x00007700ff3977ac */ /* 0x000e220008000800 */
[----:B-1----:R-:W-:Y:S01]  /*386a0*/  PRMT R15, R4, 0x7632, R15 ;  /* 0x00007632040f7816 */ /* 0x002fe2000000000f */
[----:B------:R-:W-:Y:S01]  /*386b0*/  VIADD R18, R29, 0x66 ;  /* 0x000000661d127836 */ /* 0x000fe20000000000 */
[CC--:B------:R-:W-:Y:S01]  /*386c0*/  LEA R14, P6, R19.reuse, R2.reuse, 0x1 ;  /* 0x00000002130e7211 */ /* 0x0c0fe200078c08ff */
[----:B------:R-:W1:Y:S02]  /*386d0*/  LDCU UR70, c[0x0][0x3b8] ;  /* 0x00007700ff4677ac */ /* 0x000e640008000800 */
[----:B------:R0:W-:Y:S01]  /*386e0*/  @P2 STG.E.U16 desc[UR8][R12.64], R15 ;  /* 0x0000000f0c002986 */ /* 0x0001e2000c101508 */
[----:B------:R-:W-:Y:S01]  /*386f0*/  ISETP.LT.AND P4, PT, R24, UR69, !P0 ;  /* 0x0000004518007c0c */ /* 0x000fe2000c781270 */
[----:B------:R-:W-:Y:S01]  /*38700*/  VIADD R17, R0, UR68 ;  /* 0x0000004400117c36 */ /* 0x000fe20008000000 */
[-C--:B0-----:R-:W-:Y:S01]  /*38710*/  LEA.HI.X.SX32 R15, R19, R3.reuse, 0x1, P6 ;  /* 0x00000003130f7211 */ /* 0x081fe200030f0eff */
[----:B------:R-:W-:Y:S01]  /*38720*/  VIADD R13, R29, 0x67 ;  /* 0x000000671d0d7836 */ /* 0x000fe20000000000 */
[CC--:B------:R-:W-:Y:S01]  /*38730*/  LEA R12, P6, R16.reuse, R2.reuse, 0x1 ;  /* 0x00000002100c7211 */ /* 0x0c0fe200078c08ff */
[----:B------:R-:W0:Y:S02]  /*38740*/  LDCU UR69, c[0x0][0x3b8] ;  /* 0x00007700ff4577ac */ /* 0x000e240008000800 */
[----:B------:R1:W-:Y:S01]  /*38750*/  @P3 STG.E.U16 desc[UR8][R14.64], R5 ;  /* 0x000000050e003986 */ /* 0x0003e2000c101508 */
[----:B------:R-:W-:Y:S01]  /*38760*/  ISETP.LT.AND P3, PT, R13, UR65, !P0 ;  /* 0x000000410d007c0c */ /* 0x000fe2000c761270 */
[----:B------:R-:W-:Y:S01]  /*38770*/  VIADD R4, R17, UR67 ;  /* 0x0000004311047c36 */ /* 0x000fe20008000000 */
[----:B------:R-:W-:Y:S01]  /*38780*/  LEA.HI.X.SX32 R13, R16, R3, 0x1, P6 ;  /* 0x00000003100d7211 */ /* 0x000fe200030f0eff */
[----:B------:R-:W0:Y:S01]  /*38790*/  LDCU UR68, c[0x0][0x3b8] ;  /* 0x00007700ff4477ac */ /* 0x000e220008000800 */
[----:B------:R-:W-:Y:S01]  /*387a0*/  ISETP.LT.AND P2, PT, R18, UR64, !P0 ;  /* 0x0000004012007c0c */ /* 0x000fe2000c741270 */
[----:B------:R-:W0:Y:S01]  /*387b0*/  LDCU UR67, c[0x0][0x3b8] ;  /* 0x00007700ff4377ac */ /* 0x000e220008000800 */
[----:B-1----:R-:W-:Y:S01]  /*387c0*/  PRMT R15, R5, 0x7632, R15 ;  /* 0x00007632050f7816 */ /* 0x002fe2000000000f */
[----:B------:R-:W1:Y:S01]  /*387d0*/  LDCU UR65, c[0x0][0x3b8] ;  /* 0x00007700ff4177ac */ /* 0x000e620008000800 */
[----:B------:R-:W-:-:S03]  /*387e0*/  LEA R14, P6, R0, R2, 0x1 ;  /* 0x00000002000e7211 */ /* 0x000fc600078c08ff */
[----:B------:R0:W-:Y:S01]  /*387f0*/  @P5 STG.E.U16 desc[UR8][R12.64], R15 ;  /* 0x0000000f0c005986 */ /* 0x0001e2000c101508 */
[----:B------:R-:W-:Y:S01]  /*38800*/  VIADD R18, R4, UR66 ;  /* 0x0000004204127c36 */ /* 0x000fe20008000000 */
[----:B------:R-:W1:Y:S01]  /*38810*/  LDCU UR64, c[0x0][0x3b8] ;  /* 0x00007700ff4077ac */ /* 0x000e620008000800 */
[-C--:B0-----:R-:W-:Y:S01]  /*38820*/  LEA.HI.X.SX32 R15, R0, R3.reuse, 0x1, P6 ;  /* 0x00000003000f7211 */ /* 0x081fe200030f0eff */
[----:B------:R-:W-:Y:S01]  /*38830*/  VIADD R13, R29, 0x69 ;  /* 0x000000691d0d7836 */ /* 0x000fe20000000000 */
[-C--:B------:R-:W-:Y:S01]  /*38840*/  LEA R12, P6, R17, R2.reuse, 0x1 ;  /* 0x00000002110c7211 */ /* 0x080fe200078c08ff */
[----:B------:R-:W-:Y:S01]  /*38850*/  VIADD R16, R29, 0x68 ;  /* 0x000000681d107836 */ /* 0x000fe20000000000 */
[----:B------:R-:W0:Y:S01]  /*38860*/  LDCU UR66, c[0x0][0x3b8] ;  /* 0x00007700ff4277ac */ /* 0x000e220008000800 */
[----:B------:R1:W-:Y:S01]  /*38870*/  @P4 STG.E.U16 desc[UR8][R14.64], R6 ;  /* 0x000000060e004986 */ /* 0x0003e2000c101508 */
[----:B------:R-:W-:Y:S02]  /*38880*/  ISETP.LT.AND P4, PT, R13, UR59, !P0 ;  /* 0x0000003b0d007c0c */ /* 0x000fe4000c781270 */
[----:B------:R-:W-:Y:S01]  /*38890*/  LEA.HI.X.SX32 R13, R17, R3, 0x1, P6 ;  /* 0x00000003110d7211 */ /* 0x000fe200030f0eff */
[----:B------:R-:W-:Y:S01]  /*388a0*/  VIADD R5, R18, UR63 ;  /* 0x0000003f12057c36 */ /* 0x000fe20008000000 */
[----:B------:R-:W-:Y:S01]  /*388b0*/  ISETP.LT.AND P5, PT, R16, UR61, !P0 ;  /* 0x0000003d10007c0c */ /* 0x000fe2000c7a1270 */
[----:B------:R-:W0:Y:S01]  /*388c0*/  LDCU UR63, c[0x0][0x3b8] ;  /* 0x00007700ff3f77ac */ /* 0x000e220008000800 */
[----:B------:R-:W0:Y:S01]  /*388d0*/  LDCU UR59, c[0x0][0x3b8] ;  /* 0x00007700ff3b77ac */ /* 0x000e220008000800 */
[----:B-1----:R-:W-:Y:S01]  /*388e0*/  PRMT R6, R6, 0x7632, R6 ;  /* 0x0000763206067816 */ /* 0x002fe20000000006 */
        /* <DEDUP_REMOVED lines=8> */
[----:B------:R-:W1:Y:S03]  /*38970*/  LDCU UR60, c[0x0][0x3b8] ;  /* 0x00007700ff3c77ac */ /* 0x000e660008000800 */
[----:B------:R3:W-:Y:S01]  /*38980*/  @P2 STG.E.U16 desc[UR8][R14.64], R7 ;  /* 0x000000070e002986 */ /* 0x0007e2000c101508 */
[----:B------:R-:W-:Y:S01]  /*38990*/  VIADD R16, R0, UR58 ;  /* 0x0000003a00107c36 */ /* 0x000fe20008000000 */
[----:B------:R-:W1:Y:S01]  /*389a0*/  LDCU UR23, c[0x0][0x3b8] ;  /* 0x00007700ff1777ac */ /* 0x000e620008000800 */
[----:B0-----:R-:W-:Y:S02]  /*389b0*/  LEA R6, P6, R18, R2, 0x1 ;  /* 0x0000000212067211 */ /* 0x001fe400078c08ff */
[----:B-----5:R-:W-:-:S02]  /*389c0*/  ISETP.LT.AND P2, PT, R4, UR5, !P0 ;  /* 0x0000000504007c0c */ /* 0x020fc4000c741270 */
[----:B---3--:R-:W-:Y:S01]  /*389d0*/  PRMT R14, R7, 0x7632, R14 ;  /* 0x00007632070e7816 */ /* 0x008fe2000000000e */
[----:B------:R-:W-:Y:S01]  /*389e0*/  VIADD R12, R16, UR4 ;  /* 0x00000004100c7c36 */ /* 0x000fe20008000000 */
[-C--:B------:R-:W-:Y:S01]  /*389f0*/  LEA.HI.X.SX32 R7, R18, R3.reuse, 0x1, P6 ;  /* 0x0000000312077211 */ /* 0x080fe200030f0eff */
[----:B------:R-:W-:Y:S01]  /*38a00*/  VIADD R15, R29, 0x6c ;  /* 0x0000006c1d0f7836 */ /* 0x000fe20000000000 */
[CC--:B------:R-:W-:Y:S01]  /*38a10*/  LEA R4, P6, R5.reuse, R2.reuse, 0x1 ;  /* 0x0000000205047211 */ /* 0x0c0fe200078c08ff */
[----:B------:R-:W0:Y:S03]  /*38a20*/  LDCU UR58, c[0x0][0x3b8] ;  /* 0x00007700ff3a77ac */ /* 0x000e260008000800 */
[----:B------:R-:W-:Y:S01]  /*38a30*/  LEA.HI.X.SX32 R5, R5, R3, 0x1, P6 ;  /* 0x0000000305057211 */ /* 0x000fe200030f0eff */
[----:B------:R3:W-:Y:S01]  /*38a40*/  @P3 STG.E.U16 desc[UR8][R6.64], R14 ;  /* 0x0000000e06003986 */ /* 0x0007e2000c101508 */
[----:B------:R-:W5:Y:S03]  /*38a50*/  LDCU UR4, c[0x0][0x3b8] ;  /* 0x00007700ff0477ac */ /* 0x000f660008000800 */
[----:B------:R0:W-:Y:S01]  /*38a60*/  @P5 STG.E.U16 desc[UR8][R4.64], R8 ;  /* 0x0000000804005986 */ /* 0x0001e2000c101508 */
[----:B------:R-:W1:Y:S01]  /*38a70*/  LDCU UR5, c[0x0][0x3b8] ;  /* 0x00007700ff0577ac */ /* 0x000e620008000800 */
[----:B---3--:R-:W-:Y:S01]  /*38a80*/  VIADD R6, R29, 0x6d ;  /* 0x0000006d1d067836 */ /* 0x008fe20000000000 */
[----:B0-----:R-:W-:-:S02]  /*38a90*/  LEA R4, P6, R0, R2, 0x1 ;  /* 0x0000000200047211 */ /* 0x001fc400078c08ff */
[----:B------:R-:W-:Y:S02]  /*38aa0*/  PRMT R7, R8, 0x7632, R7 ;  /* 0x0000763208077816 */ /* 0x000fe40000000007 */
[-C--:B------:R-:W-:Y:S02]  /*38ab0*/  LEA.HI.X.SX32 R5, R0, R3.reuse, 0x1, P6 ;  /* 0x0000000300057211 */ /* 0x080fe400030f0eff */
[----:B------:R-:W-:Y:S01]  /*38ac0*/  ISETP.LT.AND P5, PT, R6, UR17, !P0 ;  /* 0x0000001106007c0c */ /* 0x000fe2000c7a1270 */
[----:B------:R-:W-:Y:S01]  /*38ad0*/  VIADD R13, R12, UR21 ;  /* 0x000000150c0d7c36 */ /* 0x000fe20008000000 */
[CC--:B------:R-:W-:Y:S01]  /*38ae0*/  LEA R6, P6, R16.reuse, R2.reuse, 0x1 ;  /* 0x0000000210067211 */ /* 0x0c0fe200078c08ff */
[----:B------:R0:W-:Y:S01]  /*38af0*/  @P4 STG.E.U16 desc[UR8][R4.64], R7 ;  /* 0x0000000704004986 */ /* 0x0001e2000c101508 */
[----:B------:R-:W-:Y:S01]  /*38b00*/  ISETP.LT.AND P3, PT, R15, UR20, !P0 ;  /* 0x000000140f007c0c */ /* 0x000fe2000c761270 */
[----:B------:R-:W-:Y:S01]  /*38b10*/  VIADD R14, R13, UR18 ;  /* 0x000000120d0e7c36 */ /* 0x000fe20008000000 */
[----:B------:R-:W3:Y:S01]  /*38b20*/  LDCU UR21, c[0x0][0x3b8] ;  /* 0x00007700ff1577ac */ /* 0x000ee20008000800 */
[C---:B------:R-:W-:Y:S01]  /*38b30*/  VIADD R8, R29.reuse, 0x6e ;  /* 0x0000006e1d087836 */ /* 0x040fe20000000000 */
[----:B------:R-:W1:Y:S01]  /*38b40*/  LDCU UR17, c[0x0][0x3b8] ;  /* 0x00007700ff1177ac */ /* 0x000e620008000800 */
[-C--:B0-----:R-:W-:Y:S01]  /*38b50*/  LEA.HI.X.SX32 R7, R16, R3.reuse, 0x1, P6 ;  /* 0x0000000310077211 */ /* 0x081fe200030f0eff */
[----:B------:R-:W-:Y:S01]  /*38b60*/  VIADD R5, R29, 0x6f ;  /* 0x0000006f1d057836 */ /* 0x000fe20000000000 */
[-C--:B------:R-:W-:Y:S01]  /*38b70*/  LEA R4, P6, R12, R2.reuse, 0x1 ;  /* 0x000000020c047211 */ /* 0x080fe200078c08ff */
        /* <DEDUP_REMOVED lines=15> */
[C---:B------:R-:W-:Y:S01]  /*38c70*/  VIADD R5, R29.reuse, 0x71 ;  /* 0x000000711d057836 */ /* 0x040fe20000000000 */
[C---:B------:R-:W-:Y:S01]  /*38c80*/  LEA R4, P6, R14.reuse, R2, 0x1 ;  /* 0x000000020e047211 */ /* 0x040fe200078c08ff */
[----:B------:R-:W-:Y:S01]  /*38c90*/  VIADD R12, R29, 0x70 ;  /* 0x000000701d0c7836 */ /* 0x000fe20000000000 */
[----:B------:R-:W0:Y:S01]  /*38ca0*/  LDCU UR16, c[0x0][0x3b8] ;  /* 0x00007700ff1077ac */ /* 0x000e220008000800 */
[----:B------:R1:W-:Y:S01]  /*38cb0*/  @P3 STG.E.U16 desc[UR8][R6.64], R10 ;  /* 0x0000000a06003986 */ /* 0x0003e2000c101508 */
[----:B------:R-:W-:Y:S02]  /*38cc0*/  ISETP.LT.AND P3, PT, R5, UR10, !P0 ;  /* 0x0000000a05007c0c */ /* 0x000fe4000c761270 */
[----:B------:R-:W-:Y:S01]  /*38cd0*/  LEA.HI.X.SX32 R5, R14, R3, 0x1, P6 ;  /* 0x000000030e057211 */ /* 0x000fe200030f0eff */
[----:B------:R-:W-:Y:S01]  /*38ce0*/  VIADD R9, R8, UR13 ;  /* 0x0000000d08097c36 */ /* 0x000fe20008000000 */
[----:B------:R-:W-:Y:S01]  /*38cf0*/  ISETP.LT.AND P2, PT, R12, UR11, !P0 ;  /* 0x0000000b0c007c0c */ /* 0x000fe2000c741270 */
[----:B------:R-:W-:Y:S01]  /*38d00*/  VIADD R13, R29, 0x72 ;  /* 0x000000721d0d7836 */ /* 0x000fe20000000000 */
[----:B------:R-:W0:Y:S01]  /*38d10*/  LDCU UR13, c[0x0][0x3b8] ;  /* 0x00007700ff0d77ac */ /* 0x000e220008000800 */
[----:B------:R-:W0:Y:S01]  /*38d20*/  LDCU UR10, c[0x0][0x3b8] ;  /* 0x00007700ff0a77ac */ /* 0x000e220008000800 */
[----:B-1----:R-:W-:-:S02]  /*38d30*/  PRMT R7, R10, 0x7632, R7 ;  /* 0x000076320a077816 */ /* 0x002fc40000000007 */
[CC--:B------:R-:W-:Y:S01]  /*38d40*/  LEA R6, P6, R0.reuse, R2.reuse, 0x1 ;  /* 0x0000000200067211 */ /* 0x0c0fe200078c08ff */
[----:B------:R-:W-:Y:S01]  /*38d50*/  VIADD R12, R9, UR12 ;  /* 0x0000000c090c7c36 */ /* 0x000fe20008000000 */
[----:B------:R-:W1:Y:S01]  /*38d60*/  LDCU UR11, c[0x0][0x3b8] ;  /* 0x00007700ff0b77ac */ /* 0x000e620008000800 */
[----:B------:R0:W-:Y:S01]  /*38d70*/  @P5 STG.E.U16 desc[UR8][R4.64], R7 ;  /* 0x0000000704005986 */ /* 0x0001e2000c101508 */
[----:B------:R-:W1:Y:S01]  /*38d80*/  LDCU UR12, c[0x0][0x3b8] ;  /* 0x00007700ff0c77ac */ /* 0x000e620008000800 */
[----:B0-----:R-:W-:Y:S01]  /*38d90*/  LEA.HI.X.SX32 R7, R0, R3, 0x1, P6 ;  /* 0x0000000300077211 */ /* 0x001fe200030f0eff */
[----:B------:R-:W-:Y:S01]  /*38da0*/  VIADD R5, R29, 0x73 ;  /* 0x000000731d057836 */ /* 0x000fe20000000000 */
[----:B------:R-:W-:-:S03]  /*38db0*/  LEA R4, P6, R8, R2, 0x1 ;  /* 0x0000000208047211 */ /* 0x000fc600078c08ff */
[----:B------:R0:W-:Y:S01]  /*38dc0*/  @P4 STG.E.U16 desc[UR8][R6.64], R11 ;  /* 0x0000000b06004986 */ /* 0x0001e2000c101508 */
[----:B------:R-:W-:Y:S01]  /*38dd0*/  ISETP.LT.AND P4, PT, R5, UR25, !P0 ;  /* 0x0000001905007c0c */ /* 0x000fe2000c781270 */
[----:B------:R-:W-:Y:S01]  /*38de0*/  VIADD R10, R12, UR24 ;  /* 0x000000180c0a7c36 */ /* 0x000fe20008000000 */
[-C--:B------:R-:W-:Y:S01]  /*38df0*/  LEA.HI.X.SX32 R5, R8, R3.reuse, 0x1, P6 ;  /* 0x0000000308057211 */ /* 0x080fe200030f0eff */
[----:B------:R-:W1:Y:S01]  /*38e00*/  LDCU UR24, c[0x0][0x3b8] ;  /* 0x00007700ff1877ac */ /* 0x000e620008000800 */
[----:B------:R-:W-:Y:S02]  /*38e10*/  ISETP.LT.AND P5, PT, R13, UR15, !P0 ;  /* 0x0000000f0d007c0c */ /* 0x000fe4000c7a1270 */
[----:B0-----:R-:W-:Y:S01]  /*38e20*/  PRMT R7, R11, 0x7632, R7 ;  /* 0x000076320b077816 */ /* 0x001fe20000000007 */
[----:B------:R-:W-:Y:S01]  /*38e30*/  VIADD R0, R10, UR22 ;  /* 0x000000160a007c36 */ /* 0x000fe20008000000 */
[-C--:B------:R-:W-:Y:S01]  /*38e40*/  LEA R6, P6, R9, R2.reuse, 0x1 ;  /* 0x0000000209067211 */ /* 0x080fe200078c08ff */
[----:B------:R-:W-:Y:S01]  /*38e50*/  VIADD R11, R29, 0x74 ;  /* 0x000000741d0b7836 */ /* 0x000fe20000000000 */
[----:B------:R-:W0:Y:S01]  /*38e60*/  LDCU UR15, c[0x0][0x3b8] ;  /* 0x00007700ff0f77ac */ /* 0x000e220008000800 */
[----:B------:R1:W-:Y:S01]  /*38e70*/  @P1 STG.E.U16 desc[UR8][R4.64], R7 ;  /* 0x0000000704001986 */ /* 0x0003e2000c101508 */
[----:B------:R-:W0:Y:S01]  /*38e80*/  LDCU UR22, c[0x0][0x3b8] ;  /* 0x00007700ff1677ac */ /* 0x000e220008000800 */
[----:B------:R-:W0:Y:S01]  /*38e90*/  LDCU UR25, c[0x0][0x3b8] ;  /* 0x00007700ff1977ac */ /* 0x000e220008000800 */
[----:B-1----:R-:W-:Y:S01]  /*38ea0*/  LEA.HI.X.SX32 R7, R9, R3, 0x1, P6 ;  /* 0x0000000309077211 */ /* 0x002fe200030f0eff */
[----:B------:R-:W-:Y:S01]  /*38eb0*/  VIADD R5, R29, 0x75 ;  /* 0x000000751d057836 */ /* 0x000fe20000000000 */
[----:B------:R-:W-:-:S03]  /*38ec0*/  LEA R4, P6, R12, R2, 0x1 ;  /* 0x000000020c047211 */ /* 0x000fc600078c08ff */
[----:B------:R1:W-:Y:S01]  /*38ed0*/  @P2 STG.E.U16 desc[UR8][R6.64], R20 ;  /* 0x0000001406002986 */ /* 0x0003e2000c101508 */
[----:B------:R-:W-:Y:S01]  /*38ee0*/  ISETP.LT.AND P2, PT, R5, UR31, !P0 ;  /* 0x0000001f05007c0c */ /* 0x000fe2000c741270 */
[----:B------:R-:W-:Y:S01]  /*38ef0*/  VIADD R8, R0, UR26 ;  /* 0x0000001a00087c36 */ /* 0x000fe20008000000 */
[-C--:B------:R-:W-:Y:S01]  /*38f00*/  LEA.HI.X.SX32 R5, R12, R3.reuse, 0x1, P6 ;  /* 0x000000030c057211 */ /* 0x080fe200030f0eff */
[----:B------:R-:W0:Y:S01]  /*38f10*/  LDCU UR26, c[0x0][0x3b8] ;  /* 0x00007700ff1a77ac */ /* 0x000e220008000800 */
[----:B------:R-:W-:Y:S02]  /*38f20*/  ISETP.LT.AND P1, PT, R11, UR28, !P0 ;  /* 0x0000001c0b007c0c */ /* 0x000fe4000c721270 */
[----:B-1----:R-:W-:Y:S01]  /*38f30*/  PRMT R7, R20, 0x7632, R7 ;  /* 0x0000763214077816 */ /* 0x002fe20000000007 */
[C---:B------:R-:W-:Y:S01]  /*38f40*/  VIADD R12, R29.reuse, 0x76 ;  /* 0x000000761d0c7836 */ /* 0x040fe20000000000 */
[----:B------:R-:W-:Y:S01]  /*38f50*/  LEA R6, P6, R10, R2, 0x1 ;  /* 0x000000020a067211 */ /* 0x000fe200078c08ff */
[----:B------:R-:W-:Y:S01]  /*38f60*/  VIADD R9, R8, UR30 ;  /* 0x0000001e08097c36 */ /* 0x000fe20008000000 */
[----:B------:R-:W1:Y:S01]  /*38f70*/  LDCU UR28, c[0x0][0x3b8] ;  /* 0x00007700ff1c77ac */ /* 0x000e620008000800 */
[----:B------:R0:W-:Y:S01]  /*38f80*/  @P3 STG.E.U16 desc[UR8][R4.64], R7 ;  /* 0x0000000704003986 */ /* 0x0001e2000c101508 */
[----:B------:R-:W1:Y:S01]  /*38f90*/  LDCU UR30, c[0x0][0x3b8] ;  /* 0x00007700ff1e77ac */ /* 0x000e620008000800 */
[----:B------:R-:W1:Y:S01]  /*38fa0*/  LDCU UR31, c[0x0][0x3b8] ;  /* 0x00007700ff1f77ac */ /* 0x000e620008000800 */
[----:B0-----:R-:W-:Y:S01]  /*38fb0*/  LEA.HI.X.SX32 R7, R10, R3, 0x1, P6 ;  /* 0x000000030a077211 */ /* 0x001fe200030f0eff */
[----:B------:R-:W-:-:S04]  /*38fc0*/  VIADD R5, R29, 0x77 ;  /* 0x000000771d057836 */ /* 0x000fc80000000000 */
[----:B------:R0:W-:Y:S01]  /*38fd0*/  @P5 STG.E.U16 desc[UR8][R6.64], R21 ;  /* 0x0000001506005986 */ /* 0x0001e2000c101508 */
[CC--:B------:R-:W-:Y:S02]  /*38fe0*/  LEA R4, P5, R0.reuse, R2.reuse, 0x1 ;  /* 0x0000000200047211 */ /* 0x0c0fe400078a08ff */
[----:B------:R-:W-:Y:S01]  /*38ff0*/  ISETP.LT.AND P6, PT, R5, UR33, !P0 ;  /* 0x0000002105007c0c */ /* 0x000fe2000c7c1270 */
[----:B------:R-:W-:Y:S01]  /*39000*/  VIADD R11, R9, UR29 ;  /* 0x0000001d090b7c36 */ /* 0x000fe20008000000 */
[-C--:B------:R-:W-:Y:S01]  /*39010*/  LEA.HI.X.SX32 R5, R0, R3.reuse, 0x1, P5 ;  /* 0x0000000300057211 */ /* 0x080fe200028f0eff */
[----:B------:R-:W1:Y:S01]  /*39020*/  LDCU UR29, c[0x0][0x3b8] ;  /* 0x00007700ff1d77ac */ /* 0x000e620008000800 */
[----:B------:R-:W-:Y:S01]  /*39030*/  ISETP.LT.AND P3, PT, R12, UR32, !P0 ;  /* 0x000000200c007c0c */ /* 0x000fe2000c761270 */
[----:B------:R-:W1:Y:S01]  /*39040*/  LDCU UR33, c[0x0][0x3b8] ;  /* 0x00007700ff2177ac */ /* 0x000e620008000800 */
[----:B0-----:R-:W-:Y:S02]  /*39050*/  PRMT R7, R21, 0x7632, R7 ;  /* 0x0000763215077816 */ /* 0x001fe40000000007 */
[-C--:B------:R-:W-:Y:S01]  /*39060*/  LEA R6, P5, R8, R2.reuse, 0x1 ;  /* 0x0000000208067211 */ /* 0x080fe200078a08ff */
[----:B------:R-:W-:Y:S01]  /*39070*/  VIADD R12, R29, 0x78 ;  /* 0x000000781d0c7836 */ /* 0x000fe20000000000 */
[----:B------:R-:W0:Y:S01]  /*39080*/  LDCU UR32, c[0x0][0x3b8] ;  /* 0x00007700ff2077ac */ /* 0x000e220008000800 */
[----:B------:R1:W-:Y:S03]  /*39090*/  @P4 STG.E.U16 desc[UR8][R4.64], R7 ;  /* 0x0000000704004986 */ /* 0x0003e6000c101508 */
[----:B------:R-:W-:Y:S01]  /*390a0*/  ISETP.LT.AND P4, PT, R12, UR35, !P0 ;  /* 0x000000230c007c0c */ /* 0x000fe2000c781270 */
[----:B------:R-:W-:Y:S01]  /*390b0*/  VIADD R10, R11, UR14 ;  /* 0x0000000e0b0a7c36 */ /* 0x000fe20008000000 */
[----:B-1----:R-:W-:Y:S01]  /*390c0*/  LEA.HI.X.SX32 R7, R8, R3, 0x1, P5 ;  /* 0x0000000308077211 */ /* 0x002fe200028f0eff */
[----:B------:R-:W-:Y:S01]  /*390d0*/  VIADD R5, R29, 0x79 ;  /* 0x000000791d057836 */ /* 0x000fe20000000000 */
[----:B------:R-:W-:Y:S01]  /*390e0*/  PRMT R12, R22, 0x7632, R12 ;  /* 0x00007632160c7816 */ /* 0x000fe2000000000c */
[----:B------:R-:W1:Y:S02]  /*390f0*/  LDCU UR14, c[0x0][0x3b8] ;  /* 0x00007700ff0e77ac */ /* 0x000e640008000800 */
[----:B------:R0:W-:Y:S01]  /*39100*/  @P1 STG.E.U16 desc[UR8][R6.64], R22 ;  /* 0x0000001606001986 */ /* 0x0001e2000c101508 */
[----:B------:R-:W1:Y:S01]  /*39110*/  LDCU UR35, c[0x0][0x3b8] ;  /* 0x00007700ff2377ac */ /* 0x000e620008000800 */
[----:B0-----:R-:W-:-:S04]  /*39120*/  LEA R6, P5, R9, R2, 0x1 ;  /* 0x0000000209067211 */ /* 0x001fc800078a08ff */
[----:B------:R-:W-:Y:S01]  /*39130*/  LEA.HI.X.SX32 R7, R9, R3, 0x1, P5 ;  /* 0x0000000309077211 */ /* 0x000fe200028f0eff */
[----:B------:R-:W-:Y:S01]  /*39140*/  VIADD R9, R29, 0x7a ;  /* 0x0000007a1d097836 */ /* 0x000fe20000000000 */
[----:B------:R-:W-:-:S03]  /*39150*/  LEA R8, P5, R11, R2, 0x1 ;  /* 0x000000020b087211 */ /* 0x000fc600078a08ff */
[----:B------:R0:W-:Y:S01]  /*39160*/  @P2 STG.E.U16 desc[UR8][R6.64], R12 ;  /* 0x0000000c06002986 */ /* 0x0001e2000c101508 */
[----:B------:R-:W-:Y:S01]  /*39170*/  ISETP.LT.AND P2, PT, R9, UR38, !P0 ;  /* 0x0000002609007c0c */ /* 0x000fe2000c741270 */
[----:B------:R-:W-:Y:S01]  /*39180*/  VIADD R0, R10, UR34 ;  /* 0x000000220a007c36 */ /* 0x000fe20008000000 */
[-C--:B------:R-:W-:Y:S01]  /*39190*/  LEA.HI.X.SX32 R9, R11, R3.reuse, 0x1, P5 ;  /* 0x000000030b097211 */ /* 0x080fe200028f0eff */
[----:B------:R-:W1:Y:S02]  /*391a0*/  LDCU UR34, c[0x0][0x3b8] ;  /* 0x00007700ff2277ac */ /* 0x000e640008000800 */
[----:B------:R-:W-:Y:S02]  /*391b0*/  VIADD R4, R0, UR27 ;  /* 0x0000001b00047c36 */ /* 0x000fe40008000000 */
[----:B------:R2:W-:Y:S01]  /*391c0*/  @P3 STG.E.U16 desc[UR8][R8.64], R23 ;  /* 0x0000001708003986 */ /* 0x0005e2000c101508 */
[----:B------:R-:W-:Y:S01]  /*391d0*/  ISETP.LT.AND P1, PT, R5, UR36, !P0 ;  /* 0x0000002405007c0c */ /* 0x000fe2000c721270 */
[----:B------:R-:W-:Y:S01]  /*391e0*/  VIADD R5, R4, UR37 ;  /* 0x0000002504057c36 */ /* 0x000fe20008000000 */
[----:B------:R-:W-:Y:S01]  /*391f0*/  PRMT R11, R23, 0x7632, R11 ;  /* 0x00007632170b7816 */ /* 0x000fe2000000000b */
[C---:B0-----:R-:W-:Y:S01]  /*39200*/  VIADD R7, R29.reuse, 0x7b ;  /* 0x0000007b1d077836 */ /* 0x041fe20000000000 */
[----:B------:R-:W0:Y:S01]  /*39210*/  LDCU UR27, c[0x0][0x3b8] ;  /* 0x00007700ff1b77ac */ /* 0x000e220008000800 */
[----:B------:R-:W-:Y:S01]  /*39220*/  VIADD R12, R29, 0x7c ;  /* 0x0000007c1d0c7836 */ /* 0x000fe20000000000 */
[----:B------:R-:W0:Y:S01]  /*39230*/  LDCU UR38, c[0x0][0x3b8] ;  /* 0x00007700ff2677ac */ /* 0x000e220008000800 */
[CC--:B--2---:R-:W-:Y:S01]  /*39240*/  LEA R8, P5, R10.reuse, R2.reuse, 0x1 ;  /* 0x000000020a087211 */ /* 0x0c4fe200078a08ff */
[----:B------:R-:W2:Y:S03]  /*39250*/  LDCU UR36, c[0x0][0x3b8] ;  /* 0x00007700ff2477ac */ /* 0x000ea60008000800 */
[----:B------:R-:W-:Y:S01]  /*39260*/  LEA.HI.X.SX32 R9, R10, R3, 0x1, P5 ;  /* 0x000000030a097211 */ /* 0x000fe200028f0eff */
[----:B------:R-:W0:Y:S01]  /*39270*/  LDCU UR37, c[0x0][0x3b8] ;  /* 0x00007700ff2577ac */ /* 0x000e220008000800 */
[----:B------:R-:W-:Y:S01]  /*39280*/  LEA R10, P5, R0, R2, 0x1 ;  /* 0x00000002000a7211 */ /* 0x000fe200078a08ff */
[----:B------:R-:W-:-:S02]  /*39290*/  VIADD R6, R5, UR39 ;  /* 0x0000002705067c36 */ /* 0x000fc40008000000 */
[----:B------:R1:W-:Y:S01]  /*392a0*/  @P6 STG.E.U16 desc[UR8][R8.64], R11 ;  /* 0x0000000b08006986 */ /* 0x0003e2000c101508 */
[----:B------:R-:W-:Y:S01]  /*392b0*/  ISETP.LT.AND P3, PT, R7, UR40, !P0 ;  /* 0x0000002807007c0c */ /* 0x000fe2000c761270 */
[----:B------:R-:W-:Y:S01]  /*392c0*/  VIADD R7, R6, UR51 ;  /* 0x0000003306077c36 */ /* 0x000fe20008000000 */
[----:B------:R-:W0:Y:S01]  /*392d0*/  LDCU UR39, c[0x0][0x3b8] ;  /* 0x00007700ff2777ac */ /* 0x000e220008000800 */
[-C--:B-1----:R-:W-:Y:S01]  /*392e0*/  LEA.HI.X.SX32 R11, R0, R3.reuse, 0x1, P5 ;  /* 0x00000003000b7211 */ /* 0x082fe200028f0eff */
[----:B------:R-:W-:Y:S01]  /*392f0*/  VIADD R9, R29, 0x7d ;  /* 0x0000007d1d097836 */ /* 0x000fe20000000000 */
[-C--:B------:R-:W-:Y:S01]  /*39300*/  LEA R8, P5, R4, R2.reuse, 0x1 ;  /* 0x0000000204087211 */ /* 0x080fe200078a08ff */
[----:B------:R-:W-:Y:S01]  /*39310*/  VIADD R0, R7, UR49 ;  /* 0x0000003107007c36 */ /* 0x000fe20008000000 */
[----:B------:R-:W-:Y:S01]  /*39320*/  ISETP.LT.AND P6, PT, R12, UR50, !P0 ;  /* 0x000000320c007c0c */ /* 0x000fe2000c7c1270 */
[----:B------:R1:W-:Y:S01]  /*39330*/  @P4 STG.E.U16 desc[UR8][R10.64], R25 ;  /* 0x000000190a004986 */ /* 0x0003e2000c101508 */
[----:B------:R-:W-:Y:S01]  /*39340*/  ISETP.LT.AND P4, PT, R9, UR48, !P0 ;  /* 0x0000003009007c0c */ /* 0x000fe2000c781270 */
[----:B------:R-:W-:Y:S01]  /*39350*/  VIADD R12, R0, UR47 ;  /* 0x0000002f000c7c36 */ /* 0x000fe20008000000 */
[----:B------:R-:W-:Y:S01]  /*39360*/  LEA.HI.X.SX32 R9, R4, R3, 0x1, P5 ;  /* 0x0000000304097211 */ /* 0x000fe200028f0eff */
[----:B------:R-:W-:Y:S01]  /*39370*/  VIADD R4, R29, 0x7e ;  /* 0x0000007e1d047836 */ /* 0x000fe20000000000 */
[----:B------:R-:W0:Y:S01]  /*39380*/  LDCU UR40, c[0x0][0x3b8] ;  /* 0x00007700ff2877ac */ /* 0x000e220008000800 */
[----:B------:R-:W0:Y:S01]  /*39390*/  LDCU UR51, c[0x0][0x3b8] ;  /* 0x00007700ff3377ac */ /* 0x000e220008000800 */
[----:B-1----:R-:W-:Y:S01]  /*393a0*/  PRMT R11, R25, 0x7632, R11 ;  /* 0x00007632190b7816 */ /* 0x002fe2000000000b */
[----:B------:R-:W1:Y:S01]  /*393b0*/  LDCU UR50, c[0x0][0x3b8] ;  /* 0x00007700ff3277ac */ /* 0x000e620008000800 */
[----:B------:R-:W-:-:S03]  /*393c0*/  LEA R10, P5, R5, R2, 0x1 ;  /* 0x00000002050a7211 */ /* 0x000fc600078a08ff */
[----:B------:R0:W-:Y:S01]  /*393d0*/  @P1 STG.E.U16 desc[UR8][R8.64], R11 ;  /* 0x0000000b08001986 */ /* 0x0001e2000c101508 */
[----:B------:R-:W-:Y:S01]  /*393e0*/  ISETP.LT.AND P1, PT, R4, UR46, !P0 ;  /* 0x0000002e04007c0c */ /* 0x000fe2000c721270 */
[----:B------:R-:W-:Y:S01]  /*393f0*/  VIADD R4, R12, UR45 ;  /* 0x0000002d0c047c36 */ /* 0x000fe20008000000 */
[----:B------:R-:W1:Y:S01]  /*39400*/  LDCU UR49, c[0x0][0x3b8] ;  /* 0x00007700ff3177ac */ /* 0x000e620008000800 */
[----:B------:R-:W1:Y:S01]  /*39410*/  LDCU UR48, c[0x0][0x3b8] ;  /* 0x00007700ff3077ac */ /* 0x000e620008000800 */
[----:B------:R-:W1:Y:S01]  /*39420*/  LDCU UR47, c[0x0][0x3b8] ;  /* 0x00007700ff2f77ac */ /* 0x000e620008000800 */
[----:B0-----:R-:W-:Y:S01]  /*39430*/  LEA.HI.X.SX32 R11, R5, R3, 0x1, P5 ;  /* 0x00000003050b7211 */ /* 0x001fe200028f0eff */
[----:B------:R-:W-:Y:S01]  /*39440*/  VIADD R5, R29, 0x7f ;  /* 0x0000007f1d057836 */ /* 0x000fe20000000000 */
[----:B------:R-:W-:Y:S01]  /*39450*/  LEA R8, P5, R6, R2, 0x1 ;  /* 0x0000000206087211 */ /* 0x000fe200078a08ff */
[----:B------:R-:W0:Y:S02]  /*39460*/  LDCU UR46, c[0x0][0x3b8] ;  /* 0x00007700ff2e77ac */ /* 0x000e240008000800 */
[----:B------:R1:W-:Y:S01]  /*39470*/  @P2 STG.E.U16 desc[UR8][R10.64], R26 ;  /* 0x0000001a0a002986 */ /* 0x0003e2000c101508 */
[----:B------:R-:W-:Y:S01]  /*39480*/  ISETP.LT.AND P2, PT, R5, UR44, !P0 ;  /* 0x0000002c05007c0c */ /* 0x000fe2000c741270 */
[----:B------:R-:W0:Y:S01]  /*39490*/  LDCU UR45, c[0x0][0x3b8] ;  /* 0x00007700ff2d77ac */ /* 0x000e220008000800 */
[----:B------:R-:W-:-:S02]  /*394a0*/  PRMT R5, R26, 0x7632, R5 ;  /* 0x000076321a057816 */ /* 0x000fc40000000005 */
[-C--:B------:R-:W-:Y:S01]  /*394b0*/  LEA.HI.X.SX32 R9, R6, R3.reuse, 0x1, P5 ;  /* 0x0000000306097211 */ /* 0x080fe200028f0eff */
[----:B------:R-:W0:Y:S01]  /*394c0*/  LDCU UR44, c[0x0][0x3b8] ;  /* 0x00007700ff2c77ac */ /* 0x000e220008000800 */
[-C--:B------:R-:W-:Y:S01]  /*394d0*/  LEA R6, P5, R7, R2.reuse, 0x1 ;  /* 0x0000000207067211 */ /* 0x080fe200078a08ff */
[----:B-1----:R-:W-:Y:S02]  /*394e0*/  VIADD R11, R4, UR43 ;  /* 0x0000002b040b7c36 */ /* 0x002fe40008000000 */
[----:B------:R-:W-:Y:S01]  /*394f0*/  VIADD R10, R29, 0x80 ;  /* 0x000000801d0a7836 */ /* 0x000fe20000000000 */
[----:B------:R1:W-:Y:S01]  /*39500*/  @P3 STG.E.U16 desc[UR8][R8.64], R5 ;  /* 0x0000000508003986 */ /* 0x0003e2000c101508 */
[-C--:B------:R-:W-:Y:S01]  /*39510*/  LEA.HI.X.SX32 R7, R7, R3.reuse, 0x1, P5 ;  /* 0x0000000307077211 */ /* 0x080fe200028f0eff */
[----:B------:R-:W0:Y:S02]  /*39520*/  LDCU UR43, c[0x0][0x3b8] ;  /* 0x00007700ff2b77ac */ /* 0x000e240008000800 */
[----:B------:R2:W-:Y:S01]  /*39530*/  STL [R1+0x1bc], R11 ;  /* 0x0001bc0b01007387 */ /* 0x0005e20000100800 */
[----:B------:R-:W-:Y:S01]  /*39540*/  ISETP.LT.AND P3, PT, R10, UR42, !P0 ;  /* 0x0000002a0a007c0c */ /* 0x000fe2000c761270 */
[----:B------:R-:W0:Y:S02]  /*39550*/  LDCU UR42, c[0x0][0x3b8] ;  /* 0x00007700ff2a77ac */ /* 0x000e240008000800 */
[----:B------:R3:W-:Y:S01]  /*39560*/  @P6 STG.E.U16 desc[UR8][R6.64], R28 ;  /* 0x0000001c06006986 */ /* 0x0007e2000c101508 */
[CC--:B-1----:R-:W-:Y:S01]  /*39570*/  LEA R8, P5, R0.reuse, R2.reuse, 0x1 ;  /* 0x0000000200087211 */ /* 0x0c2fe200078a08ff */
[----:B--2---:R-:W-:Y:S01]  /*39580*/  VIADD R11, R11, UR41 ;  /* 0x000000290b0b7c36 */ /* 0x004fe20008000000 */
[----:B------:R-:W1:Y:S01]  /*39590*/  LDCU UR41, c[0x0][0x3b8] ;  /* 0x00007700ff2977ac */ /* 0x000e620008000800 */
[----:B------:R-:W-:Y:S01]  /*395a0*/  VIADD R5, R29, 0x81 ;  /* 0x000000811d057836 */ /* 0x000fe20000000000 */
[----:B------:R-:W-:Y:S01]  /*395b0*/  LEA.HI.X.SX32 R9, R0, R3, 0x1, P5 ;  /* 0x0000000300097211 */ /* 0x000fe200028f0eff */
[----:B------:R-:W-:Y:S01]  /*395c0*/  VIADD R10, R11, UR55 ;  /* 0x000000370b0a7c36 */ /* 0x000fe20008000000 */
[----:B------:R-:W-:Y:S01]  /*395d0*/  STL [R1+0x1b8], R11 ;  /* 0x0001b80b01007387 */ /* 0x000fe20000100800 */
[----:B---3--:R-:W-:-:S02]  /*395e0*/  LEA R6, P5, R12, R2, 0x1 ;  /* 0x000000020c067211 */ /* 0x008fc400078a08ff */
[----:B------:R-:W-:Y:S01]  /*395f0*/  ISETP.LT.AND P6, PT, R5, UR56, !P0 ;  /* 0x0000003805007c0c */ /* 0x000fe2000c7c1270 */
[C---:B------:R-:W-:Y:S01]  /*39600*/  VIADD R0, R29.reuse, 0x82 ;  /* 0x000000821d007836 */ /* 0x040fe20000000000 */
[----:B------:R-:W-:Y:S01]  /*39610*/  PRMT R5, R28, 0x7632, R5 ;  /* 0x000076321c057816 */ /* 0x000fe20000000005 */
[----:B------:R2:W-:Y:S01]  /*39620*/  STL [R1+0x1b4], R10 ;  /* 0x0001b40a01007387 */ /* 0x0005e20000100800 */
[-C--:B------:R-:W-:Y:S01]  /*39630*/  LEA.HI.X.SX32 R7, R12, R3.reuse, 0x1, P5 ;  /* 0x000000030c077211 */ /* 0x080fe200028f0eff */
[----:B------:R-:W3:Y:S02]  /*39640*/  LDCU UR56, c[0x0][0x3b8] ;  /* 0x00007700ff3877ac */ /* 0x000ee40008000800 */
[----:B------:R0:W-:Y:S01]  /*39650*/  @P4 STG.E.U16 desc[UR8][R8.64], R5 ;  /* 0x0000000508004986 */ /* 0x0001e2000c101508 */
[----:B------:R-:W-:Y:S01]  /*39660*/  ISETP.LT.AND P4, PT, R0, UR54, !P0 ;  /* 0x0000003600007c0c */ /* 0x000fe2000c781270 */
[----:B------:R-:W1:Y:S01]  /*39670*/  LDCU UR55, c[0x0][0x3b8] ;  /* 0x00007700ff3777ac */ /* 0x000e620008000800 */
[----:B--2---:R-:W-:Y:S01]  /*39680*/  VIADD R10, R10, UR53 ;  /* 0x000000350a0a7c36 */ /* 0x004fe20008000000 */
[----:B----4-:R-:W-:Y:S01]  /*39690*/  @P1 STG.E.U16 desc[UR8][R6.64], R27 ;  /* 0x0000001b06001986 */ /* 0x010fe2000c101508 */
[C---:B------:R-:W-:Y:S01]  /*396a0*/  VIADD R0, R29.reuse, 0x83 ;  /* 0x000000831d007836 */ /* 0x040fe20000000000 */
[----:B------:R-:W2:Y:S02]  /*396b0*/  LDCU UR54, c[0x0][0x3b8] ;  /* 0x00007700ff3677ac */ /* 0x000ea40008000800 */
[----:B------:R-:W-:Y:S01]  /*396c0*/  STL [R1+0x1b0], R10 ;  /* 0x0001b00a01007387 */ /* 0x000fe20000100800 */
[----:B0-----:R-:W-:Y:S01]  /*396d0*/  LEA R8, P1, R4, R2, 0x1 ;  /* 0x0000000204087211 */ /* 0x001fe200078208ff */
[----:B------:R-:W0:Y:S02]  /*396e0*/  LDCU UR53, c[0x0][0x3b8] ;  /* 0x00007700ff3577ac */ /* 0x000e240008000800 */
[----:B------:R4:W-:Y:S01]  /*396f0*/  STL [R1+0x10e8], R2 ;  /* 0x0010e80201007387 */ /* 0x0009e20000100800 */
[----:B------:R-:W-:Y:S01]  /*39700*/  ISETP.LT.AND P5, PT, R0, UR52, !P0 ;  /* 0x0000003400007c0c */ /* 0x000fe2000c7a1270 */
[----:B------:R-:W-:Y:S01]  /*39710*/  VIADD R0, R29, 0x84 ;  /* 0x000000841d007836 */ /* 0x000fe20000000000 */
[----:B------:R-:W-:Y:S01]  /*39720*/  LEA.HI.X.SX32 R9, R4, R3, 0x1, P1 ;  /* 0x0000000304097211 */ /* 0x000fe200008f0eff */
[----:B------:R-:W-:Y:S01]  /*39730*/  STL [R1+0x10ec], R3 ;  /* 0x0010ec0301007387 */ /* 0x000fe20000100800 */
[----:B------:R-:W0:Y:S01]  /*39740*/  LDCU UR52, c[0x0][0x3b8] ;  /* 0x00007700ff3477ac */ /* 0x000e220008000800 */
[----:B----4-:R-:W-:Y:S01]  /*39750*/  VIADD R2, R10, UR6 ;  /* 0x000000060a027c36 */ /* 0x010fe20008000000 */
[----:B------:R-:W-:Y:S01]  /*39760*/  ISETP.LT.AND P1, PT, R0, UR76, !P0 ;  /* 0x0000004c00007c0c */ /* 0x000fe2000c721270 */
[----:B------:R-:W4:Y:S03]  /*39770*/  LDCU UR6, c[0x0][0x3b8] ;  /* 0x00007700ff0677ac */ /* 0x000f260008000800 */
[----:B------:R0:W-:Y:S01]  /*39780*/  STL [R1+0x1ac], R2 ;  /* 0x0001ac0201007387 */ /* 0x0001e20000100800 */
[----:B------:R-:W1:Y:S01]  /*39790*/  LDCU UR76, c[0x0][0x3b8] ;  /* 0x00007700ff4c77ac */ /* 0x000e620008000800 */
[----:B0-----:R-:W-:-:S02]  /*397a0*/  VIADD R2, R2, UR75 ;  /* 0x0000004b02027c36 */ /* 0x001fc40008000000 */
[----:B------:R-:W-:Y:S01]  /*397b0*/  STL.64 [R1+0x1c0], R8 ;  /* 0x0001c00801007387 */ /* 0x000fe20000100a00 */
[----:B------:R-:W0:Y:S01]  /*397c0*/  LDCU UR75, c[0x0][0x3b8] ;  /* 0x00007700ff4b77ac */ /* 0x000e220008000800 */
[----:B------:R-:W-:Y:S02]  /*397d0*/  VIADD R0, R2, UR74 ;  /* 0x0000004a02007c36 */ /* 0x000fe40008000000 */
[----:B------:R-:W-:Y:S01]  /*397e0*/  STL [R1+0x1a8], R2 ;  /* 0x0001a80201007387 */ /* 0x000fe20000100800 */
[----:B------:R-:W0:Y:S03]  /*397f0*/  LDCU UR74, c[0x0][0x3b8] ;  /* 0x00007700ff4a77ac */ /* 0x000e260008000800 */
[----:B------:R1:W-:Y:S02]  /*39800*/  STL [R1+0x1a4], R0 ;  /* 0x0001a40001007387 */ /* 0x0003e40000100800 */
[----:B-1----:R-:W-:Y:S01]  /*39810*/  VIADD R0, R0, UR73 ;  /* 0x0000004900007c36 */ /* 0x002fe20008000000 */
[----:B------:R-:W1:Y:S04]  /*39820*/  LDCU UR73, c[0x0][0x3b8] ;  /* 0x00007700ff4977ac */ /* 0x000e680008000800 */
[----:B------:R0:W-:Y:S02]  /*39830*/  STL [R1+0x1a0], R0 ;  /* 0x0001a00001007387 */ /* 0x0001e40000100800 */
[----:B0-----:R-:W-:Y:S01]  /*39840*/  VIADD R0, R0, UR72 ;  /* 0x0000004800007c36 */ /* 0x001fe20008000000 */
[----:B------:R-:W0:Y:S04]  /*39850*/  LDCU UR72, c[0x0][0x3b8] ;  /* 0x00007700ff4877ac */ /* 0x000e280008000800 */
        /* <DEDUP_REMOVED lines=26> */
[----:B------:R-:W1:Y:S03]  /*39a00*/  LDCU UR66, c[0x0][0x3b8] ;  /* 0x00007700ff4277ac */ /* 0x000e660008000800 */
[----:B------:R-:W-:Y:S01]  /*39a10*/  VIADD R26, R0, UR65 ;  /* 0x00000041001a7c36 */ /* 0x000fe20008000000 */
[----:B------:R0:W-:Y:S01]  /*39a20*/  STL [R1+0x178], R0 ;  /* 0x0001780001007387 */ /* 0x0001e20000100800 */
[----:B------:R-:W1:Y:S02]  /*39a30*/  LDCU UR65, c[0x0][0x3b8] ;  /* 0x00007700ff4177ac */ /* 0x000e640008000800 */
        /* <DEDUP_REMOVED lines=18> */
[----:B-----5:R-:W-:Y:S01]  /*39b60*/  VIADD R0, R0, UR4 ;  /* 0x0000000400007c36 */ /* 0x020fe20008000000 */
[----:B------:R-:W5:Y:S04]  /*39b70*/  LDCU UR4, c[0x0][0x3b8] ;  /* 0x00007700ff0477ac */ /* 0x000f680008000800 */
        /* <DEDUP_REMOVED lines=133> */
[----:B---3--:R-:W-:Y:S01]  /*3a3d0*/  VIADD R0, R0, UR56 ;  /* 0x0000003800007c36 */ /* 0x008fe20008000000 */
[----:B------:R-:W3:Y:S04]  /*3a3e0*/  LDCU UR56, c[0x0][0x3b8] ;  /* 0x00007700ff3877ac */ /* 0x000ee80008000800 */
[----:B------:R0:W-:Y:S02]  /*3a3f0*/  STL [R1+0xa0], R0 ;  /* 0x0000a00001007387 */ /* 0x0001e40000100800 */
[----:B0-----:R-:W-:Y:S01]  /*3a400*/  VIADD R0, R0, UR55 ;  /* 0x0000003700007c36 */ /* 0x001fe20008000000 */
[----:B------:R-:W0:Y:S04]  /*3a410*/  LDCU UR55, c[0x0][0x3b8] ;  /* 0x00007700ff3777ac */ /* 0x000e280008000800 */
[----:B------:R2:W-:Y:S02]  /*3a420*/  STL [R1+0x9c], R0 ;  /* 0x00009c0001007387 */ /* 0x0005e40000100800 */
[----:B--2---:R-:W-:Y:S01]  /*3a430*/  VIADD R0, R0, UR54 ;  /* 0x0000003600007c36 */ /* 0x004fe20008000000 */
[----:B------:R-:W2:Y:S04]  /*3a440*/  LDCU UR54, c[0x0][0x3b8] ;  /* 0x00007700ff3677ac */ /* 0x000ea80008000800 */
[----:B------:R0:W-:Y:S02]  /*3a450*/  STL [R1+0x98], R0 ;  /* 0x0000980001007387 */ /* 0x0001e40000100800 */
[----:B0-----:R-:W-:Y:S01]  /*3a460*/  VIADD R0, R0, UR53 ;  /* 0x0000003500007c36 */ /* 0x001fe20008000000 */
[----:B------:R-:W0:Y:S04]  /*3a470*/  LDCU UR53, c[0x0][0x3b8] ;  /* 0x00007700ff3577ac */ /* 0x000e280008000800 */
[----:B------:R1:W-:Y:S02]  /*3a480*/  STL [R1+0x94], R0 ;  /* 0x0000940001007387 */ /* 0x0003e40000100800 */
[----:B-1----:R-:W-:Y:S01]  /*3a490*/  VIADD R0, R0, UR52 ;  /* 0x0000003400007c36 */ /* 0x002fe20008000000 */
[----:B------:R-:W1:Y:S04]  /*3a4a0*/  LDCU UR52, c[0x0][0x3b8] ;  /* 0x00007700ff3477ac */ /* 0x000e680008000800 */
[----:B------:R4:W-:Y:S02]  /*3a4b0*/  STL [R1+0x90], R0 ;  /* 0x0000900001007387 */ /* 0x0009e40000100800 */
[----:B----4-:R-:W-:Y:S01]  /*3a4c0*/  VIADD R0, R0, UR6 ;  /* 0x0000000600007c36 */ /* 0x010fe20008000000 */
[----:B------:R-:W4:Y:S04]  /*3a4d0*/  LDCU UR6, c[0x0][0x3b8] ;  /* 0x00007700ff0677ac */ /* 0x000f280008000800 */
        /* <DEDUP_REMOVED lines=40> */
[----:B------:R-:W0:Y:S03]  /*3a760*/  LDCU UR66, c[0x0][0x3b8] ;  /* 0x00007700ff4277ac */ /* 0x000e260008000800 */
[----:B------:R-:W-:Y:S01]  /*3a770*/  VIADD R3, R0, UR65 ;  /* 0x0000004100037c36 */ /* 0x000fe20008000000 */
[----:B------:R1:W-:Y:S01]  /*3a780*/  STL [R1+0x54], R0 ;  /* 0x0000540001007387 */ /* 0x0003e20000100800 */
[----:B------:R-:W0:Y:S02]  /*3a790*/  LDCU UR65, c[0x0][0x3b8] ;  /* 0x00007700ff4177ac */ /* 0x000e240008000800 */
        /* <DEDUP_REMOVED lines=17> */
[----:B-----5:R-:W-:Y:S01]  /*3a8b0*/  VIADD R0, R0, UR4 ;  /* 0x0000000400007c36 */ /* 0x020fe20008000000 */
[----:B------:R-:W5:Y:S03]  /*3a8c0*/  LDCU UR4, c[0x0][0x3b8] ;  /* 0x00007700ff0477ac */ /* 0x000f660008000800 */
[----:B------:R-:W-:Y:S01]  /*3a8d0*/  VIADD R4, R0, UR5 ;  /* 0x0000000500047c36 */ /* 0x000fe20008000000 */
[----:B------:R0:W-:Y:S01]  /*3a8e0*/  STL [R1+0x34], R0 ;  /* 0x0000340001007387 */ /* 0x0001e20000100800 */
[----:B------:R-:W1:Y:S02]  /*3a8f0*/  LDCU UR5, c[0x0][0x3b8] ;  /* 0x00007700ff0577ac */ /* 0x000e640008000800 */
[----:B------:R-:W-:Y:S01]  /*3a900*/  VIADD R27, R4, UR21 ;  /* 0x00000015041b7c36 */ /* 0x000fe20008000000 */
[----:B------:R-:W1:Y:S03]  /*3a910*/  LDCU UR21, c[0x0][0x3b8] ;  /* 0x00007700ff1577ac */ /* 0x000e660008000800 */
        /* <DEDUP_REMOVED lines=31> */
[----:B------:R1:W-:Y:S01]  /*3ab10*/  STL [R1], R0 ;  /* 0x0000000001007387 */ /* 0x0003e20000100800 */
[----:B------:R-:W0:Y:S03]  /*3ab20*/  LDCU UR24, c[0x0][0x3b8] ;  /* 0x00007700ff1877ac */ /* 0x000e260008000800 */
[----:B------:R2:W-:Y:S01]  /*3ab30*/  STL [R1+0x1060], R29 ;  /* 0x0010601d01007387 */ /* 0x0005e20000100800 */
[----:B-1----:R-:W-:Y:S01]  /*3ab40*/  VIADD R0, R29, UR15 ;  /* 0x0000000f1d007c36 */ /* 0x002fe20008000000 */
[----:B------:R-:W1:Y:S01]  /*3ab50*/  LDCU UR15, c[0x0][0x3b8] ;  /* 0x00007700ff0f77ac */ /* 0x000e620008000800 */
[----:B--2---:R-:W-:-:S02]  /*3ab60*/  IMAD.MOV.U32 R29, RZ, RZ, R4 ;  /* 0x000000ffff1d7224 */ /* 0x004fc400078e0004 */
[----:B------:R-:W-:Y:S01]  /*3ab70*/  VIADD R4, R0, UR22 ;  /* 0x0000001600047c36 */ /* 0x000fe20008000000 */
[----:B------:R2:W-:Y:S01]  /*3ab80*/  STL [R1+0x1070], R0 ;  /* 0x0010700001007387 */ /* 0x0005e20000100800 */
[----:B------:R-:W0:Y:S01]  /*3ab90*/  LDCU UR22, c[0x0][0x3b8] ;  /* 0x00007700ff1677ac */ /* 0x000e220008000800 */
[----:B--2---:R-:W-:Y:S02]  /*3aba0*/  IMAD.MOV.U32 R0, RZ, RZ, R5 ;  /* 0x000000ffff007224 */ /* 0x004fe400078e0005 */
[----:B------:R-:W-:Y:S01]  /*3abb0*/  VIADD R5, R4, UR25 ;  /* 0x0000001904057c36 */ /* 0x000fe20008000000 */
[----:B------:R-:W2:Y:S03]  /*3abc0*/  LDCU UR25, c[0x0][0x3b8] ;  /* 0x00007700ff1977ac */ /* 0x000ea60008000800 */
[----:B------:R-:W-:Y:S01]  /*3abd0*/  VIADD R6, R5, UR26 ;  /* 0x0000001a05067c36 */ /* 0x000fe20008000000 */
[----:B------:R-:W0:Y:S03]  /*3abe0*/  LDCU UR26, c[0x0][0x3b8] ;  /* 0x00007700ff1a77ac */ /* 0x000e260008000800 */
        /* <DEDUP_REMOVED lines=35> */
[----:B------:R1:W-:Y:S01]  /*3ae20*/  STL.64 [R1+0x1000], R22 ;  /* 0x0010001601007387 */ /* 0x0003e20000100a00 */
[----:B------:R-:W0:Y:S01]  /*3ae30*/  LDCU UR49, c[0x0][0x3b8] ;  /* 0x00007700ff3177ac */ /* 0x000e220008000800 */
[----:B-1----:R-:W-:-:S02]  /*3ae40*/  IMAD.MOV.U32 R22, RZ, RZ, R25 ;  /* 0x000000ffff167224 */ /* 0x002fc400078e0019 */
[----:B------:R-:W-:Y:S01]  /*3ae50*/  VIADD R25, R24, UR48 ;  /* 0x0000003018197c36 */ /* 0x000fe20008000000 */
[----:B------:R-:W1:Y:S01]  /*3ae60*/  LDCU UR48, c[0x0][0x3b8] ;  /* 0x00007700ff3077ac */ /* 0x000e620008000800 */
[----:B------:R-:W-:Y:S02]  /*3ae70*/  IMAD.MOV.U32 R23, RZ, RZ, R26 ;  /* 0x000000ffff177224 */ /* 0x000fe400078e001a */
[----:B------:R-:W-:Y:S01]  /*3ae80*/  VIADD R26, R25, UR47 ;  /* 0x0000002f191a7c36 */ /* 0x000fe20008000000 */
[----:B------:R0:W-:Y:S01]  /*3ae90*/  STL.64 [R1+0xff8], R24 ;  /* 0x000ff81801007387 */ /* 0x0001e20000100a00 */
[----:B------:R-:W1:Y:S01]  /*3aea0*/  LDCU UR47, c[0x0][0x3b8] ;  /* 0x00007700ff2f77ac */ /* 0x000e620008000800 */
[----:B0-----:R-:W-:Y:S02]  /*3aeb0*/  IMAD.MOV.U32 R24, RZ, RZ, R27 ;  /* 0x000000ffff187224 */ /* 0x001fe400078e001b */
[----:B------:R-:W-:Y:S01]  /*3aec0*/  VIADD R27, R26, UR46 ;  /* 0x0000002e1a1b7c36 */ /* 0x000fe20008000000 */
[----:B------:R-:W0:Y:S01]  /*3aed0*/  LDCU UR46, c[0x0][0x3b8] ;  /* 0x00007700ff2e77ac */ /* 0x000e220008000800 */
[----:B------:R-:W-:-:S02]  /*3aee0*/  IMAD.MOV.U32 R25, RZ, RZ, R28 ;  /* 0x000000ffff197224 */ /* 0x000fc400078e001c */
[----:B------:R-:W-:Y:S01]  /*3aef0*/  VIADD R28, R27, UR45 ;  /* 0x0000002d1b1c7c36 */ /* 0x000fe20008000000 */
[----:B------:R1:W-:Y:S01]  /*3af00*/  STL.64 [R1+0xff0], R26 ;  /* 0x000ff01a01007387 */ /* 0x0003e20000100a00 */
[----:B------:R-:W0:Y:S01]  /*3af10*/  LDCU UR45, c[0x0][0x3b8] ;  /* 0x00007700ff2d77ac */ /* 0x000e220008000800 */
[----:B-1----:R-:W-:Y:S02]  /*3af20*/  IMAD.MOV.U32 R27, RZ, RZ, R2 ;  /* 0x000000ffff1b7224 */ /* 0x002fe400078e0002 */
[----:B------:R-:W-:Y:S01]  /*3af30*/  VIADD R2, R28, UR44 ;  /* 0x0000002c1c027c36 */ /* 0x000fe20008000000 */
[----:B------:R-:W1:Y:S03]  /*3af40*/  LDCU UR44, c[0x0][0x3b8] ;  /* 0x00007700ff2c77ac */ /* 0x000e660008000800 */
[----:B------:R-:W-:Y:S01]  /*3af50*/  VIADD R2, R2, UR43 ;  /* 0x0000002b02027c36 */ /* 0x000fe20008000000 */
        /* <DEDUP_REMOVED lines=8> */
[----:B---3--:R-:W-:Y:S01]  /*3afe0*/  VIADD R2, R2, UR56 ;  /* 0x0000003802027c36 */ /* 0x008fe20008000000 */
[----:B------:R-:W3:Y:S04]  /*3aff0*/  LDCU UR56, c[0x0][0x3b8] ;  /* 0x00007700ff3877ac */ /* 0x000ee80008000800 */
        /* <DEDUP_REMOVED lines=39> */
[----:B------:R0:W-:Y:S01]  /*3b270*/  STL [R1+0x240], R2 ;  /* 0x0002400201007387 */ /* 0x0001e20000100800 */
[----:B------:R-:W-:-:S02]  /*3b280*/  IMAD.MOV.U32 R26, RZ, RZ, R22 ;  /* 0x000000ffff1a7224 */ /* 0x000fc400078e0016 */
        /* <DEDUP_REMOVED lines=31> */
[----:B------:R-:W-:Y:S04]  /*3b480*/  STL [R1+0x278], R2 ;  /* 0x0002780201007387 */ /* 0x000fe80000100800 */
[----:B------:R0:W-:Y:S02]  /*3b490*/  STL [R1+0x10b8], R22 ;  /* 0x0010b81601007387 */ /* 0x0001e40000100800 */
[----:B0-----:R-:W-:-:S02]  /*3b4a0*/  IMAD.MOV.U32 R22, RZ, RZ, R3 ;  /* 0x000000ffff167224 */ /* 0x001fc400078e0003 */
[----:B------:R-:W2:Y:S04]  /*3b4b0*/  LDL.LU R3, [R1+0x10ec] ;  /* 0x0010ec0001037983 */ /* 0x000ea80000300800 */
[----:B------:R0:W-:Y:S04]  /*3b4c0*/  STL [R1+0x1050], R5 ;  /* 0x0010500501007387 */ /* 0x0001e80000100800 */
[----:B------:R-:W-:Y:S04]  /*3b4d0*/  STL [R1+0x104c], R6 ;  /* 0x00104c0601007387 */ /* 0x000fe80000100800 */
[----:B------:R-:W-:Y:S04]  /*3b4e0*/  STL [R1+0x1048], R7 ;  /* 0x0010480701007387 */ /* 0x000fe80000100800 */
[----:B------:R-:W-:Y:S04]  /*3b4f0*/  STL [R1+0x10d8], R7 ;  /* 0x0010d80701007387 */ /* 0x000fe80000100800 */
[----:B------:R-:W-:Y:S04]  /*3b500*/  STL.64 [R1+0x1040], R8 ;  /* 0x0010400801007387 */ /* 0x000fe80000100a00 */
[----:B------:R-:W-:Y:S04]  /*3b510*/  STL [R1+0x10dc], R8 ;  /* 0x0010dc0801007387 */ /* 0x000fe80000100800 */
[----:B------:R-:W-:Y:S01]  /*3b520*/  STL [R1+0x1038], R28 ;  /* 0x0010381c01007387 */ /* 0x000fe20000100800 */
[----:B0-----:R-:W-:Y:S01]  /*3b530*/  VIADD R5, R2, UR58 ;  /* 0x0000003a02057c36 */ /* 0x001fe20008000000 */
[----:B------:R-:W0:Y:S02]  /*3b540*/  LDCU UR58, c[0x0][0x3b8] ;  /* 0x00007700ff3a77ac */ /* 0x000e240008000800 */
[----:B------:R-:W-:Y:S04]  /*3b550*/  STL.64 [R1+0x1030], R10 ;  /* 0x0010300a01007387 */ /* 0x000fe80000100a00 */
[----:B------:R-:W-:Y:S04]  /*3b560*/  STL.64 [R1+0x10b0], R10 ;  /* 0x0010b00a01007387 */ /* 0x000fe80000100a00 */
[----:B------:R-:W-:Y:S04]  /*3b570*/  STL.64 [R1+0x1028], R12 ;  /* 0x0010280c01007387 */ /* 0x000fe80000100a00 */
[----:B------:R-:W-:Y:S04]  /*3b580*/  STL.64 [R1+0x1020], R14 ;  /* 0x0010200e01007387 */ /* 0x000fe80000100a00 */
[----:B------:R-:W-:Y:S04]  /*3b590*/  STL.64 [R1+0x1018], R16 ;  /* 0x0010181001007387 */ /* 0x000fe80000100a00 */
[----:B------:R-:W-:Y:S04]  /*3b5a0*/  STL.64 [R1+0x1010], R18 ;  /* 0x0010101201007387 */ /* 0x000fe80000100a00 */
[----:B------:R-:W-:Y:S04]  /*3b5b0*/  STL.64 [R1+0x1008], R20 ;  /* 0x0010081401007387 */ /* 0x000fe80000100a00 */
[----:B------:R-:W3:Y:S04]  /*3b5c0*/  LDL.LU R2, [R1+0x10e8] ;  /* 0x0010e80001027983 */ /* 0x000ee80000300800 */
[----:B------:R0:W-:Y:S02]  /*3b5d0*/  STL [R1+0x280], R5 ;  /* 0x0002800501007387 */ /* 0x0001e40000100800 */
[----:B0-----:R-:W-:Y:S01]  /*3b5e0*/  VIADD R5, R5, UR23 ;  /* 0x0000001705057c36 */ /* 0x001fe20008000000 */
[----:B------:R-:W0:Y:S04]  /*3b5f0*/  LDCU UR23, c[0x0][0x3b8] ;  /* 0x00007700ff1777ac */ /* 0x000e280008000800 */
        /* <DEDUP_REMOVED lines=333> */
[----:B------:R1:W-:Y:S04]  /*3cad0*/  STL [R1+0x5e4], R5 ;  /* 0x0005e40501007387 */ /* 0x0003e80000100800 */
[----:B------:R-:W2:Y:S01]  /*3cae0*/  LDL R13, [R1+0x124] ;  /* 0x00012400010d7983 */ /* 0x000ea20000100800 */
[----:B-1----:R-:W-:Y:S01]  /*3caf0*/  VIADD R5, R5, UR46 ;  /* 0x0000002e05057c36 */ /* 0x002fe20008000000 */
[----:B------:R-:W1:Y:S04]  /*3cb00*/  LDCU UR46, c[0x0][0x3b8] ;  /* 0x00007700ff2e77ac */ /* 0x000e680008000800 */
[----:B------:R0:W-:Y:S01]  /*3cb10*/  STL [R1+0x5dc], R5 ;  /* 0x0005dc0501007387 */ /* 0x0001e20000100800 */
[----:B------:R-:W-:-:S02]  /*3cb20*/  IMAD.MOV.U32 R6, RZ, RZ, R22 ;  /* 0x000000ffff067224 */ /* 0x000fc400078e0016 */
[----:B0-----:R-:W-:Y:S01]  /*3cb30*/  VIADD R5, R5, UR45 ;  /* 0x0000002d05057c36 */ /* 0x001fe20008000000 */
[----:B------:R-:W0:Y:S04]  /*3cb40*/  LDCU UR45, c[0x0][0x3b8] ;  /* 0x00007700ff2d77ac */ /* 0x000e280008000800 */
[----:B------:R1:W-:Y:S04]  /*3cb50*/  STL [R1+0x604], R5 ;  /* 0x0006040501007387 */ /* 0x0003e80000100800 */
[----:B------:R-:W2:Y:S01]  /*3cb60*/  LDL.LU R22, [R1+0x1dc] ;  /* 0x0001dc0001167983 */ /* 0x000ea20000300800 */
[----:B-1----:R-:W-:Y:S01]  /*3cb70*/  VIADD R5, R5, UR44 ;  /* 0x0000002c05057c36 */ /* 0x002fe20008000000 */
[----:B------:R-:W1:Y:S04]  /*3cb80*/  LDCU UR44, c[0x0][0x3b8] ;  /* 0x00007700ff2c77ac */ /* 0x000e680008000800 */
[----:B------:R0:W-:Y:S04]  /*3cb90*/  STL [R1+0x60c], R5 ;  /* 0x00060c0501007387 */ /* 0x0001e80000100800 */
[----:B------:R-:W5:Y:S04]  /*3cba0*/  LDL.LU.64 R14, [R1+0x1c0] ;  /* 0x0001c000010e7983 */ /* 0x000f680000300a00 */
[----:B------:R-:W5:Y:S01]  /*3cbb0*/  LDL.LU R9, [R1+0x1bc] ;  /* 0x0001bc0001097983 */ /* 0x000f620000300800 */
        /* <DEDUP_REMOVED lines=13> */
[----:B------:R-:W0:Y:S03]  /*3cc90*/  LDCU UR55, c[0x0][0x3b8] ;  /* 0x00007700ff3777ac */ /* 0x000e260008000800 */
[----:B------:R-:W-:Y:S01]  /*3cca0*/  VIADD R7, R5, UR54 ;  /* 0x0000003605077c36 */ /* 0x000fe20008000000 */
[----:B------:R1:W-:Y:S01]  /*3ccb0*/  STL [R1+0x63c], R5 ;  /* 0x00063c0501007387 */ /* 0x0003e20000100800 */
[----:B------:R-:W0:Y:S03]  /*3ccc0*/  LDCU UR54, c[0x0][0x3b8] ;  /* 0x00007700ff3677ac */ /* 0x000e260008000800 */
[----:B------:R-:W3:Y:S01]  /*3ccd0*/  LDL.LU R10, [R1+0x260] ;  /* 0x00026000010a7983 */ /* 0x000ee20000300800 */
[----:B-1----:R-:W-:-:S03]  /*3cce0*/  IMAD.MOV.U32 R5, RZ, RZ, R24 ;  /* 0x000000ffff057224 */ /* 0x002fc600078e0018 */
[----:B------:R-:W3:Y:S04]  /*3ccf0*/  LDL.LU R24, [R1+0x1b8] ;  /* 0x0001b80001187983 */ /* 0x000ee80000300800 */
[----:B------:R1:W-:Y:S02]  /*3cd00*/  STL [R1+0x644], R7 ;  /* 0x0006440701007387 */ /* 0x0003e40000100800 */
[----:B-1----:R-:W-:Y:S01]  /*3cd10*/  VIADD R7, R7, UR53 ;  /* 0x0000003507077c36 */ /* 0x002fe20008000000 */
[----:B------:R-:W1:Y:S04]  /*3cd20*/  LDCU UR53, c[0x0][0x3b8] ;  /* 0x00007700ff3577ac */ /* 0x000e680008000800 */
[----:B------:R0:W-:Y:S02]  /*3cd30*/  STL [R1+0x664], R7 ;  /* 0x0006640701007387 */ /* 0x0001e40000100800 */
[----:B0-----:R-:W-:Y:S01]  /*3cd40*/  VIADD R7, R7, UR52 ;  /* 0x0000003407077c36 */ /* 0x001fe20008000000 */
[----:B------:R-:W0:Y:S04]  /*3cd50*/  LDCU UR52, c[0x0][0x39c] ;  /* 0x00007380ff3477ac */ /* 0x000e280008000800 */
[----:B------:R4:W-:Y:S02]  /*3cd60*/  STL [R1+0x66c], R7 ;  /* 0x00066c0701007387 */ /* 0x0009e40000100800 */
[----:B----4-:R-:W-:Y:S01]  /*3cd70*/  VIADD R7, R7, UR6 ;  /* 0x0000000607077c36 */ /* 0x010fe20008000000 */
[----:B------:R-:W4:Y:S04]  /*3cd80*/  LDCU UR6, c[0x0][0x3b8] ;  /* 0x00007700ff0677ac */ /* 0x000f280008000800 */
[----:B------:R0:W-:Y:S02]  /*3cd90*/  STL [R1+0x67c], R7 ;  /* 0x00067c0701007387 */ /* 0x0001e40000100800 */
[----:B0-----:R-:W-:Y:S01]  /*3cda0*/  VIADD R7, R7, UR76 ;  /* 0x0000004c07077c36 */ /* 0x001fe20008000000 */
[----:B------:R-:W0:Y:S04]  /*3cdb0*/  LDCU UR76, c[0x0][0x3b8] ;  /* 0x00007700ff4c77ac */ /* 0x000e280008000800 */
[----:B------:R1:W-:Y:S04]  /*3cdc0*/  STL [R1+0x684], R7 ;  /* 0x0006840701007387 */ /* 0x0003e80000100800 */
[----:B------:R-:W4:Y:S01]  /*3cdd0*/  LDL.LU R28, [R1+0x1b4] ;  /* 0x0001b400011c7983 */ /* 0x000f220000300800 */
[----:B-1----:R-:W-:Y:S01]  /*3cde0*/  VIADD R7, R7, UR75 ;  /* 0x0000004b07077c36 */ /* 0x002fe20008000000 */
[----:B------:R-:W1:Y:S01]  /*3cdf0*/  LDCU UR75, c[0x0][0x3b8] ;  /* 0x00007700ff4b77ac */ /* 0x000e620008000800 */
[----:B--2---:R-:W-:-:S02]  /*3ce00*/  PRMT R8, R22, 0x7632, R8 ;  /* 0x0000763216087816 */ /* 0x004fc40000000008 */
[----:B------:R-:W2:Y:S04]  /*3ce10*/  LDL.LU R22, [R1+0x264] ;  /* 0x0002640001167983 */ /* 0x000ea80000300800 */
[----:B------:R0:W-:Y:S04]  /*3ce20*/  STL [R1+0x68c], R7 ;  /* 0x00068c0701007387 */ /* 0x0001e80000100800 */
[----:B-----5:R5:W-:Y:S01]  /*3ce30*/  @P2 STG.E.U16 desc[UR8][R14.64], R8 ;  /* 0x000000080e002986 */ /* 0x020be2000c101508 */
[----:B0-----:R-:W-:Y:S01]  /*3ce40*/  VIADD R7, R7, UR74 ;  /* 0x0000004a07077c36 */ /* 0x001fe20008000000 */
[----:B------:R-:W0:Y:S01]  /*3ce50*/  LDCU UR74, c[0x0][0x39c] ;  /* 0x00007380ff4a77ac */ /* 0x000e220008000800 */
[----:B-----5:R-:W-:Y:S01]  /*3ce60*/  LEA R14, P2, R9, R2, 0x1 ;  /* 0x00000002090e7211 */ /* 0x020fe200078408ff */
[----:B------:R-:W-:-:S03]  /*3ce70*/  VIADD R8, R13, 0x85 ;  /* 0x000000850d087836 */ /* 0x000fc60000000000 */
[----:B------:R-:W-:Y:S02]  /*3ce80*/  LEA.HI.X.SX32 R15, R9, R3, 0x1, P2 ;  /* 0x00000003090f7211 */ /* 0x000fe400010f0eff */
[----:B------:R-:W-:Y:S01]  /*3ce90*/  ISETP.LT.AND P2, PT, R8, UR52, !P0 ;  /* 0x0000003408007c0c */ /* 0x000fe2000c741270 */
[----:B------:R-:W-:Y:S01]  /*3cea0*/  VIADD R8, R7, UR73 ;  /* 0x0000004907087c36 */ /* 0x000fe20008000000 */
[----:B------:R5:W-:Y:S01]  /*3ceb0*/  STL [R1+0x698], R7 ;  /* 0x0006980701007387 */ /* 0x000be20000100800 */
[----:B------:R-:W0:Y:S02]  /*3cec0*/  LDCU UR52, c[0x0][0x3b8] ;  /* 0x00007700ff3477ac */ /* 0x000e240008000800 */
[----:B------:R-:W-:Y:S01]  /*3ced0*/  VIADD R9, R8, UR72 ;  /* 0x0000004808097c36 */ /* 0x000fe20008000000 */
[----:B------:R-:W0:Y:S01]  /*3cee0*/  LDCU UR72, c[0x0][0x39c] ;  /* 0x00007380ff4877ac */ /* 0x000e220008000800 */
[----:B------:R-:W0:Y:S01]  /*3cef0*/  LDCU UR73, c[0x0][0x3b8] ;  /* 0x00007700ff4977ac */ /* 0x000e220008000800 */
[----:B-----5:R-:W5:Y:S04]  /*3cf00*/  LDL.LU R7, [R1+0x1b0] ;  /* 0x0001b00001077983 */ /* 0x020f680000300800 */
[----:B------:R0:W-:Y:S04]  /*3cf10*/  STL [R1+0x694], R8 ;  /* 0x0006940801007387 */ /* 0x0001e80000100800 */
[----:B0-----:R-:W5:Y:S04]  /*3cf20*/  LDL.LU R8, [R1+0x268] ;  /* 0x0002680001087983 */ /* 0x001f680000300800 */
[----:B------:R-:W-:Y:S04]  /*3cf30*/  STL [R1+0x69c], R9 ;  /* 0x00069c0901007387 */ /* 0x000fe80000100800 */
[----:B---3--:R0:W-:Y:S01]  /*3cf40*/  @P3 STG.E.U16 desc[UR8][R14.64], R10 ;  /* 0x0000000a0e003986 */ /* 0x0081e2000c101508 */
[----:B------:R-:W-:-:S04]  /*3cf50*/  LEA R20, P3, R24, R2, 0x1 ;  /* 0x0000000218147211 */ /* 0x000fc800078608ff */
[----:B------:R-:W-:Y:S01]  /*3cf60*/  LEA.HI.X.SX32 R21, R24, R3, 0x1, P3 ;  /* 0x0000000318157211 */ /* 0x000fe200018f0eff */
[----:B------:R-:W-:Y:S02]  /*3cf70*/  IMAD.MOV.U32 R24, RZ, RZ, R23 ;  /* 0x000000ffff187224 */ /* 0x000fe400078e0017 */
[----:B------:R-:W3:Y:S01]  /*3cf80*/  LDL.LU R23, [R1+0x1ac] ;  /* 0x0001ac0001177983 */ /* 0x000ee20000300800 */
[----:B------:R-:W-:Y:S01]  /*3cf90*/  PRMT R11, R10, 0x7632, R11 ;  /* 0x000076320a0b7816 */ /* 0x000fe2000000000b */
[----:B0-----:R-:W-:Y:S02]  /*3cfa0*/  VIADD R10, R13, 0x86 ;  /* 0x000000860d0a7836 */ /* 0x001fe40000000000 */
[----:B------:R-:W-:Y:S01]  /*3cfb0*/  VIADD R9, R9, UR71 ;  /* 0x0000004709097c36 */ /* 0x000fe20008000000 */
[----:B------:R-:W0:Y:S04]  /*3cfc0*/  LDCU UR71, c[0x0][0x39c] ;  /* 0x00007380ff4777ac */ /* 0x000e280008000800 */
[----:B------:R-:W-:Y:S04]  /*3cfd0*/  STL [R1+0x6a4], R9 ;  /* 0x0006a40901007387 */ /* 0x000fe80000100800 */
[----:B------:R-:W-:Y:S01]  /*3cfe0*/  @P6 STG.E.U16 desc[UR8][R20.64], R11 ;  /* 0x0000000b14006986 */ /* 0x000fe2000c101508 */
[----:B----4-:R-:W-:-:S04]  /*3cff0*/  LEA R14, P3, R28, R2, 0x1 ;  /* 0x000000021c0e7211 */ /* 0x010fc800078608ff */
[----:B------:R-:W-:Y:S02]  /*3d000*/  LEA.HI.X.SX32 R15, R28, R3, 0x1, P3 ;  /* 0x000000031c0f7211 */ /* 0x000fe400018f0eff */
[----:B------:R-:W-:Y:S01]  /*3d010*/  ISETP.LT.AND P3, PT, R10, UR74, !P0 ;  /* 0x0000004a0a007c0c */ /* 0x000fe2000c761270 */
[----:B------:R-:W-:Y:S01]  /*3d020*/  VIADD R10, R9, UR62 ;  /* 0x0000003e090a7c36 */ /* 0x000fe20008000000 */
[----:B------:R-:W4:Y:S04]  /*3d030*/  LDCU UR74, c[0x0][0x3b8] ;  /* 0x00007700ff4a77ac */ /* 0x000f280008000800 */
[----:B------:R0:W-:Y:S01]  /*3d040*/  STL [R1+0x6c4], R10 ;  /* 0x0006c40a01007387 */ /* 0x0001e20000100800 */
[----:B--2---:R-:W-:-:S03]  /*3d050*/  PRMT R16, R22, 0x7632, R16 ;  /* 0x0000763216107816 */ /* 0x004fc60000000010 */
[----:B------:R-:W2:Y:S01]  /*3d060*/  LDL.LU R18, [R1+0x1a8] ;  /* 0x0001a80001127983 */ /* 0x000ea20000300800 */
[----:B0-----:R-:W-:Y:S01]  /*3d070*/  VIADD R10, R10, UR70 ;  /* 0x000000460a0a7c36 */ /* 0x001fe20008000000 */
[----:B------:R-:W0:Y:S02]  /*3d080*/  LDCU UR62, c[0x0][0x3b8] ;  /* 0x00007700ff3e77ac */ /* 0x000e240008000800 */
[----:B------:R-:W4:Y:S01]  /*3d090*/  LDL.LU R9, [R1+0x1a4] ;  /* 0x0001a40001097983 */ /* 0x000f220000300800 */
[----:B------:R-:W-:Y:S01]  /*3d0a0*/  VIADD R11, R13, 0x87 ;  /* 0x000000870d0b7836 */ /* 0x000fe20000000000 */
[----:B------:R-:W0:Y:S02]  /*3d0b0*/  LDCU UR70, c[0x0][0x3b8] ;  /* 0x00007700ff4677ac */ /* 0x000e240008000800 */
[----:B------:R1:W-:Y:S04]  /*3d0c0*/  STL [R1+0x6cc], R10 ;  /* 0x0006cc0a01007387 */ /* 0x0003e80000100800 */
[----:B------:R-:W4:Y:S04]  /*3d0d0*/  LDL.LU R28, [R1+0x1a0] ;  /* 0x0001a000011c7983 */ /* 0x000f280000300800 */
[----:B------:R0:W-:Y:S01]  /*3d0e0*/  @P4 STG.E.U16 desc[UR8][R14.64], R22 ;  /* 0x000000160e004986 */ /* 0x0001e2000c101508 */
[----:B-1----:R-:W-:-:S03]  /*3d0f0*/  VIADD R10, R10, UR69 ;  /* 0x000000450a0a7c36 */ /* 0x002fc60008000000 */
[----:B0-----:R-:W4:Y:S01]  /*3d100*/  LDL.LU R22, [R1+0x19c] ;  /* 0x00019c0001167983 */ /* 0x001f220000300800 */
[CC--:B-----5:R-:W-:Y:S01]  /*3d110*/  LEA R20, P6, R7.reuse, R2.reuse, 0x1 ;  /* 0x0000000207147211 */ /* 0x0e0fe200078c08ff */
[----:B------:R-:W0:Y:S03]  /*3d120*/  LDCU UR69, c[0x0][0x3b8] ;  /* 0x00007700ff4577ac */ /* 0x000e260008000800 */
[----:B------:R-:W-:Y:S01]  /*3d130*/  LEA.HI.X.SX32 R21, R7, R3, 0x1, P6 ;  /* 0x0000000307157211 */ /* 0x000fe200030f0eff */
[----:B------:R-:W-:Y:S02]  /*3d140*/  IMAD.MOV.U32 R7, RZ, RZ, R24 ;  /* 0x000000ffff077224 */ /* 0x000fe400078e0018 */
[----:B------:R-:W5:Y:S04]  /*3d150*/  LDL.LU R24, [R1+0x198] ;  /* 0x0001980001187983 */ /* 0x000f680000300800 */
[----:B------:R-:W-:Y:S01]  /*3d160*/  @P5 STG.E.U16 desc[UR8][R20.64], R16 ;  /* 0x0000001014005986 */ /* 0x000fe2000c101508 */
[----:B---3--:R-:W-:-:S04]  /*3d170*/  LEA R14, P6, R23, R2, 0x1 ;  /* 0x00000002170e7211 */ /* 0x008fc800078c08ff */
[----:B------:R-:W-:Y:S02]  /*3d180*/  LEA.HI.X.SX32 R15, R23, R3, 0x1, P6 ;  /* 0x00000003170f7211 */ /* 0x000fe400030f0eff */
[----:B------:R-:W3:Y:S04]  /*3d190*/  LDL.LU R23, [R1+0x194] ;  /* 0x0001940001177983 */ /* 0x000ee80000300800 */
[----:B------:R-:W-:Y:S04]  /*3d1a0*/  STL.64 [R1+0x10e0], R12 ;  /* 0x0010e00c01007387 */ /* 0x000fe80000100a00 */
[----:B------:R-:W-:Y:S04]  /*3d1b0*/  STL [R1+0x6dc], R10 ;  /* 0x0006dc0a01007387 */ /* 0x000fe80000100800 */
[----:B------:R1:W-:Y:S04]  /*3d1c0*/  @P1 STG.E.U16 desc[UR8][R14.64], R8 ;  /* 0x000000080e001986 */ /* 0x0003e8000c101508 */
[----:B-1----:R-:W3:Y:S04]  /*3d1d0*/  LDL.LU R15, [R1+0x18c] ;  /* 0x00018c00010f7983 */ /* 0x002ee80000300800 */
[----:B------:R-:W3:Y:S01]  /*3d1e0*/  LDL.LU R14, [R1+0x190] ;  /* 0x00019000010e7983 */ /* 0x000ee20000300800 */
[----:B------:R-:W-:Y:S01]  /*3d1f0*/  ISETP.LT.AND P4, PT, R11, UR72, !P0 ;  /* 0x000000480b007c0c */ /* 0x000fe2000c781270 */
[----:B------:R-:W-:Y:S01]  /*3d200*/  VIADD R11, R13, 0x88 ;  /* 0x000000880d0b7836 */ /* 0x000fe20000000000 */
[----:B------:R-:W-:Y:S01]  /*3d210*/  PRMT R17, R8, 0x7632, R17 ;  /* 0x0000763208117816 */ /* 0x000fe20000000011 */
[----:B------:R-:W-:Y:S01]  /*3d220*/  VIADD R16, R10, UR68 ;  /* 0x000000440a107c36 */ /* 0x000fe20008000000 */
[----:B------:R-:W1:Y:S02]  /*3d230*/  LDCU UR72, c[0x0][0x3b8] ;  /* 0x00007700ff4877ac */ /* 0x000e640008000800 */
[----:B------:R-:W-:-:S02]  /*3d240*/  ISETP.LT.AND P5, PT, R11, UR71, !P0 ;  /* 0x000000470b007c0c */ /* 0x000fc4000c7a1270 */
[----:B------:R0:W-:Y:S01]  /*3d250*/  STL [R1+0x6e4], R16 ;  /* 0x0006e41001007387 */ /* 0x0001e20000100800 */
[----:B------:R-:W1:Y:S03]  /*3d260*/  LDCU UR71, c[0x0][0x39c] ;  /* 0x00007380ff4777ac */ /* 0x000e660008000800 */
[----:B------:R-:W3:Y:S01]  /*3d270*/  LDL.LU R20, [R1+0x188] ;  /* 0x0001880001147983 */ /* 0x000ee20000300800 */
[----:B------:R-:W1:Y:S01]  /*3d280*/  LDCU UR68, c[0x0][0x3b8] ;  /* 0x00007700ff4477ac */ /* 0x000e620008000800 */
[----:B0-----:R-:W-:Y:S01]  /*3d290*/  VIADD R16, R16, UR57 ;  /* 0x0000003910107c36 */ /* 0x001fe20008000000 */
[----:B------:R-:W0:Y:S01]  /*3d2a0*/  LDCU UR57, c[0x0][0x3b8] ;  /* 0x00007700ff3977ac */ /* 0x000e220008000800 */
[-C--:B--2---:R-:W-:Y:S02]  /*3d2b0*/  LEA R12, P1, R18, R2.reuse, 0x1 ;  /* 0x00000002120c7211 */ /* 0x084fe400078208ff */
[----:B----4-:R-:W-:-:S02]  /*3d2c0*/  LEA R10, P6, R9, R2, 0x1 ;  /* 0x00000002090a7211 */ /* 0x010fc400078c08ff */
[-C--:B------:R-:W-:Y:S02]  /*3d2d0*/  LEA.HI.X.SX32 R13, R18, R3.reuse, 0x1, P1 ;  /* 0x00000003120d7211 */ /* 0x080fe400008f0eff */
[----:B------:R-:W-:-:S03]  /*3d2e0*/  LEA.HI.X.SX32 R11, R9, R3, 0x1, P6 ;  /* 0x00000003090b7211 */ /* 0x000fc600030f0eff */
[----:B------:R2:W-:Y:S01]  /*3d2f0*/  STL.64 [R1+0x1f0], R12 ;  /* 0x0001f00c01007387 */ /* 0x0005e20000100a00 */
[----:B------:R-:W-:Y:S01]  /*3d300*/  VIADD R9, R16, UR67 ;  /* 0x0000004310097c36 */ /* 0x000fe20008000000 */
[----:B------:R-:W4:Y:S02]  /*3d310*/  LDCU UR67, c[0x0][0x3b8] ;  /* 0x00007700ff4377ac */ /* 0x000f240008000800 */
[----:B------:R-:W4:Y:S04]  /*3d320*/  LDL.LU R21, [R1+0x184] ;  /* 0x0001840001157983 */ /* 0x000f280000300800 */
[----:B------:R0:W-:Y:S01]  /*3d330*/  STL.64 [R1+0x1e8], R10 ;  /* 0x0001e80a01007387 */ /* 0x0001e20000100a00 */
[----:B--2---:R-:W-:-:S04]  /*3d340*/  LEA R12, P1, R28, R2, 0x1 ;  /* 0x000000021c0c7211 */ /* 0x004fc800078208ff */
[-C--:B------:R-:W-:Y:S02]  /*3d350*/  LEA.HI.X.SX32 R13, R28, R3.reuse, 0x1, P1 ;  /* 0x000000031c0d7211 */ /* 0x080fe400008f0eff */
[CC--:B0-----:R-:W-:Y:S01]  /*3d360*/  LEA R10, P6, R22.reuse, R2.reuse, 0x1 ;  /* 0x00000002160a7211 */ /* 0x0c1fe200078c08ff */
[----:B------:R0:W-:Y:S03]  /*3d370*/  STL [R1+0x6f4], R9 ;  /* 0x0006f40901007387 */ /* 0x0001e60000100800 */
[----:B------:R-:W-:Y:S01]  /*3d380*/  LEA.HI.X.SX32 R11, R22, R3, 0x1, P6 ;  /* 0x00000003160b7211 */ /* 0x000fe200030f0eff */
[----:B------:R5:W-:Y:S01]  /*3d390*/  STL.64 [R1+0x1d8], R12 ;  /* 0x0001d80c01007387 */ /* 0x000be20000100a00 */
[----:B------:R-:W-:Y:S01]  /*3d3a0*/  VIADD R18, R9, UR64 ;  /* 0x0000004009127c36 */ /* 0x000fe20008000000 */
[----:B------:R-:W2:Y:S02]  /*3d3b0*/  LDCU UR64, c[0x0][0x39c] ;  /* 0x00007380ff4077ac */ /* 0x000ea40008000800 */
[----:B------:R-:W-:Y:S04]  /*3d3c0*/  STL.64 [R1+0x1d0], R10 ;  /* 0x0001d00a01007387 */ /* 0x000fe80000100a00 */
[----:B------:R-:W2:Y:S04]  /*3d3d0*/  LDL.LU R28, [R1+0x17c] ;  /* 0x00017c00011c7983 */ /* 0x000ea80000300800 */
[----:B0-----:R-:W2:Y:S01]  /*3d3e0*/  LDL.LU R9, [R1+0x178] ;  /* 0x0001780001097983 */ /* 0x001ea20000300800 */
[----:B-----5:R-:W-:-:S04]  /*3d3f0*/  LEA R12, P1, R24, R2, 0x1 ;  /* 0x00000002180c7211 */ /* 0x020fc800078208ff */
[----:B------:R-:W-:Y:S01]  /*3d400*/  LEA.HI.X.SX32 R13, R24, R3, 0x1, P1 ;  /* 0x00000003180d7211 */ /* 0x000fe200008f0eff */
[----:B------:R-:W-:Y:S04]  /*3d410*/  STL [R1+0x6fc], R18 ;  /* 0x0006fc1201007387 */ /* 0x000fe80000100800 */
[----:B------:R0:W-:Y:S04]  /*3d420*/  STL.64 [R1+0x1c8], R12 ;  /* 0x0001c80c01007387 */ /* 0x0001e80000100a00 */
[----:B0-----:R-:W5:Y:S01]  /*3d430*/  LDL.LU.64 R12, [R1+0x10e0] ;  /* 0x0010e000010c7983 */ /* 0x001f620000300a00 */
[----:B---3--:R-:W-:-:S04]  /*3d440*/  LEA R10, P6, R23, R2, 0x1 ;  /* 0x00000002170a7211 */ /* 0x008fc800078c08ff */
[----:B------:R-:W-:-:S05]  /*3d450*/  LEA.HI.X.SX32 R11, R23, R3, 0x1, P6 ;  /* 0x00000003170b7211 */ /* 0x000fca00030f0eff */
[----:B------:R-:W-:Y:S01]  /*3d460*/  STL.64 [R1+0x1c0], R10 ;  /* 0x0001c00a01007387 */ /* 0x000fe20000100a00 */
[----:B------:R-:W-:-:S04]  /*3d470*/  LEA R22, P1, R14, R2, 0x1 ;  /* 0x000000020e167211 */ /* 0x000fc800078208ff */
[----:B------:R-:W-:-:S05]  /*3d480*/  LEA.HI.X.SX32 R23, R14, R3, 0x1, P1 ;  /* 0x000000030e177211 */ /* 0x000fca00008f0eff */
[----:B------:R0:W-:Y:S04]  /*3d490*/  STL.64 [R1+0x10c0], R22 ;  /* 0x0010c01601007387 */ /* 0x0001e80000100a00 */
[----:B0-----:R-:W3:Y:S01]  /*3d4a0*/  LDL.LU R23, [R1+0x180] ;  /* 0x0001800001177983 */ /* 0x001ee20000300800 */
[----:B------:R-:W-:-:S04]  /*3d4b0*/  LEA R10, P6, R15, R2, 0x1 ;  /* 0x000000020f0a7211 */ /* 0x000fc800078c08ff */
[----:B------:R-:W-:Y:S01]  /*3d4c0*/  LEA.HI.X.SX32 R11, R15, R3, 0x1, P6 ;  /* 0x000000030f0b7211 */ /* 0x000fe200030f0eff */
[----:B------:R-:W-:Y:S01]  /*3d4d0*/  VIADD R24, R18, UR66 ;  /* 0x0000004212187c36 */ /* 0x000fe20008000000 */
[----:B------:R-:W0:Y:S03]  /*3d4e0*/  LDCU UR66, c[0x0][0x3b8] ;  /* 0x00007700ff4277ac */ /* 0x000e260008000800 */
[----:B------:R1:W-:Y:S01]  /*3d4f0*/  STL.64 [R1+0x10c8], R10 ;  /* 0x0010c80a01007387 */ /* 0x0003e20000100a00 */
[----:B------:R-:W-:Y:S01]  /*3d500*/  VIADD R18, R24, UR65 ;  /* 0x0000004118127c36 */ /* 0x000fe20008000000 */
[----:B------:R-:W0:Y:S01]  /*3d510*/  LDCU UR65, c[0x0][0x39c] ;  /* 0x00007380ff4177ac */ /* 0x000e220008000800 */
[----:B-1----:R-:W-:-:S04]  /*3d520*/  LEA R10, P1, R20, R2, 0x1 ;  /* 0x00000002140a7211 */ /* 0x002fc800078208ff */
[----:B------:R-:W-:Y:S01]  /*3d530*/  LEA.HI.X.SX32 R11, R20, R3, 0x1, P1 ;  /* 0x00000003140b7211 */ /* 0x000fe200008f0eff */
[----:B------:R1:W-:Y:S04]  /*3d540*/  STL [R1+0x724], R18 ;  /* 0x0007241201007387 */ /* 0x0003e80000100800 */
[----:B------:R-:W-:Y:S01]  /*3d550*/  STL.64 [R1+0x1a8], R10 ;  /* 0x0001a80a01007387 */ /* 0x000fe20000100a00 */
[----:B-1----:R-:W-:Y:S01]  /*3d560*/  VIADD R18, R18, UR63 ;  /* 0x0000003f12127c36 */ /* 0x002fe20008000000 */
[----:B------:R-:W1:Y:S01]  /*3d570*/  LDCU UR63, c[0x0][0x39c] ;  /* 0x00007380ff3f77ac */ /* 0x000e620008000800 */
[----:B----4-:R-:W-:-:S04]  /*3d580*/  LEA R14, P6, R21, R2, 0x1 ;  /* 0x00000002150e7211 */ /* 0x010fc800078c08ff */
[----:B------:R-:W-:-:S05]  /*3d590*/  LEA.HI.X.SX32 R15, R21, R3, 0x1, P6 ;  /* 0x00000003150f7211 */ /* 0x000fca00030f0eff */
[----:B------:R2:W-:Y:S02]  /*3d5a0*/  STL.64 [R1+0x1a0], R14 ;  /* 0x0001a00e01007387 */ /* 0x0005e40000100a00 */
[----:B--2---:R-:W-:-:S04]  /*3d5b0*/  LEA R14, P6, R28, R2, 0x1 ;  /* 0x000000021c0e7211 */ /* 0x004fc800078c08ff */
[----:B------:R-:W-:Y:S01]  /*3d5c0*/  LEA.HI.X.SX32 R15, R28, R3, 0x1, P6 ;  /* 0x000000031c0f7211 */ /* 0x000fe200030f0eff */
[----:B-----5:R-:W-:-:S05]  /*3d5d0*/  VIADD R10, R13, 0x89 ;  /* 0x000000890d0a7836 */ /* 0x020fca0000000000 */
[----:B------:R-:W-:Y:S01]  /*3d5e0*/  ISETP.LT.AND P6, PT, R10, UR64, !P0 ;  /* 0x000000400a007c0c */ /* 0x000fe2000c7c1270 */
[----:B------:R-:W2:Y:S01]  /*3d5f0*/  LDCU UR64, c[0x0][0x39c] ;  /* 0x00007380ff4077ac */ /* 0x000ea20008000800 */
[----:B---3--:R-:W-:-:S04]  /*3d600*/  LEA R20, P1, R23, R2, 0x1 ;  /* 0x0000000217147211 */ /* 0x008fc800078208ff */
[----:B------:R-:W-:-:S05]  /*3d610*/  LEA.HI.X.SX32 R21, R23, R3, 0x1, P1 ;  /* 0x0000000317157211 */ /* 0x000fca00008f0eff */
[----:B------:R-:W-:Y:S04]  /*3d620*/  STL.64 [R1+0x198], R20 ;  /* 0x0001981401007387 */ /* 0x000fe80000100a00 */
[----:B------:R3:W-:Y:S04]  /*3d630*/  STL.64 [R1+0x190], R14 ;  /* 0x0001900e01007387 */ /* 0x0007e80000100a00 */
[----:B------:R-:W4:Y:S04]  /*3d640*/  LDL.LU R28, [R1+0x26c] ;  /* 0x00026c00011c7983 */ /* 0x000f280000300800 */
[----:B------:R5:W-:Y:S01]  /*3d650*/  STL.64 [R1+0x10d0], R4 ;  /* 0x0010d00401007387 */ /* 0x000be20000100a00 */
[----:B---3--:R-:W-:Y:S01]  /*3d660*/  LEA R14, P1, R9, R2, 0x1 ;  /* 0x00000002090e7211 */ /* 0x008fe200078208ff */
[----:B------:R-:W-:-:S03]  /*3d670*/  IMAD.MOV.U32 R21, RZ, RZ, R7 ;  /* 0x000000ffff157224 */ /* 0x000fc600078e0007 */
[----:B------:R-:W-:Y:S02]  /*3d680*/  LEA.HI.X.SX32 R15, R9, R3, 0x1, P1 ;  /* 0x00000003090f7211 */ /* 0x000fe400008f0eff */
[----:B------:R-:W-:Y:S01]  /*3d690*/  LEA R20, P1, R7, R2, 0x1 ;  /* 0x0000000207147211 */ /* 0x000fe200078208ff */
[----:B-----5:R-:W3:Y:S01]  /*3d6a0*/  LDL.LU.64 R4, [R1+0x1e8] ;  /* 0x0001e80001047983 */ /* 0x020ee20000300a00 */
[----:B------:R-:W-:-:S03]  /*3d6b0*/  IMAD.MOV.U32 R9, RZ, RZ, R6 ;  /* 0x000000ffff097224 */ /* 0x000fc600078e0006 */
[----:B------:R-:W5:Y:S01]  /*3d6c0*/  LDL.LU.64 R10, [R1+0x1d8] ;  /* 0x0001d800010a7983 */ /* 0x000f620000300a00 */
[----:B------:R-:W-:Y:S01]  /*3d6d0*/  IMAD.MOV.U32 R6, RZ, RZ, R26 ;  /* 0x000000ffff067224 */ /* 0x000fe200078e001a */
[----:B------:R-:W-:Y:S02]  /*3d6e0*/  LEA.HI.X.SX32 R21, R21, R3, 0x1, P1 ;  /* 0x0000000315157211 */ /* 0x000fe400008f0eff */
[----:B------:R-:W2:Y:S01]  /*3d6f0*/  LDL.LU.64 R22, [R1+0x1d0] ;  /* 0x0001d00001167983 */ /* 0x000ea20000300a00 */
[----:B------:R-:W-:-:S03]  /*3d700*/  VIADD R7, R13, 0x8a ;  /* 0x0000008a0d077836 */ /* 0x000fc60000000000 */
[----:B------:R0:W-:Y:S04]  /*3d710*/  STL [R1+0x72c], R18 ;  /* 0x00072c1201007387 */ /* 0x0001e80000100800 */
[----:B------:R-:W2:Y:S04]  /*3d720*/  LDL.LU R26, [R1+0x320] ;  /* 0x00032000011a7983 */ /* 0x000ea80000300800 */
[----:B------:R1:W-:Y:S01]  /*3d730*/  STL.64 [R1+0x1090], R14 ;  /* 0x0010900e01007387 */ /* 0x0003e20000100a00 */
[----:B------:R-:W-:Y:S01]  /*3d740*/  ISETP.LT.AND P1, PT, R7, UR71, !P0 ;  /* 0x0000004707007c0c */ /* 0x000fe2000c721270 */
[----:B0-----:R-:W-:Y:S01]  /*3d750*/  VIADD R18, R18, UR61 ;  /* 0x0000003d12127c36 */ /* 0x001fe20008000000 */
[----:B------:R-:W0:Y:S01]  /*3d760*/  LDCU UR71, c[0x0][0x39c] ;  /* 0x00007380ff4777ac */ /* 0x000e220008000800 */
[----:B------:R-:W0:Y:S01]  /*3d770*/  LDCU UR61, c[0x0][0x39c] ;  /* 0x00007380ff3d77ac */ /* 0x000e220008000800 */
[----:B-1----:R-:W2:Y:S04]  /*3d780*/  LDL.LU.64 R14, [R1+0x1f0] ;  /* 0x0001f000010e7983 */ /* 0x002ea80000300a00 */
[----:B------:R-:W3:Y:S04]  /*3d790*/  LDL.LU R8, [R1+0x10dc] ;  /* 0x0010dc0001087983 */ /* 0x000ee80000300800 */
[----:B------:R1:W-:Y:S04]  /*3d7a0*/  STL.64 [R1+0x10a0], R20 ;  /* 0x0010a01401007387 */ /* 0x0003e80000100a00 */
[----:B------:R-:W-:Y:S04]  /*3d7b0*/  STL.64 [R1+0x1098], R2 ;  /* 0x0010980201007387 */ /* 0x000fe80000100a00 */
[----:B------:R-:W5:Y:S04]  /*3d7c0*/  LDL.LU R7, [R1+0x10d8] ;  /* 0x0010d80001077983 */ /* 0x000f680000300800 */
[----:B-1----:R-:W5:Y:S01]  /*3d7d0*/  LDL.LU.64 R20, [R1+0x1c8] ;  /* 0x0001c80001147983 */ /* 0x002f620000300a00 */
[----:B----4-:R-:W-:-:S03]  /*3d7e0*/  PRMT R19, R28, 0x7632, R19 ;  /* 0x000076321c137816 */ /* 0x010fc60000000013 */
[----:B--2---:R1:W-:Y:S01]  /*3d7f0*/  @P2 STG.E.U16 desc[UR8][R14.64], R17 ;  /* 0x000000110e002986 */ /* 0x0043e2000c101508 */
[----:B---3--:R-:W-:-:S03]  /*3d800*/  PRMT R8, R26, 0x7632, R8 ;  /* 0x000076321a087816 */ /* 0x008fc60000000008 */
[----:B------:R2:W-:Y:S04]  /*3d810*/  @P3 STG.E.U16 desc[UR8][R4.64], R28 ;  /* 0x0000001c04003986 */ /* 0x0005e8000c101508 */
[----:B-----5:R-:W-:Y:S04]  /*3d820*/  @P4 STG.E.U16 desc[UR8][R10.64], R19 ;  /* 0x000000130a004986 */ /* 0x020fe8000c101508 */
[----:B------:R-:W-:Y:S04]  /*3d830*/  @P5 STG.E.U16 desc[UR8][R22.64], R26 ;  /* 0x0000001a16005986 */ /* 0x000fe8000c101508 */
[----:B-1----:R-:W3:Y:S04]  /*3d840*/  LDL.LU.64 R14, [R1+0x1c0] ;  /* 0x0001c000010e7983 */ /* 0x002ee80000300a00 */
[----:B------:R1:W-:Y:S04]  /*3d850*/  @P6 STG.E.U16 desc[UR8][R20.64], R8 ;  /* 0x0000000814006986 */ /* 0x0003e8000c101508 */
[----:B------:R-:W4:Y:S04]  /*3d860*/  LDL.LU R17, [R1+0x324] ;  /* 0x0003240001117983 */ /* 0x000f280000300800 */
[----:B--2---:R-:W2:Y:S01]  /*3d870*/  LDL.LU.64 R4, [R1+0x10d0] ;  /* 0x0010d00001047983 */ /* 0x004ea20000300a00 */
[----:B-1----:R-:W-:-:S03]  /*3d880*/  VIADD R8, R18, UR60 ;  /* 0x0000003c12087c36 */ /* 0x002fc60008000000 */
[----:B------:R-:W5:Y:S01]  /*3d890*/  LDL.LU.64 R10, [R1+0x10c8] ;  /* 0x0010c800010a7983 */ /* 0x000f620000300a00 */
[----:B------:R-:W-:Y:S01]  /*3d8a0*/  VIADD R3, R13, 0x8b ;  /* 0x0000008b0d037836 */ /* 0x000fe20000000000 */
[----:B------:R-:W1:Y:S02]  /*3d8b0*/  LDCU UR60, c[0x0][0x39c] ;  /* 0x00007380ff3c77ac */ /* 0x000e640008000800 */
[----:B------:R-:W2:Y:S04]  /*3d8c0*/  LDL.LU.64 R22, [R1+0x10c0] ;  /* 0x0010c00001167983 */ /* 0x000ea80000300a00 */
[----:B------:R-:W5:Y:S04]  /*3d8d0*/  LDL.LU R26, [R1+0x328] ;  /* 0x00032800011a7983 */ /* 0x000f680000300800 */
[----:B------:R-:W-:Y:S04]  /*3d8e0*/  STL [R1+0x744], R8 ;  /* 0x0007440801007387 */ /* 0x000fe80000100800 */
[----:B------:R-:W5:Y:S04]  /*3d8f0*/  LDL.LU R28, [R1+0x32c] ;  /* 0x00032c00011c7983 */ /* 0x000f680000300800 */
[----:B------:R-:W5:Y:S01]  /*3d900*/  LDL.LU.64 R20, [R1+0x1a0] ;  /* 0x0001a00001147983 */ /* 0x000f620000300a00 */
[----:B------:R-:W-:Y:S01]  /*3d910*/  ISETP.LT.AND P2, PT, R3, UR65, !P0 ;  /* 0x0000004103007c0c */ /* 0x000fe2000c741270 */
[----:B------:R-:W-:Y:S01]  /*3d920*/  VIADD R3, R13, 0x8c ;  /* 0x0000008c0d037836 */ /* 0x000fe20000000000 */
[----:B------:R-:W1:Y:S04]  /*3d930*/  LDCU UR65, c[0x0][0x39c] ;  /* 0x00007380ff4177ac */ /* 0x000e680008000800 */
[----:B------:R-:W-:Y:S01]  /*3d940*/  ISETP.LT.AND P3, PT, R3, UR63, !P0 ;  /* 0x0000003f03007c0c */ /* 0x000fe2000c761270 */
[----:B------:R-:W-:Y:S01]  /*3d950*/  VIADD R3, R13, 0x8d ;  /* 0x0000008d0d037836 */ /* 0x000fe20000000000 */
[----:B------:R-:W2:Y:S04]  /*3d960*/  LDCU UR63, c[0x0][0x3b8] ;  /* 0x00007700ff3f77ac */ /* 0x000ea80008000800 */
[----:B------:R-:W-:Y:S01]  /*3d970*/  ISETP.LT.AND P4, PT, R3, UR64, !P0 ;  /* 0x0000004003007c0c */ /* 0x000fe2000c781270 */
[----:B------:R-:W3:Y:S01]  /*3d980*/  LDCU UR64, c[0x0][0x39c] ;  /* 0x00007380ff4077ac */ /* 0x000ee20008000800 */
[----:B------:R-:W-:-:S05]  /*3d990*/  VIADD R3, R13, 0x8e ;  /* 0x0000008e0d037836 */ /* 0x000fca0000000000 */
[----:B0-----:R-:W-:Y:S01]  /*3d9a0*/  ISETP.LT.AND P5, PT, R3, UR71, !P0 ;  /* 0x0000004703007c0c */ /* 0x001fe2000c7a1270 */
[----:B------:R-:W-:Y:S01]  /*3d9b0*/  VIADD R3, R13, 0x8f ;  /* 0x0000008f0d037836 */ /* 0x000fe20000000000 */
[----:B------:R-:W0:Y:S04]  /*3d9c0*/  LDCU UR71, c[0x0][0x3b8] ;  /* 0x00007700ff4777ac */ /* 0x000e280008000800 */
[----:B-1----:R-:W-:Y:S01]  /*3d9d0*/  ISETP.LT.AND P6, PT, R3, UR65, !P0 ;  /* 0x0000004103007c0c */ /* 0x002fe2000c7c1270 */
[----:B------:R-:W-:Y:S01]  /*3d9e0*/  VIADD R3, R13, 0x90 ;  /* 0x000000900d037836 */ /* 0x000fe20000000000 */
[----:B------:R-:W1:Y:S01]  /*3d9f0*/  LDCU UR65, c[0x0][0x39c] ;  /* 0x00007380ff4177ac */ /* 0x000e620008000800 */
[----:B----4-:R-:W-:Y:S01]  /*3da00*/  PRMT R2, R17, 0x7632, R2 ;  /* 0x0000763211027816 */ /* 0x010fe20000000002 */
[----:B---3--:R3:W-:Y:S02]  /*3da10*/  @P1 STG.E.U16 desc[UR8][R14.64], R17 ;  /* 0x000000110e001986 */ /* 0x0087e4000c101508 */
[----:B------:R-:W-:Y:S01]  /*3da20*/  ISETP.LT.AND P1, PT, R3, UR64, !P0 ;  /* 0x0000004003007c0c */ /* 0x000fe2000c721270 */
[----:B------:R-:W4:Y:S01]  /*3da30*/  LDCU UR64, c[0x0][0x39c] ;  /* 0x00007380ff4077ac */ /* 0x000f220008000800 */
[C---:B---3--:R-:W-:Y:S01]  /*3da40*/  VIADD R14, R13.reuse, 0x91 ;  /* 0x000000910d0e7836 */ /* 0x048fe20000000000 */
[----:B--2---:R-:W-:Y:S04]  /*3da50*/  @P2 STG.E.U16 desc[UR8][R22.64], R2 ;  /* 0x0000000216002986 */ /* 0x004fe8000c101508 */
[----:B------:R-:W-:Y:S01]  /*3da60*/  ISETP.LT.AND P2, PT, R14, UR61, !P0 ;  /* 0x0000003d0e007c0c */ /* 0x000fe2000c741270 */
[----:B-----5:R-:W-:Y:S01]  /*3da70*/  @P3 STG.E.U16 desc[UR8][R10.64], R26 ;  /* 0x0000001a0a003986 */ /* 0x020fe2000c101508 */
[----:B------:R-:W2:Y:S03]  /*3da80*/  LDCU UR61, c[0x0][0x3b8] ;  /* 0x00007700ff3d77ac */ /* 0x000ea60008000800 */
[----:B------:R3:W-:Y:S04]  /*3da90*/  STL.64 [R1+0x10a8], R20 ;  /* 0x0010a81401007387 */ /* 0x0007e80000100a00 */
[----:B---3--:R-:W3:Y:S04]  /*3daa0*/  LDL.LU.64 R20, [R1+0x1a8] ;  /* 0x0001a80001147983 */ /* 0x008ee80000300a00 */
[----:B------:R-:W5:Y:S04]  /*3dab0*/  LDL.LU R22, [R1+0x10b8] ;  /* 0x0010b80001167983 */ /* 0x000f680000300800 */
[----:B------:R-:W2:Y:S04]  /*3dac0*/  LDL.LU.64 R2, [R1+0x198] ;  /* 0x0001980001027983 */ /* 0x000ea80000300a00 */
[----:B------:R-:W2:Y:S04]  /*3dad0*/  LDL.LU.64 R14, [R1+0x190] ;  /* 0x00019000010e7983 */ /* 0x000ea80000300a00 */
[----:B------:R-:W2:Y:S04]  /*3dae0*/  LDL.LU R17, [R1+0x8a0] ;  /* 0x0008a00001117983 */ /* 0x000ea80000300800 */
[----:B------:R-:W2:Y:S01]  /*3daf0*/  LDL.LU.64 R10, [R1+0x10b0] ;  /* 0x0010b000010a7983 */ /* 0x000ea20000300a00 */
[----:B------:R-:W-:Y:S01]  /*3db00*/  VIADD R23, R8, UR59 ;  /* 0x0000003b08177c36 */ /* 0x000fe20008000000 */
[----:B------:R-:W0:Y:S01]  /*3db10*/  LDCU UR59, c[0x0][0x39c] ;  /* 0x00007380ff3b77ac */ /* 0x000e220008000800 */
[----:B------:R-:W-:Y:S01]  /*3db20*/  VIADD R8, R13, 0x92 ;  /* 0x000000920d087836 */ /* 0x000fe20000000000 */
[----:B--2---:R-:W-:Y:S01]  /*3db30*/  PRMT R11, R26, 0x7632, R11 ;  /* 0x000076321a0b7816 */ /* 0x004fe2000000000b */
[----:B------:R-:W-:-:S02]  /*3db40*/  IMAD.MOV.U32 R26, RZ, RZ, R27 ;  /* 0x000000ffff1a7224 */ /* 0x000fc400078e001b */
[----:B------:R-:W2:Y:S04]  /*3db50*/  LDL.LU R27, [R1+0x8a4] ;  /* 0x0008a400011b7983 */ /* 0x000ea80000300800 */
[----:B---3--:R3:W-:Y:S04]  /*3db60*/  @P4 STG.E.U16 desc[UR8][R20.64], R11 ;  /* 0x0000000b14004986 */ /* 0x0087e8000c101508 */
[----:B---3--:R-:W3:Y:S01]  /*3db70*/  LDL.LU.64 R20, [R1+0x10a8] ;  /* 0x0010a80001147983 */ /* 0x008ee20000300a00 */
[----:B------:R-:W-:Y:S01]  /*3db80*/  ISETP.LT.AND P3, PT, R8, UR60, !P0 ;  /* 0x0000003c08007c0c */ /* 0x000fe2000c761270 */
[----:B------:R-:W-:Y:S01]  /*3db90*/  VIADD R8, R13, 0x93 ;  /* 0x000000930d087836 */ /* 0x000fe20000000000 */
[----:B------:R-:W-:Y:S01]  /*3dba0*/  PRMT R10, R28, 0x7632, R10 ;  /* 0x000076321c0a7816 */ /* 0x000fe2000000000a */
[----:B------:R-:W2:Y:S01]  /*3dbb0*/  LDL.LU R11, [R1+0x170] ;  /* 0x00017000010b7983 */ /* 0x000ea20000300800 */
[----:B------:R-:W-:Y:S01]  /*3dbc0*/  PRMT R12, R17, 0x7632, R12 ;  /* 0x00007632110c7816 */ /* 0x000fe2000000000c */
[----:B------:R-:W0:Y:S01]  /*3dbd0*/  LDCU UR60, c[0x0][0x3b8] ;  /* 0x00007700ff3c77ac */ /* 0x000e220008000800 */
[----:B-1----:R-:W-:Y:S01]  /*3dbe0*/  ISETP.LT.AND P4, PT, R8, UR65, !P0 ;  /* 0x0000004108007c0c */ /* 0x002fe2000c781270 */
[----:B------:R-:W-:Y:S01]  /*3dbf0*/  VIADD R8, R13, 0x94 ;  /* 0x000000940d087836 */ /* 0x000fe20000000000 */
[----:B------:R-:W1:Y:S01]  /*3dc00*/  LDCU UR65, c[0x0][0x39c] ;  /* 0x00007380ff4177ac */ /* 0x000e620008000800 */
[----:B---3--:R3:W-:Y:S04]  /*3dc10*/  @P5 STG.E.U16 desc[UR8][R20.64], R28 ;  /* 0x0000001c14005986 */ /* 0x0087e8000c101508 */
[----:B------:R0:W-:Y:S04]  /*3dc20*/  @P6 STG.E.U16 desc[UR8][R2.64], R10 ;  /* 0x0000000a02006986 */ /* 0x0001e8000c101508 */
[----:B------:R1:W-:Y:S04]  /*3dc30*/  @P1 STG.E.U16 desc[UR8][R14.64], R17 ;  /* 0x000000110e001986 */ /* 0x0003e8000c101508 */
[----:B---3--:R-:W3:Y:S04]  /*3dc40*/  LDL.LU.64 R20, [R1+0x10a0] ;  /* 0x0010a00001147983 */ /* 0x008ee80000300a00 */
[----:B0-----:R-:W3:Y:S04]  /*3dc50*/  LDL.LU.64 R2, [R1+0x1098] ;  /* 0x0010980001027983 */ /* 0x001ee80000300a00 */
[----:B------:R-:W3:Y:S04]  /*3dc60*/  LDL.LU R28, [R1+0x16c] ;  /* 0x00016c00011c7983 */ /* 0x000ee80000300800 */
[----:B-1----:R-:W3:Y:S01]  /*3dc70*/  LDL.LU.64 R14, [R1+0x1090] ;  /* 0x00109000010e7983 */ /* 0x002ee20000300a00 */
[----:B----4-:R-:W-:Y:S01]  /*3dc80*/  ISETP.LT.AND P5, PT, R8, UR64, !P0 ;  /* 0x0000004008007c0c */ /* 0x010fe2000c7a1270 */
[----:B------:R-:W-:Y:S01]  /*3dc90*/  IMAD.MOV.U32 R8, RZ, RZ, R6 ;  /* 0x000000ffff087224 */ /* 0x000fe200078e0006 */
[----:B--2---:R-:W-:Y:S01]  /*3dca0*/  PRMT R7, R27, 0x7632, R7 ;  /* 0x000076321b077816 */ /* 0x004fe20000000007 */
[C---:B------:R-:W-:Y:S01]  /*3dcb0*/  VIADD R6, R13.reuse, 0x95 ;  /* 0x000000950d067836 */ /* 0x040fe20000000000 */
[----:B------:R-:W0:Y:S01]  /*3dcc0*/  LDCU UR64, c[0x0][0x3b8] ;  /* 0x00007700ff4077ac */ /* 0x000e220008000800 */
[----:B------:R-:W-:-:S03]  /*3dcd0*/  VIADD R10, R13, 0x96 ;  /* 0x000000960d0a7836 */ /* 0x000fc60000000000 */
[----:B------:R-:W-:Y:S01]  /*3dce0*/  ISETP.LT.AND P6, PT, R6, UR59, !P0 ;  /* 0x0000003b06007c0c */ /* 0x000fe2000c7c1270 */
[----:B------:R-:W-:Y:S01]  /*3dcf0*/  VIADD R6, R23, UR58 ;  /* 0x0000003a17067c36 */ /* 0x000fe20008000000 */
[----:B------:R-:W-:Y:S01]  /*3dd00*/  ISETP.LT.AND P1, PT, R10, UR65, !P0 ;  /* 0x000000410a007c0c */ /* 0x000fe2000c721270 */
[----:B------:R-:W1:Y:S02]  /*3dd10*/  LDCU UR65, c[0x0][0x3b8] ;  /* 0x00007700ff4177ac */ /* 0x000e640008000800 */
[----:B------:R-:W-:Y:S02]  /*3dd20*/  VIADD R10, R6, UR23 ;  /* 0x00000017060a7c36 */ /* 0x000fe40008000000 */
[----:B------:R-:W2:Y:S01]  /*3dd30*/  LDL R6, [R1+0x8a8] ;  /* 0x0008a80001067983 */ /* 0x000ea20000100800 */
[----:B------:R-:W4:Y:S03]  /*3dd40*/  LDCU UR59, c[0x0][0x3b8] ;  /* 0x00007700ff3b77ac */ /* 0x000f260008000800 */
[----:B------:R0:W-:Y:S01]  /*3dd50*/  STL [R1+0x75c], R10 ;  /* 0x00075c0a01007387 */ /* 0x0001e20000100800 */
[----:B------:R-:W1:Y:S01]  /*3dd60*/  LDCU UR58, c[0x0][0x3b8] ;  /* 0x00007700ff3a77ac */ /* 0x000e620008000800 */
[----:B------:R-:W1:Y:S01]  /*3dd70*/  LDCU UR23, c[0x0][0x3b8] ;  /* 0x00007700ff1777ac */ /* 0x000e620008000800 */
[----:B0-----:R-:W-:Y:S01]  /*3dd80*/  VIADD R10, R10, UR4 ;  /* 0x000000040a0a7c36 */ /* 0x001fe20008000000 */
[----:B------:R-:W0:Y:S04]  /*3dd90*/  LDCU UR4, c[0x0][0x39c] ;  /* 0x00007380ff0477ac */ /* 0x000e280008000800 */
[----:B------:R-:W-:Y:S01]  /*3dda0*/  STL [R1+0x764], R10 ;  /* 0x0007640a01007387 */ /* 0x000fe20000100800 */
[----:B------:R-:W-:Y:S01]  /*3ddb0*/  VIADD R19, R10, UR5 ;  /* 0x000000050a137c36 */ /* 0x000fe20008000000 */
[----:B------:R-:W0:Y:S02]  /*3ddc0*/  LDCU UR5, c[0x0][0x39c] ;  /* 0x00007380ff0577ac */ /* 0x000e240008000800 */
[----:B-----5:R5:W-:Y:S04]  /*3ddd0*/  STL.64 [R1+0x1058], R22 ;  /* 0x0010581601007387 */ /* 0x020be80000100a00 */
[----:B-----5:R-:W5:Y:S04]  /*3dde0*/  LDL.LU R23, [R1+0x168] ;  /* 0x0001680001177983 */ /* 0x020f680000300800 */
[----:B---3--:R3:W-:Y:S04]  /*3ddf0*/  @P2 STG.E.U16 desc[UR8][R14.64], R12 ;  /* 0x0000000c0e002986 */ /* 0x0087e8000c101508 */
[----:B------:R0:W-:Y:S01]  /*3de00*/  @P3 STG.E.U16 desc[UR8][R20.64], R27 ;  /* 0x0000001b14003986 */ /* 0x0001e2000c101508 */
[----:B---3--:R-:W-:-:S03]  /*3de10*/  LEA R14, P2, R11, R2, 0x1 ;  /* 0x000000020b0e7211 */ /* 0x008fc600078408ff */
[----:B0-----:R-:W3:Y:S01]  /*3de20*/  LDL.LU R20, [R1+0x160] ;  /* 0x0001600001147983 */ /* 0x001ee20000300800 */
[----:B------:R-:W-:Y:S01]  /*3de30*/  VIADD R27, R19, UR21 ;  /* 0x00000015131b7c36 */ /* 0x000fe20008000000 */
[----:B------:R-:W-:Y:S01]  /*3de40*/  LEA.HI.X.SX32 R15, R11, R3, 0x1, P2 ;  /* 0x000000030b0f7211 */ /* 0x000fe200010f0eff */
[----:B------:R-:W0:Y:S01]  /*3de50*/  LDCU UR21, c[0x0][0x39c] ;  /* 0x00007380ff1577ac */ /* 0x000e220008000800 */
[----:B------:R-:W4:Y:S04]  /*3de60*/  LDL.LU R21, [R1+0x15c] ;  /* 0x00015c0001157983 */ /* 0x000f280000300800 */
[----:B------:R-:W4:Y:S04]  /*3de70*/  LDL.LU R17, [R1+0x158] ;  /* 0x0001580001117983 */ /* 0x000f280000300800 */
[----:B------:R0:W-:Y:S01]  /*3de80*/  STL.64 [R1+0x1068], R18 ;  /* 0x0010681201007387 */ /* 0x0001e20000100a00 */
[----:B------:R-:W-:-:S03]  /*3de90*/  LEA R10, P2, R28, R2, 0x1 ;  /* 0x000000021c0a7211 */ /* 0x000fc600078408ff */
[----:B0-----:R-:W4:Y:S01]  /*3dea0*/  LDL.LU R19, [R1+0x164] ;  /* 0x0001640001137983 */ /* 0x001f220000300800 */
[----:B------:R-:W-:-:S03]  /*3deb0*/  LEA.HI.X.SX32 R11, R28, R3, 0x1, P2 ;  /* 0x000000031c0b7211 */ /* 0x000fc600010f0eff */
[----:B------:R0:W-:Y:S04]  /*3dec0*/  @P4 STG.E.U16 desc[UR8][R14.64], R7 ;  /* 0x000000070e004986 */ /* 0x0001e8000c101508 */
[----:B--2---:R2:W-:Y:S01]  /*3ded0*/  @P5 STG.E.U16 desc[UR8][R10.64], R6 ;  /* 0x000000060a005986 */ /* 0x0045e2000c101508 */
[----:B0-----:R-:W-:-:S03]  /*3dee0*/  IMAD.MOV.U32 R7, RZ, RZ, R25 ;  /* 0x000000ffff077224 */ /* 0x001fc600078e0019 */
[----:B------:R-:W4:Y:S01]  /*3def0*/  LDL.LU R14, [R1+0x150] ;  /* 0x00015000010e7983 */ /* 0x000f220000300800 */
[----:B------:R-:W-:Y:S01]  /*3df00*/  VIADD R25, R27, UR20 ;  /* 0x000000141b197c36 */ /* 0x000fe20008000000 */
[----:B------:R-:W0:Y:S01]  /*3df10*/  LDCU UR20, c[0x0][0x39c] ;  /* 0x00007380ff1477ac */ /* 0x000e220008000800 */
[----:B--2---:R-:W-:Y:S01]  /*3df20*/  IMAD.MOV.U32 R6, RZ, RZ, R26 ;  /* 0x000000ffff067224 */ /* 0x004fe200078e001a */
[----:B------:R-:W2:Y:S01]  /*3df30*/  LDL.LU R15, [R1+0x14c] ;  /* 0x00014c00010f7983 */ /* 0x000ea20000300800 */
[----:B------:R-:W-:Y:S02]  /*3df40*/  VIADD R26, R25, UR18 ;  /* 0x00000012191a7c36 */ /* 0x000fe40008000000 */
[----:B------:R-:W-:Y:S01]  /*3df50*/  VIADD R11, R13, 0x97 ;  /* 0x000000970d0b7836 */ /* 0x000fe20000000000 */
[----:B------:R-:W2:Y:S01]  /*3df60*/  LDL.LU R28, [R1+0x148] ;  /* 0x00014800011c7983 */ /* 0x000ea20000300800 */
[C---:B-----5:R-:W-:Y:S01]  /*3df70*/  LEA R10, P2, R23.reuse, R2, 0x1 ;  /* 0x00000002170a7211 */ /* 0x060fe200078408ff */
[----:B------:R-:W5:Y:S02]  /*3df80*/  LDCU UR18, c[0x0][0x39c] ;  /* 0x00007380ff1277ac */ /* 0x000f640008000800 */
[----:B------:R-:W-:Y:S04]  /*3df90*/  STL.64 [R1+0x1080], R26 ;  /* 0x0010801a01007387 */ /* 0x000fe80000100a00 */
[----:B------:R0:W-:Y:S04]  /*3dfa0*/  STL.64 [R1+0x1078], R24 ;  /* 0x0010781801007387 */ /* 0x0001e80000100a00 */
[----:B0-----:R-:W2:Y:S04]  /*3dfb0*/  LDL.LU R25, [R1+0x154] ;  /* 0x0001540001197983 */ /* 0x001ea80000300800 */
[----:B------:R0:W-:Y:S04]  /*3dfc0*/  STL [R1+0xd94], R11 ;  /* 0x000d940b01007387 */ /* 0x0001e80000100800 */
[----:B------:R-:W5:Y:S04]  /*3dfd0*/  LDL.LU R24, [R1+0x144] ;  /* 0x0001440001187983 */ /* 0x000f680000300800 */
[----:B------:R-:W5:Y:S01]  /*3dfe0*/  LDL.LU R18, [R1+0x140] ;  /* 0x0001400001127983 */ /* 0x000f620000300800 */
[----:B0-----:R-:W-:-:S03]  /*3dff0*/  LEA.HI.X.SX32 R11, R23, R3, 0x1, P2 ;  /* 0x00000003170b7211 */ /* 0x001fc600010f0eff */
[----:B------:R-:W5:Y:S04]  /*3e000*/  LDL.LU R22, [R1+0x13c] ;  /* 0x00013c0001167983 */ /* 0x000f680000300800 */
[----:B------:R4:W-:Y:S04]  /*3e010*/  STL.64 [R1+0xd88], R10 ;  /* 0x000d880a01007387 */ /* 0x0009e80000100a00 */
[----:B------:R-:W5:Y:S01]  /*3e020*/  LDL.LU R23, [R1+0x138] ;  /* 0x0001380001177983 */ /* 0x000f620000300800 */
[-C--:B---3--:R-:W-:Y:S02]  /*3e030*/  LEA R26, P2, R20, R2.reuse, 0x1 ;  /* 0x00000002141a7211 */ /* 0x088fe400078408ff */
[----:B----4-:R-:W-:-:S02]  /*3e040*/  LEA R10, P4, R21, R2, 0x1 ;  /* 0x00000002150a7211 */ /* 0x010fc400078808ff */
[-C--:B------:R-:W-:Y:S02]  /*3e050*/  LEA.HI.X.SX32 R27, R20, R3.reuse, 0x1, P2 ;  /* 0x00000003141b7211 */ /* 0x080fe400010f0eff */
[----:B------:R-:W-:Y:S02]  /*3e060*/  LEA.HI.X.SX32 R11, R21, R3, 0x1, P4 ;  /* 0x00000003150b7211 */ /* 0x000fe400020f0eff */
[----:B------:R-:W-:-:S04]  /*3e070*/  LEA R12, P3, R19, R2, 0x1 ;  /* 0x00000002130c7211 */ /* 0x000fc800078608ff */
[----:B------:R-:W-:-:S05]  /*3e080*/  LEA.HI.X.SX32 R13, R19, R3, 0x1, P3 ;  /* 0x00000003130d7211 */ /* 0x000fca00018f0eff */
[----:B------:R0:W-:Y:S04]  /*3e090*/  STL.64 [R1+0xd80], R12 ;  /* 0x000d800c01007387 */ /* 0x0001e80000100a00 */
[----:B------:R-:W3:Y:S04]  /*3e0a0*/  LDL.LU R19, [R1+0x134] ;  /* 0x0001340001137983 */ /* 0x000ee80000300800 */
[----:B------:R4:W-:Y:S04]  /*3e0b0*/  STL.64 [R1+0xd78], R26 ;  /* 0x000d781a01007387 */ /* 0x0009e80000100a00 */
[----:B------:R2:W-:Y:S01]  /*3e0c0*/  STL.64 [R1+0xd70], R10 ;  /* 0x000d700a01007387 */ /* 0x0005e20000100a00 */
[----:B0-----:R-:W-:-:S03]  /*3e0d0*/  LEA R12, P3, R17, R2, 0x1 ;  /* 0x00000002110c7211 */ /* 0x001fc600078608ff */
[----:B------:R-:W3:Y:S01]  /*3e0e0*/  LDL.LU R20, [R1+0x130] ;  /* 0x0001300001147983 */ /* 0x000ee20000300800 */
[----:B------:R-:W-:Y:S02]  /*3e0f0*/  LEA.HI.X.SX32 R13, R17, R3, 0x1, P3 ;  /* 0x00000003110d7211 */ /* 0x000fe400018f0eff */
[----:B----4-:R-:W-:-:S03]  /*3e100*/  LEA R26, P3, R14, R2, 0x1 ;  /* 0x000000020e1a7211 */ /* 0x010fc600078608ff */
[----:B------:R0:W-:Y:S04]  /*3e110*/  STL.64 [R1+0xd68], R12 ;  /* 0x000d680c01007387 */ /* 0x0001e80000100a00 */
[----:B------:R-:W4:Y:S01]  /*3e120*/  LDL.LU R21, [R1+0x12c] ;  /* 0x00012c0001157983 */ /* 0x000f220000300800 */
[----:B------:R-:W-:-:S03]  /*3e130*/  LEA.HI.X.SX32 R27, R14, R3, 0x1, P3 ;  /* 0x000000030e1b7211 */ /* 0x000fc600018f0eff */
[----:B------:R-:W4:Y:S01]  /*3e140*/  LDL.LU R17, [R1+0x128] ;  /* 0x0001280001117983 */ /* 0x000f220000300800 */
[----:B--2---:R-:W-:-:S04]  /*3e150*/  LEA R10, P2, R25, R2, 0x1 ;  /* 0x00000002190a7211 */ /* 0x004fc800078408ff */
[----:B------:R-:W-:Y:S02]  /*3e160*/  LEA.HI.X.SX32 R11, R25, R3, 0x1, P2 ;  /* 0x00000003190b7211 */ /* 0x000fe400010f0eff */
[----:B0-----:R-:W-:-:S03]  /*3e170*/  LEA R12, P4, R15, R2, 0x1 ;  /* 0x000000020f0c7211 */ /* 0x001fc600078808ff */
[----:B------:R0:W-:Y:S01]  /*3e180*/  STL.64 [R1+0xd60], R10 ;  /* 0x000d600a01007387 */ /* 0x0001e20000100a00 */
[----:B------:R-:W-:-:S03]  /*3e190*/  LEA.HI.X.SX32 R13, R15, R3, 0x1, P4 ;  /* 0x000000030f0d7211 */ /* 0x000fc600020f0eff */
[----:B------:R-:W-:Y:S04]  /*3e1a0*/  STL.64 [R1+0xd58], R26 ;  /* 0x000d581a01007387 */ /* 0x000fe80000100a00 */
[----:B------:R-:W2:Y:S01]  /*3e1b0*/  LDL.LU R25, [R1+0x120] ;  /* 0x0001200001197983 */ /* 0x000ea20000300800 */
[----:B0-----:R-:W-:-:S03]  /*3e1c0*/  LEA R10, P2, R28, R2, 0x1 ;  /* 0x000000021c0a7211 */ /* 0x001fc600078408ff */
[----:B------:R0:W-:Y:S01]  /*3e1d0*/  STL.64 [R1+0xd50], R12 ;  /* 0x000d500c01007387 */ /* 0x0001e20000100a00 */
[----:B------:R-:W-:-:S03]  /*3e1e0*/  LEA.HI.X.SX32 R11, R28, R3, 0x1, P2 ;  /* 0x000000031c0b7211 */ /* 0x000fc600010f0eff */
[----:B0-----:R-:W2:Y:S04]  /*3e1f0*/  LDL.LU R12, [R1+0x11c] ;  /* 0x00011c00010c7983 */ /* 0x001ea80000300800 */
[----:B------:R-:W2:Y:S04]  /*3e200*/  LDL.LU R13, [R1+0x118] ;  /* 0x00011800010d7983 */ /* 0x000ea80000300800 */
[----:B------:R0:W-:Y:S04]  /*3e210*/  STL.64 [R1+0xd48], R10 ;  /* 0x000d480a01007387 */ /* 0x0001e80000100a00 */
[----:B------:R-:W2:Y:S01]  /*3e220*/  LDL.LU R28, [R1+0x114] ;  /* 0x00011400011c7983 */ /* 0x000ea20000300800 */
[----:B-----5:R-:W-:-:S04]  /*3e230*/  LEA R14, P3, R24, R2, 0x1 ;  /* 0x00000002180e7211 */ /* 0x020fc800078608ff */
[-C--:B------:R-:W-:Y:S02]  /*3e240*/  LEA.HI.X.SX32 R15, R24, R3.reuse, 0x1, P3 ;  /* 0x00000003180f7211 */ /* 0x080fe400018f0eff */
[-C--:B------:R-:W-:Y:S02]  /*3e250*/  LEA R26, P2, R18, R2.reuse, 0x1 ;  /* 0x00000002121a7211 */ /* 0x080fe400078408ff */
[-C--:B0-----:R-:W-:Y:S01]  /*3e260*/  LEA R10, P4, R22, R2.reuse, 0x1 ;  /* 0x00000002160a7211 */ /* 0x081fe200078808ff */
[----:B------:R0:W-:Y:S01]  /*3e270*/  STL.64 [R1+0xd40], R14 ;  /* 0x000d400e01007387 */ /* 0x0001e20000100a00 */
[-C--:B------:R-:W-:Y:S02]  /*3e280*/  LEA.HI.X.SX32 R27, R18, R3.reuse, 0x1, P2 ;  /* 0x00000003121b7211 */ /* 0x080fe400010f0eff */
[----:B------:R-:W-:Y:S01]  /*3e290*/  LEA.HI.X.SX32 R11, R22, R3, 0x1, P4 ;  /* 0x00000003160b7211 */ /* 0x000fe200020f0eff */
[----:B------:R-:W5:Y:S01]  /*3e2a0*/  LDL.LU R24, [R1+0x110] ;  /* 0x0001100001187983 */ /* 0x000f620000300800 */
[----:B0-----:R-:W-:-:S03]  /*3e2b0*/  LEA R14, P3, R23, R2, 0x1 ;  /* 0x00000002170e7211 */ /* 0x001fc600078608ff */
[----:B------:R-:W-:Y:S01]  /*3e2c0*/  STL.64 [R1+0xd38], R26 ;  /* 0x000d381a01007387 */ /* 0x000fe20000100a00 */
[----:B------:R-:W-:-:S03]  /*3e2d0*/  LEA.HI.X.SX32 R15, R23, R3, 0x1, P3 ;  /* 0x00000003170f7211 */ /* 0x000fc600018f0eff */
[----:B------:R3:W-:Y:S04]  /*3e2e0*/  STL.64 [R1+0xd30], R10 ;  /* 0x000d300a01007387 */ /* 0x0007e80000100a00 */
[----:B------:R-:W5:Y:S04]  /*3e2f0*/  LDL.LU R18, [R1+0x10c] ;  /* 0x00010c0001127983 */ /* 0x000f680000300800 */
[----:B------:R4:W-:Y:S04]  /*3e300*/  STL.64 [R1+0xd28], R14 ;  /* 0x000d280e01007387 */ /* 0x0009e80000100a00 */
[----:B------:R-:W5:Y:S04]  /*3e310*/  LDL.LU R22, [R1+0x108] ;  /* 0x0001080001167983 */ /* 0x000f680000300800 */
[----:B------:R-:W5:Y:S01]  /*3e320*/  LDL.LU R23, [R1+0x104] ;  /* 0x0001040001177983 */ /* 0x000f620000300800 */
[----:B---3--:R-:W-:-:S04]  /*3e330*/  LEA R10, P2, R19, R2, 0x1 ;  /* 0x00000002130a7211 */ /* 0x008fc800078408ff */
[----:B------:R-:W-:Y:S02]  /*3e340*/  LEA.HI.X.SX32 R11, R19, R3, 0x1, P2 ;  /* 0x00000003130b7211 */ /* 0x000fe400010f0eff */
[----:B------:R-:W-:-:S04]  /*3e350*/  LEA R26, P3, R20, R2, 0x1 ;  /* 0x00000002141a7211 */ /* 0x000fc800078608ff */
[----:B------:R-:W-:Y:S01]  /*3e360*/  LEA.HI.X.SX32 R27, R20, R3, 0x1, P3 ;  /* 0x00000003141b7211 */ /* 0x000fe200018f0eff */
[----:B------:R0:W-:Y:S04]  /*3e370*/  STL.64 [R1+0xd20], R10 ;  /* 0x000d200a01007387 */ /* 0x0001e80000100a00 */
[----:B------:R-:W-:Y:S01]  /*3e380*/  STL.64 [R1+0xd18], R26 ;  /* 0x000d181a01007387 */ /* 0x000fe20000100a00 */
[----:B----4-:R-:W-:-:S03]  /*3e390*/  LEA R14, P4, R21, R2, 0x1 ;  /* 0x00000002150e7211 */ /* 0x010fc600078808ff */
[----:B------:R-:W3:Y:S01]  /*3e3a0*/  LDL.LU R19, [R1+0x100] ;  /* 0x0001000001137983 */ /* 0x000ee20000300800 */
[----:B------:R-:W-:Y:S02]  /*3e3b0*/  LEA.HI.X.SX32 R15, R21, R3, 0x1, P4 ;  /* 0x00000003150f7211 */ /* 0x000fe400020f0eff */
[----:B0-----:R-:W-:-:S03]  /*3e3c0*/  LEA R10, P2, R17, R2, 0x1 ;  /* 0x00000002110a7211 */ /* 0x001fc600078408ff */
[----:B------:R2:W-:Y:S01]  /*3e3d0*/  STL.64 [R1+0xd10], R14 ;  /* 0x000d100e01007387 */ /* 0x0005e20000100a00 */
[----:B------:R-:W-:-:S03]  /*3e3e0*/  LEA.HI.X.SX32 R11, R17, R3, 0x1, P2 ;  /* 0x00000003110b7211 */ /* 0x000fc600010f0eff */
[----:B------:R-:W4:Y:S04]  /*3e3f0*/  LDL.LU R20, [R1+0xfc] ;  /* 0x0000fc0001147983 */ /* 0x000f280000300800 */
[----:B------:R-:W4:Y:S01]  /*3e400*/  LDL.LU R17, [R1+0xf8] ;  /* 0x0000f80001117983 */ /* 0x000f220000300800 */
[----:B--2---:R-:W-:-:S03]  /*3e410*/  LEA R14, P3, R25, R2, 0x1 ;  /* 0x00000002190e7211 */ /* 0x004fc600078608ff */
[----:B------:R0:W-:Y:S01]  /*3e420*/  STL.64 [R1+0xcf8], R10 ;  /* 0x000cf80a01007387 */ /* 0x0001e20000100a00 */
[----:B------:R-:W-:-:S03]  /*3e430*/  LEA.HI.X.SX32 R15, R25, R3, 0x1, P3 ;  /* 0x00000003190f7211 */ /* 0x000fc600018f0eff */
[----:B------:R-:W2:Y:S04]  /*3e440*/  LDL.LU R21, [R1+0xf4] ;  /* 0x0000f40001157983 */ /* 0x000ea80000300800 */
[----:B------:R0:W-:Y:S01]  /*3e450*/  STL.64 [R1+0xcf0], R14 ;  /* 0x000cf00e01007387 */ /* 0x0001e20000100a00 */
[CC--:B------:R-:W-:Y:S02]  /*3e460*/  LEA R26, P2, R12.reuse, R2.reuse, 0x1 ;  /* 0x000000020c1a7211 */ /* 0x0c0fe400078408ff */
[C---:B0-----:R-:W-:Y:S02]  /*3e470*/  LEA R10, P4, R13.reuse, R2, 0x1 ;  /* 0x000000020d0a7211 */ /* 0x041fe400078808ff */
[-C--:B------:R-:W-:Y:S02]  /*3e480*/  LEA.HI.X.SX32 R27, R12, R3.reuse, 0x1, P2 ;  /* 0x000000030c1b7211 */ /* 0x080fe400010f0eff */
[----:B------:R-:W-:-:S02]  /*3e490*/  LEA.HI.X.SX32 R11, R13, R3, 0x1, P4 ;  /* 0x000000030d0b7211 */ /* 0x000fc400020f0eff */
[CC--:B------:R-:W-:Y:S01]  /*3e4a0*/  LEA R14, P3, R28.reuse, R2.reuse, 0x1 ;  /* 0x000000021c0e7211 */ /* 0x0c0fe200078608ff */
[----:B------:R-:W-:Y:S03]  /*3e4b0*/  STL.64 [R1+0xcd8], R26 ;  /* 0x000cd81a01007387 */ /* 0x000fe60000100a00 */
[----:B------:R-:W-:Y:S01]  /*3e4c0*/  LEA.HI.X.SX32 R15, R28, R3, 0x1, P3 ;  /* 0x000000031c0f7211 */ /* 0x000fe200018f0eff */
[----:B------:R-:W2:Y:S04]  /*3e4d0*/  LDL.LU R12, [R1+0xf0] ;  /* 0x0000f000010c7983 */ /* 0x000ea80000300800 */
[----:B------:R5:W-:Y:S04]  /*3e4e0*/  STL.64 [R1+0xcd0], R10 ;  /* 0x000cd00a01007387 */ /* 0x000be80000100a00 */
[----:B------:R-:W2:Y:S04]  /*3e4f0*/  LDL.LU R25, [R1+0xec] ;  /* 0x0000ec0001197983 */ /* 0x000ea80000300800 */
[----:B------:R0:W-:Y:S04]  /*3e500*/  STL.64 [R1+0xcc8], R14 ;  /* 0x000cc80e01007387 */ /* 0x0001e80000100a00 */
[----:B------:R-:W2:Y:S01]  /*3e510*/  LDL.LU R13, [R1+0xe8] ;  /* 0x0000e800010d7983 */ /* 0x000ea20000300800 */
[----:B-----5:R-:W-:-:S03]  /*3e520*/  LEA R10, P2, R24, R2, 0x1 ;  /* 0x00000002180a7211 */ /* 0x020fc600078408ff */
[----:B------:R-:W5:Y:S01]  /*3e530*/  LDL.LU R28, [R1+0xe4] ;  /* 0x0000e400011c7983 */ /* 0x000f620000300800 */
[----:B------:R-:W-:Y:S02]  /*3e540*/  LEA.HI.X.SX32 R11, R24, R3, 0x1, P2 ;  /* 0x00000003180b7211 */ /* 0x000fe400010f0eff */
[----:B------:R-:W-:-:S03]  /*3e550*/  LEA R26, P3, R18, R2, 0x1 ;  /* 0x00000002121a7211 */ /* 0x000fc600078608ff */
[----:B------:R1:W-:Y:S01]  /*3e560*/  STL.64 [R1+0xcc0], R10 ;  /* 0x000cc00a01007387 */ /* 0x0003e20000100a00 */
[----:B------:R-:W-:Y:S02]  /*3e570*/  LEA.HI.X.SX32 R27, R18, R3, 0x1, P3 ;  /* 0x00000003121b7211 */ /* 0x000fe400018f0eff */
[----:B0-----:R-:W-:-:S03]  /*3e580*/  LEA R14, P4, R22, R2, 0x1 ;  /* 0x00000002160e7211 */ /* 0x001fc600078808ff */
[----:B------:R0:W-:Y:S01]  /*3e590*/  STL.64 [R1+0xca8], R26 ;  /* 0x000ca81a01007387 */ /* 0x0001e20000100a00 */
[----:B------:R-:W-:Y:S02]  /*3e5a0*/  LEA.HI.X.SX32 R15, R22, R3, 0x1, P4 ;  /* 0x00000003160f7211 */ /* 0x000fe400020f0eff */
[----:B-1----:R-:W-:-:S04]  /*3e5b0*/  LEA R10, P2, R23, R2, 0x1 ;  /* 0x00000002170a7211 */ /* 0x002fc800078408ff */
[----:B------:R-:W-:Y:S01]  /*3e5c0*/  LEA.HI.X.SX32 R11, R23, R3, 0x1, P2 ;  /* 0x00000003170b7211 */ /* 0x000fe200010f0eff */
[----:B0-----:R-:W5:Y:S04]  /*3e5d0*/  LDL.LU R26, [R1+0xe0] ;  /* 0x0000e000011a7983 */ /* 0x001f680000300800 */
[----:B------:R3:W-:Y:S04]  /*3e5e0*/  STL.64 [R1+0xca0], R14 ;  /* 0x000ca00e01007387 */ /* 0x0007e80000100a00 */
[----:B------:R0:W-:Y:S04]  /*3e5f0*/  STL.64 [R1+0xc88], R10 ;  /* 0x000c880a01007387 */ /* 0x0001e80000100a00 */
[----:B------:R-:W5:Y:S01]  /*3e600*/  LDL.LU R27, [R1+0xdc] ;  /* 0x0000dc00011b7983 */ /* 0x000f620000300800 */
[----:B---3--:R-:W-:-:S04]  /*3e610*/  LEA R14, P3, R19, R2, 0x1 ;  /* 0x00000002130e7211 */ /* 0x008fc800078608ff */
[----:B------:R-:W-:-:S05]  /*3e620*/  LEA.HI.X.SX32 R15, R19, R3, 0x1, P3 ;  /* 0x00000003130f7211 */ /* 0x000fca00018f0eff */
[----:B------:R1:W-:Y:S01]  /*3e630*/  STL.64 [R1+0xc80], R14 ;  /* 0x000c800e01007387 */ /* 0x0003e20000100a00 */
[CC--:B----4-:R-:W-:Y:S02]  /*3e640*/  LEA R22, P2, R20.reuse, R2.reuse, 0x1 ;  /* 0x0000000214167211 */ /* 0x0d0fe400078408ff */
[C---:B0-----:R-:W-:Y:S01]  /*3e650*/  LEA R10, P4, R17.reuse, R2, 0x1 ;  /* 0x00000002110a7211 */ /* 0x041fe200078808ff */
[----:B-1----:R-:W3:Y:S04]  /*3e660*/  LDL.LU R14, [R1+0xd8] ;  /* 0x0000d800010e7983 */ /* 0x002ee80000300800 */
[----:B------:R-:W4:Y:S01]  /*3e670*/  LDL.LU R15, [R1+0xd4] ;  /* 0x0000d400010f7983 */ /* 0x000f220000300800 */
[-C--:B------:R-:W-:Y:S02]  /*3e680*/  LEA.HI.X.SX32 R23, R20, R3.reuse, 0x1, P2 ;  /* 0x0000000314177211 */ /* 0x080fe400010f0eff */
[----:B------:R-:W-:-:S02]  /*3e690*/  LEA.HI.X.SX32 R11, R17, R3, 0x1, P4 ;  /* 0x00000003110b7211 */ /* 0x000fc400020f0eff */
[CC--:B--2---:R-:W-:Y:S01]  /*3e6a0*/  LEA R18, P3, R21.reuse, R2.reuse, 0x1 ;  /* 0x0000000215127211 */ /* 0x0c4fe200078608ff */
[----:B------:R0:W-:Y:S03]  /*3e6b0*/  STL.64 [R1+0xc78], R22 ;  /* 0x000c781601007387 */ /* 0x0001e60000100a00 */
[----:B------:R-:W-:Y:S01]  /*3e6c0*/  LEA.HI.X.SX32 R19, R21, R3, 0x1, P3 ;  /* 0x0000000315137211 */ /* 0x000fe200018f0eff */
[----:B------:R-:W2:Y:S04]  /*3e6d0*/  LDL.LU R17, [R1+0xd0] ;  /* 0x0000d00001117983 */ /* 0x000ea80000300800 */
[----:B------:R1:W-:Y:S04]  /*3e6e0*/  STL.64 [R1+0xc70], R10 ;  /* 0x000c700a01007387 */ /* 0x0003e80000100a00 */
[----:B0-----:R-:W2:Y:S04]  /*3e6f0*/  LDL.LU R22, [R1+0xcc] ;  /* 0x0000cc0001167983 */ /* 0x001ea80000300800 */
[----:B------:R-:W2:Y:S04]  /*3e700*/  LDL.LU R23, [R1+0xc8] ;  /* 0x0000c80001177983 */ /* 0x000ea80000300800 */
[----:B------:R0:W-:Y:S01]  /*3e710*/  STL.64 [R1+0xc58], R18 ;  /* 0x000c581201007387 */ /* 0x0001e20000100a00 */
[----:B-1----:R-:W-:-:S04]  /*3e720*/  LEA R10, P2, R12, R2, 0x1 ;  /* 0x000000020c0a7211 */ /* 0x002fc800078408ff */
[----:B------:R-:W-:Y:S02]  /*3e730*/  LEA.HI.X.SX32 R11, R12, R3, 0x1, P2 ;  /* 0x000000030c0b7211 */ /* 0x000fe400010f0eff */
[----:B------:R-:W2:Y:S01]  /*3e740*/  LDL.LU R12, [R1+0xc4] ;  /* 0x0000c400010c7983 */ /* 0x000ea20000300800 */
[----:B------:R-:W-:-:S04]  /*3e750*/  LEA R20, P3, R25, R2, 0x1 ;  /* 0x0000000219147211 */ /* 0x000fc800078608ff */
[-C--:B------:R-:W-:Y:S02]  /*3e760*/  LEA.HI.X.SX32 R21, R25, R3.reuse, 0x1, P3 ;  /* 0x0000000319157211 */ /* 0x080fe400018f0eff */
[CC--:B0-----:R-:W-:Y:S01]  /*3e770*/  LEA R18, P4, R13.reuse, R2.reuse, 0x1 ;  /* 0x000000020d127211 */ /* 0x0c1fe200078808ff */
[----:B------:R5:W-:Y:S03]  /*3e780*/  STL.64 [R1+0xc50], R10 ;  /* 0x000c500a01007387 */ /* 0x000be60000100a00 */
[----:B------:R-:W-:Y:S01]  /*3e790*/  LEA.HI.X.SX32 R19, R13, R3, 0x1, P4 ;  /* 0x000000030d137211 */ /* 0x000fe200020f0eff */
[----:B------:R0:W-:Y:S04]  /*3e7a0*/  STL.64 [R1+0x1088], R4 ;  /* 0x0010880401007387 */ /* 0x0001e80000100a00 */
[----:B------:R-:W-:Y:S04]  /*3e7b0*/  STL.64 [R1+0xc38], R20 ;  /* 0x000c381401007387 */ /* 0x000fe80000100a00 */
[----:B------:R-:W-:Y:S04]  /*3e7c0*/  STL.64 [R1+0xc30], R18 ;  /* 0x000c301201007387 */ /* 0x000fe80000100a00 */
[----:B------:R-:W2:Y:S01]  /*3e7d0*/  LDL.LU R13, [R1+0xc0] ;  /* 0x0000c000010d7983 */ /* 0x000ea20000300800 */
[----:B-----5:R-:W-:-:S04]  /*3e7e0*/  LEA R10, P2, R28, R2, 0x1 ;  /* 0x000000021c0a7211 */ /* 0x020fc800078408ff */
[----:B------:R-:W-:-:S05]  /*3e7f0*/  LEA.HI.X.SX32 R11, R28, R3, 0x1, P2 ;  /* 0x000000031c0b7211 */ /* 0x000fca00010f0eff */
[----:B------:R1:W-:Y:S01]  /*3e800*/  STL.64 [R1+0xc18], R10 ;  /* 0x000c180a01007387 */ /* 0x0003e20000100a00 */
[----:B0-----:R-:W-:-:S03]  /*3e810*/  LEA R4, P3, R26, R2, 0x1 ;  /* 0x000000021a047211 */ /* 0x001fc600078608ff */
[----:B-1----:R-:W5:Y:S04]  /*3e820*/  LDL.LU R11, [R1+0xbc] ;  /* 0x0000bc00010b7983 */ /* 0x002f680000300800 */
[----:B------:R-:W5:Y:S01]  /*3e830*/  LDL.LU R28, [R1+0xb8] ;  /* 0x0000b800011c7983 */ /* 0x000f620000300800 */
[C---:B------:R-:W-:Y:S01]  /*3e840*/  LEA R20, P2, R27.reuse, R2, 0x1 ;  /* 0x000000021b147211 */ /* 0x040fe200078408ff */
[----:B------:R-:W-:Y:S01]  /*3e850*/  IMAD.MOV.U32 R10, RZ, RZ, R9 ;  /* 0x000000ffff0a7224 */ /* 0x000fe200078e0009 */
[-C--:B------:R-:W-:Y:S01]  /*3e860*/  LEA.HI.X.SX32 R5, R26, R3.reuse, 0x1, P3 ;  /* 0x000000031a057211 */ /* 0x080fe200018f0eff */
[----:B------:R-:W5:Y:S01]  /*3e870*/  LDL.LU R9, [R1+0xb4] ;  /* 0x0000b40001097983 */ /* 0x000f620000300800 */
[----:B------:R-:W-:-:S03]  /*3e880*/  LEA.HI.X.SX32 R21, R27, R3, 0x1, P2 ;  /* 0x000000031b157211 */ /* 0x000fc600010f0eff */
[----:B------:R4:W-:Y:S04]  /*3e890*/  STL.64 [R1+0xc10], R4 ;  /* 0x000c100401007387 */ /* 0x0009e80000100a00 */
[----:B------:R0:W-:Y:S04]  /*3e8a0*/  STL.64 [R1+0xc08], R20 ;  /* 0x000c081401007387 */ /* 0x0001e80000100a00 */
[----:B------:R-:W5:Y:S01]  /*3e8b0*/  LDL.LU R24, [R1+0xb0] ;  /* 0x0000b00001187983 */ /* 0x000f620000300800 */
[-C--:B---3--:R-:W-:Y:S02]  /*3e8c0*/  LEA R18, P4, R14, R2.reuse, 0x1 ;  /* 0x000000020e127211 */ /* 0x088fe400078808ff */
[----:B----4-:R-:W-:-:S02]  /*3e8d0*/  LEA R4, P3, R15, R2, 0x1 ;  /* 0x000000020f047211 */ /* 0x010fc400078608ff */
[-C--:B------:R-:W-:Y:S02]  /*3e8e0*/  LEA.HI.X.SX32 R19, R14, R3.reuse, 0x1, P4 ;  /* 0x000000030e137211 */ /* 0x080fe400020f0eff */
[----:B------:R-:W-:-:S03]  /*3e8f0*/  LEA.HI.X.SX32 R5, R15, R3, 0x1, P3 ;  /* 0x000000030f057211 */ /* 0x000fc600018f0eff */
[----:B------:R2:W-:Y:S04]  /*3e900*/  STL.64 [R1+0xc00], R18 ;  /* 0x000c001201007387 */ /* 0x0005e80000100a00 */
[----:B------:R-:W3:Y:S04]  /*3e910*/  LDL.LU R26, [R1+0xac] ;  /* 0x0000ac00011a7983 */ /* 0x000ee80000300800 */
[----:B0-----:R-:W4:Y:S04]  /*3e920*/  LDL.LU R20, [R1+0xa8] ;  /* 0x0000a80001147983 */ /* 0x001f280000300800 */
[----:B------:R0:W-:Y:S01]  /*3e930*/  STL.64 [R1+0xbf8], R4 ;  /* 0x000bf80401007387 */ /* 0x0001e20000100a00 */
[----:B--2---:R-:W-:-:S03]  /*3e940*/  LEA R18, P2, R17, R2, 0x1 ;  /* 0x0000000211127211 */ /* 0x004fc600078408ff */
[----:B------:R-:W2:Y:S01]  /*3e950*/  LDL.LU R21, [R1+0xa4] ;  /* 0x0000a40001157983 */ /* 0x000ea20000300800 */
[-C--:B------:R-:W-:Y:S02]  /*3e960*/  LEA R14, P4, R23, R2.reuse, 0x1 ;  /* 0x00000002170e7211 */ /* 0x080fe400078808ff */
[----:B------:R-:W-:Y:S02]  /*3e970*/  LEA.HI.X.SX32 R19, R17, R3, 0x1, P2 ;  /* 0x0000000311137211 */ /* 0x000fe400010f0eff */
[----:B------:R-:W2:Y:S01]  /*3e980*/  LDL.LU R17, [R1+0xa0] ;  /* 0x0000a00001117983 */ /* 0x000ea20000300800 */
[----:B0-----:R-:W-:-:S03]  /*3e990*/  LEA R4, P3, R22, R2, 0x1 ;  /* 0x0000000216047211 */ /* 0x001fc600078608ff */
[----:B------:R0:W-:Y:S01]  /*3e9a0*/  STL.64 [R1+0xba8], R18 ;  /* 0x000ba81201007387 */ /* 0x0001e20000100a00 */
[-C--:B------:R-:W-:Y:S02]  /*3e9b0*/  LEA.HI.X.SX32 R15, R23, R3.reuse, 0x1, P4 ;  /* 0x00000003170f7211 */ /* 0x080fe400020f0eff */
[----:B------:R-:W-:-:S05]  /*3e9c0*/  LEA.HI.X.SX32 R5, R22, R3, 0x1, P3 ;  /* 0x0000000316057211 */ /* 0x000fca00018f0eff */
[----:B------:R1:W-:Y:S01]  /*3e9d0*/  STL.64 [R1+0xb40], R4 ;  /* 0x000b400401007387 */ /* 0x0003e20000100a00 */
[----:B0-----:R-:W-:-:S04]  /*3e9e0*/  LEA R18, P2, R12, R2, 0x1 ;  /* 0x000000020c127211 */ /* 0x001fc800078408ff */
[----:B------:R-:W-:Y:S01]  /*3e9f0*/  LEA.HI.X.SX32 R19, R12, R3, 0x1, P2 ;  /* 0x000000030c137211 */ /* 0x000fe200010f0eff */
[----:B-1----:R-:W2:Y:S04]  /*3ea00*/  LDL.LU.64 R4, [R1+0x1088] ;  /* 0x0010880001047983 */ /* 0x002ea80000300a00 */
[----:B------:R0:W-:Y:S04]  /*3ea10*/  STL.64 [R1+0xb38], R14 ;  /* 0x000b380e01007387 */ /* 0x0001e80000100a00 */
[----:B------:R-:W2:Y:S04]  /*3ea20*/  LDL.LU R27, [R1+0x9c] ;  /* 0x00009c00011b7983 */ /* 0x000ea80000300800 */
[----:B------:R-:W2:Y:S01]  /*3ea30*/  LDL.LU R12, [R1+0x98] ;  /* 0x00009800010c7983 */ /* 0x000ea20000300800 */
[----:B0-----:R-:W-:-:S03]  /*3ea40*/  LEA R14, P3, R13, R2, 0x1 ;  /* 0x000000020d0e7211 */ /* 0x001fc600078608ff */
[----:B------:R0:W-:Y:S01]  /*3ea50*/  STL.64 [R1+0xa98], R18 ;  /* 0x000a981201007387 */ /* 0x0001e20000100a00 */
[----:B------:R-:W-:Y:S01]  /*3ea60*/  LEA.HI.X.SX32 R15, R13, R3, 0x1, P3 ;  /* 0x000000030d0f7211 */ /* 0x000fe200018f0eff */
[----:B------:R-:W-:Y:S02]  /*3ea70*/  IMAD.MOV.U32 R13, RZ, RZ, R10 ;  /* 0x000000ffff0d7224 */ /* 0x000fe400078e000a */
[----:B------:R-:W2:Y:S04]  /*3ea80*/  LDL.LU R10, [R1+0x94] ;  /* 0x00009400010a7983 */ /* 0x000ea80000300800 */
[----:B------:R1:W-:Y:S01]  /*3ea90*/  STL.64 [R1+0xa38], R14 ;  /* 0x000a380e01007387 */ /* 0x0003e20000100a00 */
[-C--:B-----5:R-:W-:Y:S02]  /*3eaa0*/  LEA R22, P2, R11, R2.reuse, 0x1 ;  /* 0x000000020b167211 */ /* 0x0a0fe400078408ff */
[----:B0-----:R-:W-:-:S02]  /*3eab0*/  LEA R18, P4, R28, R2, 0x1 ;  /* 0x000000021c127211 */ /* 0x001fc400078808ff */
[-C--:B------:R-:W-:Y:S02]  /*3eac0*/  LEA.HI.X.SX32 R23, R11, R3.reuse, 0x1, P2 ;  /* 0x000000030b177211 */ /* 0x080fe400010f0eff */
[----:B------:R-:W-:Y:S01]  /*3ead0*/  LEA.HI.X.SX32 R19, R28, R3, 0x1, P4 ;  /* 0x000000031c137211 */ /* 0x000fe200020f0eff */
[----:B------:R-:W5:Y:S01]  /*3eae0*/  LDL.LU R11, [R1+0x90] ;  /* 0x00009000010b7983 */ /* 0x000f620000300800 */
[----:B-1----:R-:W-:-:S03]  /*3eaf0*/  LEA R14, P3, R9, R2, 0x1 ;  /* 0x00000002090e7211 */ /* 0x002fc600078608ff */
[----:B------:R-:W-:Y:S04]  /*3eb00*/  STL.64 [R1+0x888], R22 ;  /* 0x0008881601007387 */ /* 0x000fe80000100a00 */
[----:B------:R0:W-:Y:S01]  /*3eb10*/  STL.64 [R1+0x880], R18 ;  /* 0x0008801201007387 */ /* 0x0001e20000100a00 */
[----:B------:R-:W-:-:S03]  /*3eb20*/  LEA.HI.X.SX32 R15, R9, R3, 0x1, P3 ;  /* 0x00000003090f7211 */ /* 0x000fc600018f0eff */
[----:B------:R-:W5:Y:S01]  /*3eb30*/  LDL.LU R28, [R1+0x8c] ;  /* 0x00008c00011c7983 */ /* 0x000f620000300800 */
[----:B------:R-:W-:-:S03]  /*3eb40*/  IMAD.MOV.U32 R9, RZ, RZ, R6 ;  /* 0x000000ffff097224 */ /* 0x000fc600078e0006 */
[----:B------:R-:W5:Y:S01]  /*3eb50*/  LDL.LU R6, [R1+0x88] ;  /* 0x0000880001067983 */ /* 0x000f620000300800 */
[----:B0-----:R-:W-:-:S03]  /*3eb60*/  LEA R18, P2, R24, R2, 0x1 ;  /* 0x0000000218127211 */ /* 0x001fc600078408ff */
[----:B------:R4:W-:Y:S01]  /*3eb70*/  STL.64 [R1+0x868], R14 ;  /* 0x0008680e01007387 */ /* 0x0009e20000100a00 */
[----:B------:R-:W-:-:S03]  /*3eb80*/  LEA.HI.X.SX32 R19, R24, R3, 0x1, P2 ;  /* 0x0000000318137211 */ /* 0x000fc600010f0eff */
[----:B------:R-:W5:Y:S04]  /*3eb90*/  LDL.LU R25, [R1+0x84] ;  /* 0x0000840001197983 */ /* 0x000f680000300800 */
[----:B------:R2:W-:Y:S01]  /*3eba0*/  STL.64 [R1+0x840], R18 ;  /* 0x0008401201007387 */ /* 0x0005e20000100a00 */
[----:B------:R-:W-:Y:S01]  /*3ebb0*/  IMAD.MOV.U32 R24, RZ, RZ, R8 ;  /* 0x000000ffff187224 */ /* 0x000fe200078e0008 */
[-C--:B---3--:R-:W-:Y:S02]  /*3ebc0*/  LEA R22, P3, R26, R2.reuse, 0x1 ;  /* 0x000000021a167211 */ /* 0x088fe400078608ff */
[----:B----4-:R-:W-:Y:S02]  /*3ebd0*/  LEA R14, P4, R20, R2, 0x1 ;  /* 0x00000002140e7211 */ /* 0x010fe400078808ff */
[----:B------:R-:W-:-:S02]  /*3ebe0*/  LEA.HI.X.SX32 R23, R26, R3, 0x1, P3 ;  /* 0x000000031a177211 */ /* 0x000fc400018f0eff */
[----:B------:R-:W-:Y:S02]  /*3ebf0*/  LEA.HI.X.SX32 R15, R20, R3, 0x1, P4 ;  /* 0x00000003140f7211 */ /* 0x000fe400020f0eff */
[----:B--2---:R-:W-:-:S03]  /*3ec00*/  LEA R18, P2, R21, R2, 0x1 ;  /* 0x0000000215127211 */ /* 0x004fc600078408ff */
[----:B------:R0:W-:Y:S01]  /*3ec10*/  STL.64 [R1+0x828], R14 ;  /* 0x0008280e01007387 */ /* 0x0001e20000100a00 */
[----:B------:R-:W-:-:S03]  /*3ec20*/  LEA.HI.X.SX32 R19, R21, R3, 0x1, P2 ;  /* 0x0000000315137211 */ /* 0x000fc600010f0eff */
[----:B------:R1:W-:Y:S01]  /*3ec30*/  STL.64 [R1+0x830], R22 ;  /* 0x0008301601007387 */ /* 0x0003e20000100a00 */
[----:B0-----:R-:W-:-:S03]  /*3ec40*/  LEA R14, P3, R17, R2, 0x1 ;  /* 0x00000002110e7211 */ /* 0x001fc600078608ff */
[----:B-1----:R-:W2:Y:S04]  /*3ec50*/  LDL.LU R22, [R1+0x7c] ;  /* 0x00007c0001167983 */ /* 0x002ea80000300800 */
[----:B------:R0:W-:Y:S04]  /*3ec60*/  STL.64 [R1+0x808], R18 ;  /* 0x0008081201007387 */ /* 0x0001e80000100a00 */
[----:B------:R-:W3:Y:S04]  /*3ec70*/  LDL.LU R23, [R1+0x78] ;  /* 0x0000780001177983 */ /* 0x000ee80000300800 */
[----:B------:R-:W4:Y:S01]  /*3ec80*/  LDL.LU R8, [R1+0x74] ;  /* 0x0000740001087983 */ /* 0x000f220000300800 */
[----:B------:R-:W-:-:S03]  /*3ec90*/  LEA.HI.X.SX32 R15, R17, R3, 0x1, P3 ;  /* 0x00000003110f7211 */ /* 0x000fc600018f0eff */
[----:B------:R-:W4:Y:S01]  /*3eca0*/  LDL.LU R17, [R1+0x70] ;  /* 0x0000700001117983 */ /* 0x000f220000300800 */
[----:B------:R-:W-:-:S03]  /*3ecb0*/  LEA R20, P2, R27, R2, 0x1 ;  /* 0x000000021b147211 */ /* 0x000fc600078408ff */
[----:B------:R1:W-:Y:S01]  /*3ecc0*/  STL.64 [R1+0x7e0], R14 ;  /* 0x0007e00e01007387 */ /* 0x0003e20000100a00 */
[CC--:B0-----:R-:W-:Y:S02]  /*3ecd0*/  LEA R18, P4, R12.reuse, R2.reuse, 0x1 ;  /* 0x000000020c127211 */ /* 0x0c1fe400078808ff */
[-C--:B------:R-:W-:Y:S02]  /*3ece0*/  LEA.HI.X.SX32 R21, R27, R3.reuse, 0x1, P2 ;  /* 0x000000031b157211 */ /* 0x080fe400010f0eff */
[----:B------:R-:W-:Y:S02]  /*3ecf0*/  LEA.HI.X.SX32 R19, R12, R3, 0x1, P4 ;  /* 0x000000030c137211 */ /* 0x000fe400020f0eff */
[----:B-1----:R-:W-:-:S03]  /*3ed00*/  LEA R14, P3, R10, R2, 0x1 ;  /* 0x000000020a0e7211 */ /* 0x002fc600078608ff */
[----:B------:R-:W-:Y:S01]  /*3ed10*/  STL.64 [R1+0x7c8], R18 ;  /* 0x0007c81201007387 */ /* 0x000fe20000100a00 */
[----:B------:R-:W-:-:S03]  /*3ed20*/  LEA.HI.X.SX32 R15, R10, R3, 0x1, P3 ;  /* 0x000000030a0f7211 */ /* 0x000fc600018f0eff */
[----:B------:R-:W-:Y:S04]  /*3ed30*/  STL.64 [R1+0x7d0], R20 ;  /* 0x0007d01401007387 */ /* 0x000fe80000100a00 */
[----:B------:R0:W-:Y:S04]  /*3ed40*/  STL.64 [R1+0x7b0], R14 ;  /* 0x0007b00e01007387 */ /* 0x0001e80000100a00 */
[----:B0-----:R-:W4:Y:S04]  /*3ed50*/  LDL.LU R14, [R1+0x6c] ;  /* 0x00006c00010e7983 */ /* 0x001f280000300800 */
[----:B------:R-:W4:Y:S01]  /*3ed60*/  LDL.LU R10, [R1+0x68] ;  /* 0x00006800010a7983 */ /* 0x000f220000300800 */
[----:B------:R-:W-:-:S03]  /*3ed70*/  IMAD.MOV.U32 R15, RZ, RZ, R0 ;  /* 0x000000ffff0f7224 */ /* 0x000fc600078e0000 */
[----:B------:R-:W4:Y:S01]  /*3ed80*/  LDL.LU R0, [R1+0x64] ;  /* 0x0000640001007983 */ /* 0x000f220000300800 */
[----:B-----5:R-:W-:-:S03]  /*3ed90*/  LEA R18, P2, R11, R2, 0x1 ;  /* 0x000000020b127211 */ /* 0x020fc600078408ff */
[----:B------:R-:W5:Y:S01]  /*3eda0*/  LDL.LU R12, [R1+0x60] ;  /* 0x00006000010c7983 */ /* 0x000f620000300800 */
[CC--:B------:R-:W-:Y:S02]  /*3edb0*/  LEA R26, P3, R28.reuse, R2.reuse, 0x1 ;  /* 0x000000021c1a7211 */ /* 0x0c0fe400078608ff */
[-C--:B------:R-:W-:Y:S02]  /*3edc0*/  LEA.HI.X.SX32 R19, R11, R3.reuse, 0x1, P2 ;  /* 0x000000030b137211 */ /* 0x080fe400010f0eff */
[-C--:B------:R-:W-:Y:S02]  /*3edd0*/  LEA.HI.X.SX32 R27, R28, R3.reuse, 0x1, P3 ;  /* 0x000000031c1b7211 */ /* 0x080fe400018f0eff */
[CC--:B------:R-:W-:Y:S01]  /*3ede0*/  LEA R20, P4, R6.reuse, R2.reuse, 0x1 ;  /* 0x0000000206147211 */ /* 0x0c0fe200078808ff */
[----:B------:R0:W-:Y:S03]  /*3edf0*/  STL.64 [R1+0x790], R18 ;  /* 0x0007901201007387 */ /* 0x0001e60000100a00 */
[----:B------:R-:W-:Y:S01]  /*3ee00*/  LEA.HI.X.SX32 R21, R6, R3, 0x1, P4 ;  /* 0x0000000306157211 */ /* 0x000fe200020f0eff */
[----:B------:R1:W-:Y:S01]  /*3ee10*/  STL.64 [R1+0x778], R26 ;  /* 0x0007781a01007387 */ /* 0x0003e20000100a00 */
[----:B0-----:R-:W-:-:S03]  /*3ee20*/  LEA R18, P2, R25, R2, 0x1 ;  /* 0x0000000219127211 */ /* 0x001fc600078408ff */
[----:B-1----:R-:W5:Y:S04]  /*3ee30*/  LDL.LU.64 R26, [R1+0x1080] ;  /* 0x00108000011a7983 */ /* 0x002f680000300a00 */
[----:B------:R-:W5:Y:S04]  /*3ee40*/  LDL.LU R11, [R1+0x5c] ;  /* 0x00005c00010b7983 */ /* 0x000f680000300800 */
[----:B------:R-:W5:Y:S04]  /*3ee50*/  LDL.LU R6, [R1+0x58] ;  /* 0x0000580001067983 */ /* 0x000f680000300800 */
[----:B------:R-:W5:Y:S04]  /*3ee60*/  LDL.LU R28, [R1+0x54] ;  /* 0x00005400011c7983 */ /* 0x000f680000300800 */
[----:B------:R0:W-:Y:S01]  /*3ee70*/  STL.64 [R1+0x770], R20 ;  /* 0x0007701401007387 */ /* 0x0001e20000100a00 */
[----:B------:R-:W-:Y:S01]  /*3ee80*/  LEA.HI.X.SX32 R19, R25, R3, 0x1, P2 ;  /* 0x0000000319137211 */ /* 0x000fe200010f0eff */
[----:B0-----:R-:W-:Y:S01]  /*3ee90*/  IMAD.MOV.U32 R21, RZ, RZ, R24 ;  /* 0x000000ffff157224 */ /* 0x001fe200078e0018 */
[----:B------:R-:W-:-:S03]  /*3eea0*/  LEA R20, P3, R24, R2, 0x1 ;  /* 0x0000000218147211 */ /* 0x000fc600078608ff */
[----:B------:R3:W-:Y:S01]  /*3eeb0*/  STL.64 [R1+0x768], R18 ;  /* 0x0007681201007387 */ /* 0x0007e20000100a00 */
[----:B------:R-:W-:-:S05]  /*3eec0*/  LEA.HI.X.SX32 R21, R21, R3, 0x1, P3 ;  /* 0x0000000315157211 */ /* 0x000fca00018f0eff */
[----:B------:R4:W-:Y:S01]  /*3eed0*/  STL.64 [R1+0x730], R20 ;  /* 0x0007301401007387 */ /* 0x0009e20000100a00 */
[-C--:B--2---:R-:W-:Y:S02]  /*3eee0*/  LEA R24, P2, R22, R2.reuse, 0x1 ;  /* 0x0000000216187211 */ /* 0x084fe400078408ff */
[CC--:B---3--:R-:W-:Y:S02]  /*3eef0*/  LEA R18, P4, R23.reuse, R2.reuse, 0x1 ;  /* 0x0000000217127211 */ /* 0x0c8fe400078808ff */
[-C--:B----4-:R-:W-:Y:S02]  /*3ef00*/  LEA R20, P3, R8, R2.reuse, 0x1 ;  /* 0x0000000208147211 */ /* 0x090fe400078608ff */
[-C--:B------:R-:W-:Y:S02]  /*3ef10*/  LEA.HI.X.SX32 R19, R23, R3.reuse, 0x1, P4 ;  /* 0x0000000317137211 */ /* 0x080fe400020f0eff */
[-C--:B------:R-:W-:Y:S02]  /*3ef20*/  LEA.HI.X.SX32 R25, R22, R3.reuse, 0x1, P2 ;  /* 0x0000000316197211 */ /* 0x080fe400010f0eff */
[----:B------:R-:W-:Y:S01]  /*3ef30*/  LEA.HI.X.SX32 R21, R8, R3, 0x1, P3 ;  /* 0x0000000308157211 */ /* 0x000fe200018f0eff */
[----:B------:R0:W-:Y:S04]  /*3ef40*/  STL.64 [R1+0x710], R18 ;  /* 0x0007101201007387 */ /* 0x0001e80000100a00 */
[----:B------:R-:W-:Y:S04]  /*3ef50*/  STL.64 [R1+0x718], R24 ;  /* 0x0007181801007387 */ /* 0x000fe80000100a00 */
[----:B------:R1:W-:Y:S01]  /*3ef60*/  STL.64 [R1+0x708], R20 ;  /* 0x0007081401007387 */ /* 0x0003e20000100a00 */
[----:B0-----:R-:W-:-:S03]  /*3ef70*/  LEA R18, P2, R17, R2, 0x1 ;  /* 0x0000000211127211 */ /* 0x001fc600078408ff */
[----:B-1----:R-:W2:Y:S04]  /*3ef80*/  LDL.LU R20, [R1+0x4c] ;  /* 0x00004c0001147983 */ /* 0x002ea80000300800 */
[----:B------:R-:W3:Y:S01]  /*3ef90*/  LDL.LU R21, [R1+0x48] ;  /* 0x0000480001157983 */ /* 0x000ee20000300800 */
[----:B------:R-:W-:-:S03]  /*3efa0*/  LEA.HI.X.SX32 R19, R17, R3, 0x1, P2 ;  /* 0x0000000311137211 */ /* 0x000fc600010f0eff */
[----:B------:R-:W4:Y:S04]  /*3efb0*/  LDL.LU R8, [R1+0x44] ;  /* 0x0000440001087983 */ /* 0x000f280000300800 */
[----:B------:R0:W-:Y:S01]  /*3efc0*/  STL.64 [R1+0x6d0], R18 ;  /* 0x0006d01201007387 */ /* 0x0001e20000100a00 */
[-C--:B------:R-:W-:Y:S02]  /*3efd0*/  LEA R24, P3, R14, R2.reuse, 0x1 ;  /* 0x000000020e187211 */ /* 0x080fe400078608ff */
[----:B------:R-:W-:Y:S02]  /*3efe0*/  LEA R22, P4, R10, R2, 0x1 ;  /* 0x000000020a167211 */ /* 0x000fe400078808ff */
[-C--:B------:R-:W-:Y:S02]  /*3eff0*/  LEA.HI.X.SX32 R25, R14, R3.reuse, 0x1, P3 ;  /* 0x000000030e197211 */ /* 0x080fe400018f0eff */
[----:B------:R-:W-:-:S02]  /*3f000*/  LEA.HI.X.SX32 R23, R10, R3, 0x1, P4 ;  /* 0x000000030a177211 */ /* 0x000fc400020f0eff */
[----:B0-----:R-:W-:-:S03]  /*3f010*/  LEA R18, P2, R0, R2, 0x1 ;  /* 0x0000000200127211 */ /* 0x001fc600078408ff */
[----:B------:R5:W-:Y:S01]  /*3f020*/  STL.64 [R1+0x6b0], R22 ;  /* 0x0006b01601007387 */ /* 0x000be20000100a00 */
[----:B------:R-:W-:-:S03]  /*3f030*/  LEA.HI.X.SX32 R19, R0, R3, 0x1, P2 ;  /* 0x0000000300137211 */ /* 0x000fc600010f0eff */
[----:B------:R0:W-:Y:S04]  /*3f040*/  STL.64 [R1+0x6b8], R24 ;  /* 0x0006b81801007387 */ /* 0x0001e80000100a00 */
[----:B------:R-:W4:Y:S01]  /*3f050*/  LDL.LU R0, [R1+0x3c] ;  /* 0x00003c0001007983 */ /* 0x000f220000300800 */
[----:B------:R-:W-:Y:S02]  /*3f060*/  IMAD.MOV.U32 R17, RZ, RZ, R9 ;  /* 0x000000ffff117224 */ /* 0x000fe400078e0009 */
[----:B------:R-:W-:Y:S02]  /*3f070*/  IMAD.MOV.U32 R9, RZ, RZ, R29 ;  /* 0x000000ffff097224 */ /* 0x000fe400078e001d */
[----:B------:R-:W4:Y:S04]  /*3f080*/  LDL.LU R29, [R1+0x38] ;  /* 0x00003800011d7983 */ /* 0x000f280000300800 */
[----:B------:R1:W-:Y:S04]  /*3f090*/  STL.64 [R1+0x6a8], R18 ;  /* 0x0006a81201007387 */ /* 0x0003e80000100a00 */
[----:B------:R-:W4:Y:S01]  /*3f0a0*/  LDL.LU R10, [R1+0x34] ;  /* 0x00003400010a7983 */ /* 0x000f220000300800 */
[----:B-----5:R-:W-:-:S04]  /*3f0b0*/  LEA R22, P3, R12, R2, 0x1 ;  /* 0x000000020c167211 */ /* 0x020fc800078608ff */
[----:B------:R-:W-:Y:S02]  /*3f0c0*/  LEA.HI.X.SX32 R23, R12, R3, 0x1, P3 ;  /* 0x000000030c177211 */ /* 0x000fe400018f0eff */
[----:B0-----:R-:W-:-:S03]  /*3f0d0*/  LEA R24, P2, R11, R2, 0x1 ;  /* 0x000000020b187211 */ /* 0x001fc600078408ff */
[----:B------:R0:W-:Y:S01]  /*3f0e0*/  STL.64 [R1+0x670], R22 ;  /* 0x0006701601007387 */ /* 0x0001e20000100a00 */
[----:B------:R-:W-:Y:S01]  /*3f0f0*/  LEA.HI.X.SX32 R25, R11, R3, 0x1, P2 ;  /* 0x000000030b197211 */ /* 0x000fe200010f0eff */
[----:B------:R-:W-:Y:S02]  /*3f100*/  IMAD.MOV.U32 R11, RZ, RZ, R5 ;  /* 0x000000ffff0b7224 */ /* 0x000fe400078e0005 */
[----:B------:R-:W5:Y:S01]  /*3f110*/  LDL.LU R5, [R1+0x28] ;  /* 0x0000280001057983 */ /* 0x000f620000300800 */
[----:B-1----:R-:W-:-:S03]  /*3f120*/  LEA R18, P4, R6, R2, 0x1 ;  /* 0x0000000206127211 */ /* 0x002fc600078808ff */
[----:B------:R-:W-:Y:S01]  /*3f130*/  STL.64 [R1+0x658], R24 ;  /* 0x0006581801007387 */ /* 0x000fe20000100a00 */
[----:B------:R-:W-:-:S03]  /*3f140*/  LEA.HI.X.SX32 R19, R6, R3, 0x1, P4 ;  /* 0x0000000306137211 */ /* 0x000fc600020f0eff */
[----:B------:R-:W5:Y:S01]  /*3f150*/  LDL.LU R12, [R1+0x24] ;  /* 0x00002400010c7983 */ /* 0x000f620000300800 */
[----:B0-----:R-:W-:-:S03]  /*3f160*/  LEA R22, P3, R28, R2, 0x1 ;  /* 0x000000021c167211 */ /* 0x001fc600078608ff */
[----:B------:R-:W5:Y:S01]  /*3f170*/  LDL.LU R6, [R1+0x20] ;  /* 0x0000200001067983 */ /* 0x000f620000300800 */
[----:B------:R-:W-:-:S03]  /*3f180*/  LEA.HI.X.SX32 R23, R28, R3, 0x1, P3 ;  /* 0x000000031c177211 */ /* 0x000fc600018f0eff */
[----:B------:R0:W-:Y:S02]  /*3f190*/  STL.64 [R1+0x650], R18 ;  /* 0x0006501201007387 */ /* 0x0001e40000100a00 */
[----:B0-----:R-:W-:Y:S01]  /*3f1a0*/  LEA R18, P2, R13, R2, 0x1 ;  /* 0x000000020d127211 */ /* 0x001fe200078408ff */
[----:B------:R-:W-:Y:S02]  /*3f1b0*/  IMAD.MOV.U32 R19, RZ, RZ, R13 ;  /* 0x000000ffff137224 */ /* 0x000fe400078e000d */
[----:B------:R-:W-:Y:S02]  /*3f1c0*/  IMAD.MOV.U32 R13, RZ, RZ, R7 ;  /* 0x000000ffff0d7224 */ /* 0x000fe400078e0007 */
[----:B------:R-:W5:Y:S01]  /*3f1d0*/  LDL.LU R7, [R1+0x1c] ;  /* 0x00001c0001077983 */ /* 0x000f620000300800 */
[----:B------:R-:W-:-:S03]  /*3f1e0*/  LEA.HI.X.SX32 R19, R19, R3, 0x1, P2 ;  /* 0x0000000313137211 */ /* 0x000fc600010f0eff */
[----:B------:R-:W5:Y:S04]  /*3f1f0*/  LDL.LU R28, [R1+0x18] ;  /* 0x00001800011c7983 */ /* 0x000f680000300800 */
[----:B------:R3:W-:Y:S04]  /*3f200*/  STL.64 [R1+0x648], R22 ;  /* 0x0006481601007387 */ /* 0x0007e80000100a00 */
[----:B------:R-:W5:Y:S04]  /*3f210*/  LDL.LU R14, [R1+0x14] ;  /* 0x00001400010e7983 */ /* 0x000f680000300800 */
[----:B------:R4:W-:Y:S01]  /*3f220*/  STL.64 [R1+0x610], R18 ;  /* 0x0006101201007387 */ /* 0x0009e20000100a00 */
[----:B--2---:R-:W-:-:S02]  /*3f230*/  LEA R24, P3, R20, R2, 0x1 ;  /* 0x0000000214187211 */ /* 0x004fc400078608ff */
[C---:B---3--:R-:W-:Y:S02]  /*3f240*/  LEA R22, P4, R21.reuse, R2, 0x1 ;  /* 0x0000000215167211 */ /* 0x048fe400078808ff */
[-C--:B------:R-:W-:Y:S02]  /*3f250*/  LEA.HI.X.SX32 R25, R20, R3.reuse, 0x1, P3 ;  /* 0x0000000314197211 */ /* 0x080fe400018f0eff */
[----:B------:R-:W-:-:S03]  /*3f260*/  LEA.HI.X.SX32 R23, R21, R3, 0x1, P4 ;  /* 0x0000000315177211 */ /* 0x000fc600020f0eff */
[----:B------:R0:W-:Y:S01]  /*3f270*/  STL.64 [R1+0x5f8], R24 ;  /* 0x0005f81801007387 */ /* 0x0001e20000100a00 */
[----:B----4-:R-:W-:-:S04]  /*3f280*/  LEA R18, P2, R8, R2, 0x1 ;  /* 0x0000000208127211 */ /* 0x010fc800078408ff */
[----:B------:R-:W-:Y:S01]  /*3f290*/  LEA.HI.X.SX32 R19, R8, R3, 0x1, P2 ;  /* 0x0000000308137211 */ /* 0x000fe200010f0eff */
[----:B0-----:R-:W2:Y:S04]  /*3f2a0*/  LDL.LU.64 R24, [R1+0x1078] ;  /* 0x0010780001187983 */ /* 0x001ea80000300a00 */
[----:B------:R-:W3:Y:S04]  /*3f2b0*/  LDL.LU R20, [R1+0x8] ;  /* 0x0000080001147983 */ /* 0x000ee80000300800 */
[----:B------:R-:W4:Y:S04]  /*3f2c0*/  LDL.LU R21, [R1+0x4] ;  /* 0x0000040001157983 */ /* 0x000f280000300800 */
[----:B------:R0:W-:Y:S02]  /*3f2d0*/  STL.64 [R1+0x5f0], R22 ;  /* 0x0005f01601007387 */ /* 0x0001e40000100a00 */
[----:B0-----:R-:W-:Y:S01]  /*3f2e0*/  IMAD.MOV.U32 R23, RZ, RZ, R17 ;  /* 0x000000ffff177224 */ /* 0x001fe200078e0011 */
[----:B------:R-:W-:-:S02]  /*3f2f0*/  LEA R22, P3, R17, R2, 0x1 ;  /* 0x0000000211167211 */ /* 0x000fc400078608ff */
[----:B------:R-:W2:Y:S02]  /*3f300*/  LDL.LU R17, [R1] ;  /* 0x0000000001117983 */ /* 0x000ea40000300800 */
[----:B------:R-:W-:Y:S02]  /*3f310*/  LEA.HI.X.SX32 R23, R23, R3, 0x1, P3 ;  /* 0x0000000317177211 */ /* 0x000fe400018f0eff */
[----:B------:R0:W-:Y:S04]  /*3f320*/  STL.64 [R1+0x5e8], R18 ;  /* 0x0005e81201007387 */ /* 0x0001e80000100a00 */
[----:B------:R1:W-:Y:S01]  /*3f330*/  STL.64 [R1+0x5b0], R22 ;  /* 0x0005b01601007387 */ /* 0x0003e20000100a00 */
[-C--:B------:R-:W-:Y:S01]  /*3f340*/  LEA R8, P4, R29, R2.reuse, 0x1 ;  /* 0x000000021d087211 */ /* 0x080fe200078808ff */
[----:B0-----:R-:W-:Y:S01]  /*3f350*/  IMAD.MOV.U32 R19, RZ, RZ, R9 ;  /* 0x000000ffff137224 */ /* 0x001fe200078e0009 */
[----:B------:R-:W-:-:S03]  /*3f360*/  LEA R18, P2, R0, R2, 0x1 ;  /* 0x0000000200127211 */ /* 0x000fc600078408ff */
[----:B-1----:R-:W-:Y:S01]  /*3f370*/  IMAD.MOV.U32 R23, RZ, RZ, R19 ;  /* 0x000000ffff177224 */ /* 0x002fe200078e0013 */
[-C--:B------:R-:W-:Y:S02]  /*3f380*/  LEA.HI.X.SX32 R19, R0, R3.reuse, 0x1, P2 ;  /* 0x0000000300137211 */ /* 0x080fe400010f0eff */
[----:B------:R-:W2:Y:S01]  /*3f390*/  LDL.LU R0, [R1+0x1070] ;  /* 0x0010700001007983 */ /* 0x000ea20000300800 */
[----:B------:R-:W-:-:S03]  /*3f3a0*/  LEA.HI.X.SX32 R9, R29, R3, 0x1, P4 ;  /* 0x000000031d097211 */ /* 0x000fc600020f0eff */
[----:B------:R0:W-:Y:S04]  /*3f3b0*/  STL.64 [R1+0x598], R18 ;  /* 0x0005981201007387 */ /* 0x0001e80000100a00 */
[----:B0-----:R-:W2:Y:S04]  /*3f3c0*/  LDL.LU.64 R18, [R1+0x1068] ;  /* 0x0010680001127983 */ /* 0x001ea80000300a00 */
[----:B------:R-:W2:Y:S01]  /*3f3d0*/  LDL.LU R29, [R1+0x1060] ;  /* 0x00106000011d7983 */ /* 0x000ea20000300800 */
[----:B------:R-:W-:-:S03]  /*3f3e0*/  LEA R22, P3, R10, R2, 0x1 ;  /* 0x000000020a167211 */ /* 0x000fc600078608ff */
[----:B------:R0:W-:Y:S02]  /*3f3f0*/  STL.64 [R1+0x590], R8 ;  /* 0x0005900801007387 */ /* 0x0001e40000100a00 */
[----:B0-----:R-:W-:Y:S01]  /*3f400*/  LEA R8, P2, R23, R2, 0x1 ;  /* 0x0000000217087211 */ /* 0x001fe200078408ff */
[----:B------:R-:W-:Y:S01]  /*3f410*/  IMAD.MOV.U32 R9, RZ, RZ, R23 ;  /* 0x000000ffff097224 */ /* 0x000fe200078e0017 */
[----:B------:R-:W-:-:S05]  /*3f420*/  LEA.HI.X.SX32 R23, R10, R3, 0x1, P3 ;  /* 0x000000030a177211 */ /* 0x000fca00018f0eff */
[----:B------:R0:W-:Y:S01]  /*3f430*/  STL.64 [R1+0x588], R22 ;  /* 0x0005881601007387 */ /* 0x0001e20000100a00 */
[-C--:B-----5:R-:W-:Y:S02]  /*3f440*/  LEA R10, P4, R5, R2.reuse, 0x1 ;  /* 0x00000002050a7211 */ /* 0x0a0fe400078808ff */
[----:B------:R-:W-:Y:S01]  /*3f450*/  LEA.HI.X.SX32 R9, R9, R3, 0x1, P2 ;  /* 0x0000000309097211 */ /* 0x000fe200010f0eff */
[----:B0-----:R-:W-:Y:S01]  /*3f460*/  IMAD.MOV.U32 R23, RZ, RZ, R11 ;  /* 0x000000ffff177224 */ /* 0x001fe200078e000b */
[----:B------:R-:W-:-:S04]  /*3f470*/  LEA R22, P3, R11, R2, 0x1 ;  /* 0x000000020b167211 */ /* 0x000fc800078608ff */
[-C--:B------:R-:W-:Y:S01]  /*3f480*/  LEA.HI.X.SX32 R23, R23, R3.reuse, 0x1, P3 ;  /* 0x0000000317177211 */ /* 0x080fe200018f0eff */
[----:B------:R0:W-:Y:S01]  /*3f490*/  STL.64 [R1+0x578], R8 ;  /* 0x0005780801007387 */ /* 0x0001e20000100a00 */
[----:B------:R-:W-:-:S03]  /*3f4a0*/  LEA.HI.X.SX32 R11, R5, R3, 0x1, P4 ;  /* 0x00000003050b7211 */ /* 0x000fc600020f0eff */
[----:B------:R1:W-:Y:S01]  /*3f4b0*/  STL.64 [R1+0x558], R22 ;  /* 0x0005581601007387 */ /* 0x0003e20000100a00 */
[----:B0-----:R-:W-:-:S03]  /*3f4c0*/  LEA R8, P2, R12, R2, 0x1 ;  /* 0x000000020c087211 */ /* 0x001fc600078408ff */
[----:B-1----:R-:W5:Y:S01]  /*3f4d0*/  LDL.LU.64 R22, [R1+0x1058] ;  /* 0x0010580001167983 */ /* 0x002f620000300a00 */
[----:B------:R-:W-:-:S03]  /*3f4e0*/  LEA.HI.X.SX32 R9, R12, R3, 0x1, P2 ;  /* 0x000000030c097211 */ /* 0x000fc600010f0eff */
[----:B------:R-:W5:Y:S04]  /*3f4f0*/  LDL.LU R5, [R1+0x1050] ;  /* 0x0010500001057983 */ /* 0x000f680000300800 */
[----:B------:R0:W-:Y:S04]  /*3f500*/  STL.64 [R1+0x550], R10 ;  /* 0x0005500a01007387 */ /* 0x0001e80000100a00 */
[----:B------:R1:W-:Y:S01]  /*3f510*/  STL.64 [R1+0x540], R8 ;  /* 0x0005400801007387 */ /* 0x0003e20000100a00 */
[----:B0-----:R-:W-:-:S04]  /*3f520*/  LEA R10, P3, R6, R2, 0x1 ;  /* 0x00000002060a7211 */ /* 0x001fc800078608ff */
[----:B------:R-:W-:Y:S01]  /*3f530*/  LEA.HI.X.SX32 R11, R6, R3, 0x1, P3 ;  /* 0x00000003060b7211 */ /* 0x000fe200018f0eff */
[----:B-1----:R-:W-:Y:S01]  /*3f540*/  IMAD.MOV.U32 R9, RZ, RZ, R13 ;  /* 0x000000ffff097224 */ /* 0x002fe200078e000d */
[-C--:B------:R-:W-:Y:S01]  /*3f550*/  LEA R8, P2, R7, R2.reuse, 0x1 ;  /* 0x0000000207087211 */ /* 0x080fe200078408ff */
[----:B------:R-:W5:Y:S01]  /*3f560*/  LDL.LU R6, [R1+0x104c] ;  /* 0x00104c0001067983 */ /* 0x000f620000300800 */
[----:B------:R-:W-:-:S03]  /*3f570*/  LEA R12, P4, R28, R2, 0x1 ;  /* 0x000000021c0c7211 */ /* 0x000fc600078808ff */
[----:B------:R0:W-:Y:S01]  /*3f580*/  STL.64 [R1+0x518], R10 ;  /* 0x0005180a01007387 */ /* 0x0001e20000100a00 */
[-C--:B------:R-:W-:Y:S01]  /*3f590*/  LEA.HI.X.SX32 R13, R28, R3.reuse, 0x1, P4 ;  /* 0x000000031c0d7211 */ /* 0x080fe200020f0eff */
[----:B0-----:R-:W-:Y:S01]  /*3f5a0*/  IMAD.MOV.U32 R11, RZ, RZ, R9 ;  /* 0x000000ffff0b7224 */ /* 0x001fe200078e0009 */
[----:B------:R-:W-:Y:S02]  /*3f5b0*/  LEA.HI.X.SX32 R9, R7, R3, 0x1, P2 ;  /* 0x0000000307097211 */ /* 0x000fe400010f0eff */
[----:B------:R-:W5:Y:S01]  /*3f5c0*/  LDL.LU R7, [R1+0x1048] ;  /* 0x0010480001077983 */ /* 0x000f620000300800 */
[----:B------:R-:W-:-:S03]  /*3f5d0*/  LEA R10, P3, R14, R2, 0x1 ;  /* 0x000000020e0a7211 */ /* 0x000fc600078608ff */
[----:B------:R0:W-:Y:S04]  /*3f5e0*/  STL.64 [R1+0x4f8], R8 ;  /* 0x0004f80801007387 */ /* 0x0001e80000100a00 */
[----:B0-----:R-:W5:Y:S04]  /*3f5f0*/  LDL.LU.64 R8, [R1+0x1040] ;  /* 0x0010400001087983 */ /* 0x001f680000300a00 */
[----:B------:R-:W5:Y:S04]  /*3f600*/  LDL.LU R28, [R1+0x1038] ;  /* 0x00103800011c7983 */ /* 0x000f680000300800 */
[----:B------:R0:W-:Y:S02]  /*3f610*/  STL.64 [R1+0x4f0], R12 ;  /* 0x0004f00c01007387 */ /* 0x0001e40000100a00 */
[----:B0-----:R-:W-:Y:S01]  /*3f620*/  LEA R12, P2, R11, R2, 0x1 ;  /* 0x000000020b0c7211 */ /* 0x001fe200078408ff */
[----:B------:R-:W-:Y:S01]  /*3f630*/  IMAD.MOV.U32 R13, RZ, RZ, R11 ;  /* 0x000000ffff0d7224 */ /* 0x000fe200078e000b */
[----:B------:R-:W-:-:S04]  /*3f640*/  LEA.HI.X.SX32 R11, R14, R3, 0x1, P3 ;  /* 0x000000030e0b7211 */ /* 0x000fc800018f0eff */
[----:B------:R-:W-:Y:S01]  /*3f650*/  LEA.HI.X.SX32 R13, R13, R3, 0x1, P2 ;  /* 0x000000030d0d7211 */ /* 0x000fe200010f0eff */
[----:B------:R0:W-:Y:S04]  /*3f660*/  STL.64 [R1+0x4e8], R10 ;  /* 0x0004e80a01007387 */ /* 0x0001e80000100a00 */
[----:B------:R-:W-:Y:S01]  /*3f670*/  STL.64 [R1+0x4d0], R12 ;  /* 0x0004d00c01007387 */ /* 0x000fe20000100a00 */
[----:B0-----:R-:W-:Y:S01]  /*3f680*/  IMAD.MOV.U32 R11, RZ, RZ, R15 ;  /* 0x000000ffff0b7224 */ /* 0x001fe200078e000f */
[----:B------:R-:W-:-:S04]  /*3f690*/  LEA R10, P3, R15, R2, 0x1 ;  /* 0x000000020f0a7211 */ /* 0x000fc800078608ff */
[----:B------:R-:W-:-:S05]  /*3f6a0*/  LEA.HI.X.SX32 R11, R11, R3, 0x1, P3 ;  /* 0x000000030b0b7211 */ /* 0x000fca00018f0eff */
[----:B------:R0:W-:Y:S04]  /*3f6b0*/  STL.64 [R1+0x4b0], R10 ;  /* 0x0004b00a01007387 */ /* 0x0001e80000100a00 */
[----:B0-----:R-:W5:Y:S01]  /*3f6c0*/  LDL.LU.64 R10, [R1+0x1030] ;  /* 0x00103000010a7983 */ /* 0x001f620000300a00 */
[CC--:B---3--:R-:W-:Y:S02]  /*3f6d0*/  LEA R14, P4, R20.reuse, R2.reuse, 0x1 ;  /* 0x00000002140e7211 */ /* 0x0c8fe400078808ff */
[C---:B----4-:R-:W-:Y:S02]  /*3f6e0*/  LEA R12, P2, R21.reuse, R2, 0x1 ;  /* 0x00000002150c7211 */ /* 0x050fe400078408ff */
[-C--:B------:R-:W-:Y:S02]  /*3f6f0*/  LEA.HI.X.SX32 R15, R20, R3.reuse, 0x1, P4 ;  /* 0x00000003140f7211 */ /* 0x080fe400020f0eff */
[----:B------:R-:W-:-:S03]  /*3f700*/  LEA.HI.X.SX32 R13, R21, R3, 0x1, P2 ;  /* 0x00000003150d7211 */ /* 0x000fc600010f0eff */
[----:B------:R2:W-:Y:S04]  /*3f710*/  STL.64 [R1+0x4a8], R14 ;  /* 0x0004a80e01007387 */ /* 0x0005e80000100a00 */
[----:B------:R0:W-:Y:S01]  /*3f720*/  STL.64 [R1+0x498], R12 ;  /* 0x0004980c01007387 */ /* 0x0001e20000100a00 */
[----:B--2---:R-:W-:-:S04]  /*3f730*/  LEA R14, P3, R17, R2, 0x1 ;  /* 0x00000002110e7211 */ /* 0x004fc800078608ff */
[----:B------:R-:W-:-:S05]  /*3f740*/  LEA.HI.X.SX32 R15, R17, R3, 0x1, P3 ;  /* 0x00000003110f7211 */ /* 0x000fca00018f0eff */
[----:B------:R-:W-:Y:S01]  /*3f750*/  STL.64 [R1+0x470], R14 ;  /* 0x0004700e01007387 */ /* 0x000fe20000100a00 */
[----:B0-----:R-:W-:-:S04]  /*3f760*/  LEA R12, P2, R29, R2, 0x1 ;  /* 0x000000021d0c7211 */ /* 0x001fc800078408ff */
[----:B------:R-:W-:-:S05]  /*3f770*/  LEA.HI.X.SX32 R13, R29, R3, 0x1, P2 ;  /* 0x000000031d0d7211 */ /* 0x000fca00010f0eff */
[----:B------:R0:W-:Y:S04]  /*3f780*/  STL.64 [R1+0x460], R12 ;  /* 0x0004600c01007387 */ /* 0x0001e80000100a00 */
[----:B0-----:R-:W2:Y:S01]  /*3f790*/  LDL.LU.64 R12, [R1+0x1028] ;  /* 0x00102800010c7983 */ /* 0x001ea20000300a00 */
[-C--:B------:R-:W-:Y:S02]  /*3f7a0*/  LEA R20, P4, R0, R2.reuse, 0x1 ;  /* 0x0000000200147211 */ /* 0x080fe400078808ff */
[----:B------:R-:W-:Y:S02]  /*3f7b0*/  LEA R14, P3, R4, R2, 0x1 ;  /* 0x00000002040e7211 */ /* 0x000fe400078608ff */
[-C--:B------:R-:W-:Y:S02]  /*3f7c0*/  LEA.HI.X.SX32 R21, R0, R3.reuse, 0x1, P4 ;  /* 0x0000000300157211 */ /* 0x080fe400020f0eff */
[----:B------:R-:W-:-:S03]  /*3f7d0*/  LEA.HI.X.SX32 R15, R4, R3, 0x1, P3 ;  /* 0x00000003040f7211 */ /* 0x000fc600018f0eff */
[----:B------:R5:W-:Y:S01]  /*3f7e0*/  STL.64 [R1+0x458], R20 ;  /* 0x0004581401007387 */ /* 0x000be20000100a00 */
[----:B------:R-:W-:-:S03]  /*3f7f0*/  IMAD.MOV.U32 R0, RZ, RZ, R16 ;  /* 0x000000ffff007224 */ /* 0x000fc600078e0010 */
[----:B------:R0:W-:Y:S01]  /*3f800*/  STL.64 [R1+0x448], R14 ;  /* 0x0004480e01007387 */ /* 0x0001e20000100a00 */
[----:B------:R-:W-:Y:S01]  /*3f810*/  IMAD.MOV.U32 R4, RZ, RZ, R19 ;  /* 0x000000ffff047224 */ /* 0x000fe200078e0013 */
[----:B-----5:R-:W-:-:S04]  /*3f820*/  LEA R20, P2, R5, R2, 0x1 ;  /* 0x0000000205147211 */ /* 0x020fc800078408ff */
[----:B------:R-:W-:-:S05]  /*3f830*/  LEA.HI.X.SX32 R21, R5, R3, 0x1, P2 ;  /* 0x0000000305157211 */ /* 0x000fca00010f0eff */
[----:B------:R-:W-:Y:S01]  /*3f840*/  STL.64 [R1+0x438], R20 ;  /* 0x0004381401007387 */ /* 0x000fe20000100a00 */
[----:B0-----:R-:W-:-:S04]  /*3f850*/  LEA R14, P3, R6, R2, 0x1 ;  /* 0x00000002060e7211 */ /* 0x001fc800078608ff */
[----:B------:R-:W-:-:S05]  /*3f860*/  LEA.HI.X.SX32 R15, R6, R3, 0x1, P3 ;  /* 0x00000003060f7211 */ /* 0x000fca00018f0eff */
[----:B------:R0:W-:Y:S01]  /*3f870*/  STL.64 [R1+0x428], R14 ;  /* 0x0004280e01007387 */ /* 0x0001e20000100a00 */
[----:B------:R-:W-:-:S03]  /*3f880*/  LEA R16, P4, R7, R2, 0x1 ;  /* 0x0000000207107211 */ /* 0x000fc600078808ff */
[----:B0-----:R-:W3:Y:S01]  /*3f890*/  LDL.LU.64 R14, [R1+0x1020] ;  /* 0x00102000010e7983 */ /* 0x001ee20000300a00 */
[----:B------:R-:W-:Y:S01]  /*3f8a0*/  LEA.HI.X.SX32 R17, R7, R3, 0x1, P4 ;  /* 0x0000000307117211 */ /* 0x000fe200020f0eff */
[----:B------:R-:W-:-:S04]  /*3f8b0*/  IMAD.MOV.U32 R5, RZ, RZ, R18 ;  /* 0x000000ffff057224 */ /* 0x000fc800078e0012 */
[----:B------:R0:W-:Y:S01]  /*3f8c0*/  STL.64 [R1+0x420], R16 ;  /* 0x0004201001007387 */ /* 0x0001e20000100a00 */
[----:B------:R-:W-:-:S04]  /*3f8d0*/  LEA R20, P2, R8, R2, 0x1 ;  /* 0x0000000208147211 */ /* 0x000fc800078408ff */
[----:B------:R-:W-:Y:S02]  /*3f8e0*/  LEA.HI.X.SX32 R21, R8, R3, 0x1, P2 ;  /* 0x0000000308157211 */ /* 0x000fe400010f0eff */
[----:B0-----:R-:W-:-:S03]  /*3f8f0*/  LEA R16, P3, R9, R2, 0x1 ;  /* 0x0000000209107211 */ /* 0x001fc600078608ff */
[----:B------:R-:W-:Y:S01]  /*3f900*/  STL.64 [R1+0x410], R20 ;  /* 0x0004101401007387 */ /* 0x000fe20000100a00 */
[----:B------:R-:W-:-:S05]  /*3f910*/  LEA.HI.X.SX32 R17, R9, R3, 0x1, P3 ;  /* 0x0000000309117211 */ /* 0x000fca00018f0eff */
[----:B------:R0:W-:Y:S04]  /*3f920*/  STL.64 [R1+0x400], R16 ;  /* 0x0004001001007387 */ /* 0x0001e80000100a00 */
[----:B0-----:R-:W4:Y:S01]  /*3f930*/  LDL.LU.64 R16, [R1+0x1018] ;  /* 0x0010180001107983 */ /* 0x001f220000300a00 */
[CC--:B------:R-:W-:Y:S02]  /*3f940*/  LEA R18, P2, R10.reuse, R2.reuse, 0x1 ;  /* 0x000000020a127211 */ /* 0x0c0fe400078408ff */
[C---:B------:R-:W-:Y:S02]  /*3f950*/  LEA R20, P4, R11.reuse, R2, 0x1 ;  /* 0x000000020b147211 */ /* 0x040fe400078808ff */
[-C--:B------:R-:W-:Y:S02]  /*3f960*/  LEA.HI.X.SX32 R19, R10, R3.reuse, 0x1, P2 ;  /* 0x000000030a137211 */ /* 0x080fe400010f0eff */
[----:B------:R-:W-:-:S03]  /*3f970*/  LEA.HI.X.SX32 R21, R11, R3, 0x1, P4 ;  /* 0x000000030b157211 */ /* 0x000fc600020f0eff */
[----:B------:R0:W-:Y:S01]  /*3f980*/  STL.64 [R1+0x3f0], R18 ;  /* 0x0003f01201007387 */ /* 0x0001e20000100a00 */
[----:B------:R-:W-:-:S03]  /*3f990*/  IMAD.MOV.U32 R11, RZ, RZ, R7 ;  /* 0x000000ffff0b7224 */ /* 0x000fc600078e0007 */
[----:B0-----:R-:W5:Y:S01]  /*3f9a0*/  LDL.LU.64 R18, [R1+0x1010] ;  /* 0x0010100001127983 */ /* 0x001f620000300a00 */
[----:B--2---:R-:W-:-:S05]  /*3f9b0*/  LEA R6, P3, R12, R2, 0x1 ;  /* 0x000000020c067211 */ /* 0x004fca00078608ff */
[----:B------:R-:W-:Y:S04]  /*3f9c0*/  STL [R1+0x3e0], R6 ;  /* 0x0003e00601007387 */ /* 0x000fe80000100800 */
[----:B------:R0:W-:Y:S01]  /*3f9d0*/  STL.64 [R1+0x3e8], R20 ;  /* 0x0003e81401007387 */ /* 0x0001e20000100a00 */
[----:B------:R-:W-:Y:S02]  /*3f9e0*/  LEA.HI.X.SX32 R11, R12, R3, 0x1, P3 ;  /* 0x000000030c0b7211 */ /* 0x000fe400018f0eff */
[----:B0-----:R-:W-:-:S04]  /*3f9f0*/  LEA R20, P2, R13, R2, 0x1 ;  /* 0x000000020d147211 */ /* 0x001fc800078408ff */
[----:B------:R-:W-:Y:S01]  /*3fa00*/  LEA.HI.X.SX32 R21, R13, R3, 0x1, P2 ;  /* 0x000000030d157211 */ /* 0x000fe200010f0eff */
[----:B------:R-:W-:Y:S04]  /*3fa10*/  STL [R1+0x3e4], R11 ;  /* 0x0003e40b01007387 */ /* 0x000fe80000100800 */
[----:B------:R0:W-:Y:S04]  /*3fa20*/  STL.64 [R1+0x3b8], R20 ;  /* 0x0003b81401007387 */ /* 0x0001e80000100a00 */
[----:B0-----:R-:W2:Y:S01]  /*3fa30*/  LDL.LU.64 R20, [R1+0x1008] ;  /* 0x0010080001147983 */ /* 0x001ea20000300a00 */
[----:B------:R-:W-:-:S02]  /*3fa40*/  IMAD.MOV.U32 R10, RZ, RZ, R6 ;  /* 0x000000ffff0a7224 */ /* 0x000fc400078e0006 */
[----:B------:R-:W-:Y:S02]  /*3fa50*/  IMAD.MOV.U32 R13, RZ, RZ, R9 ;  /* 0x000000ffff0d7224 */ /* 0x000fe400078e0009 */
[----:B------:R-:W-:Y:S01]  /*3fa60*/  VIADD R6, R23, UR65 ;  /* 0x0000004117067c36 */ /* 0x000fe20008000000 */
[----:B------:R-:W0:Y:S01]  /*3fa70*/  LDCU UR65, c[0x0][0x3b8] ;  /* 0x00007700ff4177ac */ /* 0x000e220008000800 */
[----:B------:R-:W-:Y:S01]  /*3fa80*/  IMAD.MOV.U32 R7, RZ, RZ, R23 ;  /* 0x000000ffff077224 */ /* 0x000fe200078e0017 */
[-C--:B---3--:R-:W-:Y:S02]  /*3fa90*/  LEA R8, P3, R14, R2.reuse, 0x1 ;  /* 0x000000020e087211 */ /* 0x088fe400078608ff */
[----:B------:R-:W-:-:S03]  /*3faa0*/  LEA R10, P4, R15, R2, 0x1 ;  /* 0x000000020f0a7211 */ /* 0x000fc600078808ff */
[----:B------:R4:W-:Y:S01]  /*3fab0*/  STL [R1+0x3b0], R8 ;  /* 0x0003b00801007387 */ /* 0x0009e20000100800 */
[----:B------:R-:W-:Y:S01]  /*3fac0*/  IMAD.MOV.U32 R12, RZ, RZ, R8 ;  /* 0x000000ffff0c7224 */ /* 0x000fe200078e0008 */
[-C--:B------:R-:W-:Y:S02]  /*3fad0*/  LEA.HI.X.SX32 R11, R15, R3.reuse, 0x1, P4 ;  /* 0x000000030f0b7211 */ /* 0x080fe400020f0eff */
[----:B------:R-:W-:-:S03]  /*3fae0*/  LEA.HI.X.SX32 R13, R14, R3, 0x1, P3 ;  /* 0x000000030e0d7211 */ /* 0x000fc600018f0eff */
[----:B------:R1:W-:Y:S01]  /*3faf0*/  STL.64 [R1+0x3a8], R10 ;  /* 0x0003a80a01007387 */ /* 0x0003e20000100a00 */
[----:B------:R-:W-:-:S03]  /*3fb00*/  IMAD.MOV.U32 R14, RZ, RZ, R22 ;  /* 0x000000ffff0e7224 */ /* 0x000fc600078e0016 */
[----:B------:R-:W-:Y:S01]  /*3fb10*/  STL [R1+0x3b4], R13 ;  /* 0x0003b40d01007387 */ /* 0x000fe20000100800 */
[CC--:B----4-:R-:W-:Y:S02]  /*3fb20*/  LEA R8, P2, R16.reuse, R2.reuse, 0x1 ;  /* 0x0000000210087211 */ /* 0x0d0fe400078408ff */
[C---:B-1----:R-:W-:Y:S02]  /*3fb30*/  LEA R10, P3, R17.reuse, R2, 0x1 ;  /* 0x00000002110a7211 */ /* 0x042fe400078608ff */
[-C--:B------:R-:W-:Y:S02]  /*3fb40*/  LEA.HI.X.SX32 R9, R16, R3.reuse, 0x1, P2 ;  /* 0x0000000310097211 */ /* 0x080fe400010f0eff */
[----:B------:R-:W-:-:S03]  /*3fb50*/  LEA.HI.X.SX32 R11, R17, R3, 0x1, P3 ;  /* 0x00000003110b7211 */ /* 0x000fc600018f0eff */
[----:B------:R-:W-:Y:S04]  /*3fb60*/  STL.64 [R1+0x398], R8 ;  /* 0x0003980801007387 */ /* 0x000fe80000100a00 */
[----:B------:R1:W-:Y:S02]  /*3fb70*/  STL.64 [R1+0x370], R10 ;  /* 0x0003700a01007387 */ /* 0x0003e40000100a00 */
[----:B-1----:R-:W-:Y:S02]  /*3fb80*/  IMAD.MOV.U32 R11, RZ, RZ, R4 ;  /* 0x000000ffff0b7224 */ /* 0x002fe400078e0004 */
[----:B------:R-:W-:Y:S01]  /*3fb90*/  IMAD.MOV.U32 R4, RZ, RZ, R24 ;  /* 0x000000ffff047224 */ /* 0x000fe200078e0018 */
[-C--:B-----5:R-:W-:Y:S02]  /*3fba0*/  LEA R8, P2, R18, R2.reuse, 0x1 ;  /* 0x0000000212087211 */ /* 0x0a0fe400078408ff */
[----:B------:R-:W-:-:S02]  /*3fbb0*/  LEA R22, P4, R19, R2, 0x1 ;  /* 0x0000000213167211 */ /* 0x000fc400078808ff */
[-C--:B------:R-:W-:Y:S02]  /*3fbc0*/  LEA.HI.X.SX32 R9, R18, R3.reuse, 0x1, P2 ;  /* 0x0000000312097211 */ /* 0x080fe400010f0eff */
[----:B------:R-:W-:-:S03]  /*3fbd0*/  LEA.HI.X.SX32 R23, R19, R3, 0x1, P4 ;  /* 0x0000000313177211 */ /* 0x000fc600020f0eff */
[----:B------:R1:W-:Y:S04]  /*3fbe0*/  STL.64 [R1+0x348], R8 ;  /* 0x0003480801007387 */ /* 0x0003e80000100a00 */
[----:B------:R3:W-:Y:S01]  /*3fbf0*/  STL.64 [R1+0x340], R22 ;  /* 0x0003401601007387 */ /* 0x0007e20000100a00 */
[----:B-1----:R-:W-:-:S03]  /*3fc00*/  IMAD.MOV.U32 R8, RZ, RZ, R25 ;  /* 0x000000ffff087224 */ /* 0x002fc600078e0019 */
[----:B---3--:R-:W3:Y:S04]  /*3fc10*/  LDL.LU.64 R22, [R1+0x1000] ;  /* 0x0010000001167983 */ /* 0x008ee80000300a00 */
[----:B------:R-:W-:Y:S01]  /*3fc20*/  STL [R1+0xfe0], R19 ;  /* 0x000fe01301007387 */ /* 0x000fe20000100800 */
[CC--:B--2---:R-:W-:Y:S02]  /*3fc30*/  LEA R12, P3, R20.reuse, R2.reuse, 0x1 ;  /* 0x00000002140c7211 */ /* 0x0c4fe400078608ff */
[C---:B------:R-:W-:Y:S02]  /*3fc40*/  LEA R24, P2, R21.reuse, R2, 0x1 ;  /* 0x0000000215187211 */ /* 0x040fe400078408ff */
[-C--:B------:R-:W-:Y:S02]  /*3fc50*/  LEA.HI.X.SX32 R13, R20, R3.reuse, 0x1, P3 ;  /* 0x00000003140d7211 */ /* 0x080fe400018f0eff */
[----:B------:R-:W-:-:S03]  /*3fc60*/  LEA.HI.X.SX32 R25, R21, R3, 0x1, P2 ;  /* 0x0000000315197211 */ /* 0x000fc600010f0eff */
[----:B------:R-:W-:Y:S04]  /*3fc70*/  STL.64 [R1+0x330], R12 ;  /* 0x0003300c01007387 */ /* 0x000fe80000100a00 */
[----:B------:R1:W-:Y:S04]  /*3fc80*/  STL.64 [R1+0x298], R24 ;  /* 0x0002981801007387 */ /* 0x0003e80000100a00 */
[----:B-1----:R-:W2:Y:S01]  /*3fc90*/  LDL.LU.64 R24, [R1+0xff8] ;  /* 0x000ff80001187983 */ /* 0x002ea20000300a00 */
[----:B------:R-:W-:Y:S02]  /*3fca0*/  IMAD.MOV.U32 R12, RZ, RZ, R26 ;  /* 0x000000ffff0c7224 */ /* 0x000fe400078e001a */
[----:B------:R-:W-:-:S02]  /*3fcb0*/  IMAD.MOV.U32 R10, RZ, RZ, R27 ;  /* 0x000000ffff0a7224 */ /* 0x000fc400078e001b */
[----:B------:R-:W-:Y:S01]  /*3fcc0*/  IMAD.MOV.U32 R21, RZ, RZ, R17 ;  /* 0x000000ffff157224 */ /* 0x000fe200078e0011 */
[-C--:B---3--:R-:W-:Y:S02]  /*3fcd0*/  LEA R16, P4, R23, R2.reuse, 0x1 ;  /* 0x0000000217107211 */ /* 0x088fe400078808ff */
[----:B------:R-:W-:-:S03]  /*3fce0*/  LEA R26, P3, R22, R2, 0x1 ;  /* 0x00000002161a7211 */ /* 0x000fc600078608ff */
[----:B------:R-:W-:Y:S01]  /*3fcf0*/  STL [R1+0x260], R16 ;  /* 0x0002601001007387 */ /* 0x000fe20000100800 */
[----:B------:R-:W-:Y:S01]  /*3fd00*/  IMAD.MOV.U32 R20, RZ, RZ, R16 ;  /* 0x000000ffff147224 */ /* 0x000fe200078e0010 */
[-C--:B------:R-:W-:Y:S02]  /*3fd10*/  LEA.HI.X.SX32 R27, R22, R3.reuse, 0x1, P3 ;  /* 0x00000003161b7211 */ /* 0x080fe400018f0eff */
[----:B------:R-:W-:-:S03]  /*3fd20*/  LEA.HI.X.SX32 R21, R23, R3, 0x1, P4 ;  /* 0x0000000317157211 */ /* 0x000fc600020f0eff */
[----:B------:R1:W-:Y:S04]  /*3fd30*/  STL.64 [R1+0x268], R26 ;  /* 0x0002681a01007387 */ /* 0x0003e80000100a00 */
[----:B-1----:R-:W3:Y:S04]  /*3fd40*/  LDL.LU.64 R26, [R1+0xff0] ;  /* 0x000ff000011a7983 */ /* 0x002ee80000300a00 */
[----:B------:R-:W4:Y:S04]  /*3fd50*/  LDL.LU R13, [R1+0x1f8] ;  /* 0x0001f800010d7983 */ /* 0x000f280000300800 */
[----:B------:R-:W5:Y:S04]  /*3fd60*/  LDL.LU R9, [R1+0x1e4] ;  /* 0x0001e40001097983 */ /* 0x000f680000300800 */
[----:B------:R-:W-:Y:S01]  /*3fd70*/  STL [R1+0x264], R21 ;  /* 0x0002641501007387 */ /* 0x000fe20000100800 */
[----:B--2---:R-:W-:-:S02]  /*3fd80*/  LEA R16, P2, R24, R2, 0x1 ;  /* 0x0000000218107211 */ /* 0x004fc400078408ff */
[----:B------:R-:W-:Y:S02]  /*3fd90*/  LEA R18, P3, R25, R2, 0x1 ;  /* 0x0000000219127211 */ /* 0x000fe400078608ff */
[----:B------:R-:W-:-:S05]  /*3fda0*/  LEA.HI.X.SX32 R17, R24, R3, 0x1, P2 ;  /* 0x0000000318117211 */ /* 0x000fca00010f0eff */
[----:B------:R1:W-:Y:S04]  /*3fdb0*/  STL.64 [R1+0x230], R16 ;  /* 0x0002301001007387 */ /* 0x0003e80000100a00 */
[----:B-1----:R-:W2:Y:S04]  /*3fdc0*/  LDL.LU R16, [R1+0x200] ;  /* 0x0002000001107983 */ /* 0x002ea80000300800 */
[----:B------:R-:W-:Y:S04]  /*3fdd0*/  STL [R1+0x1d8], R18 ;  /* 0x0001d81201007387 */ /* 0x000fe80000100800 */
[----:B------:R-:W2:Y:S04]  /*3fde0*/  LDL.LU R21, [R1+0x208] ;  /* 0x0002080001157983 */ /* 0x000ea80000300800 */
[----:B------:R-:W2:Y:S01]  /*3fdf0*/  LDL.LU R20, [R1+0x204] ;  /* 0x0002040001147983 */ /* 0x000ea20000300800 */
[----:B---3--:R-:W-:-:S04]  /*3fe00*/  LEA R22, P2, R26, R2, 0x1 ;  /* 0x000000021a167211 */ /* 0x008fc800078408ff */
[-C--:B------:R-:W-:Y:S01]  /*3fe10*/  LEA.HI.X.SX32 R23, R26, R3.reuse, 0x1, P2 ;  /* 0x000000031a177211 */ /* 0x080fe200010f0eff */
[----:B--2---:R1:W-:Y:S02]  /*3fe20*/  STL.64 [R1+0xfe8], R20 ;  /* 0x000fe81401007387 */ /* 0x0043e40000100a00 */
[----:B-1----:R-:W-:Y:S01]  /*3fe30*/  IMAD.MOV.U32 R20, RZ, RZ, R18 ;  /* 0x000000ffff147224 */ /* 0x002fe200078e0012 */
[-C--:B------:R-:W-:Y:S01]  /*3fe40*/  LEA R18, P4, R27, R2.reuse, 0x1 ;  /* 0x000000021b127211 */ /* 0x080fe200078808ff */
[----:B------:R-:W-:Y:S01]  /*3fe50*/  IMAD.MOV.U32 R21, RZ, RZ, R19 ;  /* 0x000000ffff157224 */ /* 0x000fe200078e0013 */
[-C--:B------:R-:W-:Y:S02]  /*3fe60*/  LEA.HI.X.SX32 R21, R25, R3.reuse, 0x1, P3 ;  /* 0x0000000319157211 */ /* 0x080fe400018f0eff */
[C---:B------:R-:W-:Y:S02]  /*3fe70*/  LEA R20, P3, R28.reuse, R2, 0x1 ;  /* 0x000000021c147211 */ /* 0x040fe400078608ff */
[-C--:B------:R-:W-:Y:S01]  /*3fe80*/  LEA.HI.X.SX32 R19, R27, R3.reuse, 0x1, P4 ;  /* 0x000000031b137211 */ /* 0x080fe200020f0eff */
[----:B------:R1:W-:Y:S04]  /*3fe90*/  STL [R1+0x1dc], R21 ;  /* 0x0001dc1501007387 */ /* 0x0003e80000100800 */
[----:B------:R0:W-:Y:S04]  /*3fea0*/  STL.64 [R1+0x1c8], R22 ;  /* 0x0001c81601007387 */ /* 0x0001e80000100a00 */
[----:B------:R2:W-:Y:S01]  /*3feb0*/  STL.64 [R1+0x1c0], R18 ;  /* 0x0001c01201007387 */ /* 0x0005e20000100a00 */
[C---:B-1----:R-:W-:Y:S01]  /*3fec0*/  LEA.HI.X.SX32 R21, R28.reuse, R3, 0x1, P3 ;  /* 0x000000031c157211 */ /* 0x042fe200018f0eff */
[----:B0-----:R-:W-:-:S02]  /*3fed0*/  VIADD R22, R28, UR65 ;  /* 0x000000411c167c36 */ /* 0x001fc40008000000 */
[----:B------:R-:W3:Y:S03]  /*3fee0*/  LDL.LU R28, [R1+0x1fc] ;  /* 0x0001fc00011c7983 */ /* 0x000ee60000300800 */
[C---:B--2---:R-:W-:Y:S01]  /*3fef0*/  LEA R18, P2, R22.reuse, R2, 0x1 ;  /* 0x0000000216127211 */ /* 0x044fe200078408ff */
[----:B------:R-:W2:Y:S04]  /*3ff00*/  LDL.LU R17, [R1+0x20c] ;  /* 0x00020c0001117983 */ /* 0x000ea80000300800 */
[----:B------:R4:W-:Y:S01]  /*3ff10*/  STL.64 [R1+0x1b0], R20 ;  /* 0x0001b01401007387 */ /* 0x0009e20000100a00 */
[----:B------:R-:W-:-:S03]  /*3ff20*/  LEA.HI.X.SX32 R19, R22, R3, 0x1, P2 ;  /* 0x0000000316137211 */ /* 0x000fc600010f0eff */
[----:B------:R-:W2:Y:S04]  /*3ff30*/  LDL.LU R15, [R1+0x210] ;  /* 0x00021000010f7983 */ /* 0x000ea80000300800 */
[----:B------:R-:W2:Y:S01]  /*3ff40*/  LDL.LU R25, [R1+0x218] ;  /* 0x0002180001197983 */ /* 0x000ea20000300800 */
[----:B----4-:R-:W-:-:S03]  /*3ff50*/  LEA R20, P3, R13, R2, 0x1 ;  /* 0x000000020d147211 */ /* 0x010fc600078608ff */
[----:B------:R-:W4:Y:S01]  /*3ff60*/  LDL.LU R23, [R1+0x214] ;  /* 0x0002140001177983 */ /* 0x000f220000300800 */
[----:B------:R-:W-:-:S03]  /*3ff70*/  LEA.HI.X.SX32 R21, R13, R3, 0x1, P3 ;  /* 0x000000030d157211 */ /* 0x000fc600018f0eff */
[----:B------:R-:W-:Y:S04]  /*3ff80*/  STL [R1+0xfb8], R29 ;  /* 0x000fb81d01007387 */ /* 0x000fe80000100800 */
[----:B------:R-:W-:Y:S04]  /*3ff90*/  STL.64 [R1+0x198], R18 ;  /* 0x0001981201007387 */ /* 0x000fe80000100a00 */
[----:B------:R0:W-:Y:S04]  /*3ffa0*/  STL.64 [R1+0x188], R20 ;  /* 0x0001881401007387 */ /* 0x0001e80000100a00 */
[----:B0-----:R-:W4:Y:S01]  /*3ffb0*/  LDL.LU.64 R20, [R1+0xfe8] ;  /* 0x000fe80001147983 */ /* 0x001f220000300a00 */
[----:B-----5:R-:W-:-:S03]  /*3ffc0*/  LEA R26, P4, R9, R2, 0x1 ;  /* 0x00000002091a7211 */ /* 0x020fc600078808ff */
[----:B------:R-:W5:Y:S01]  /*3ffd0*/  LDL.LU R22, [R1+0x21c] ;  /* 0x00021c0001167983 */ /* 0x000f620000300800 */
[----:B------:R-:W-:-:S03]  /*3ffe0*/  LEA.HI.X.SX32 R27, R9, R3, 0x1, P4 ;  /* 0x00000003091b7211 */ /* 0x000fc600020f0eff */
[----:B------:R-:W5:Y:S04]  /*3fff0*/  LDL.LU R24, [R1+0x220] ;  /* 0x0002200001187983 */ /* 0x000f680000300800 */
[----:B------:R-:W5:Y:S04]  /*40000*/  LDL.LU R9, [R1+0x228] ;  /* 0x0002280001097983 */ /* 0x000f680000300800 */
[----:B------:R0:W-:Y:S04]  /*40010*/  STL.64 [R1+0x180], R26 ;  /* 0x0001801a01007387 */ /* 0x0001e80000100a00 */
[----:B------:R-:W5:Y:S01]  /*40020*/  LDL.LU R13, [R1+0x224] ;  /* 0x00022400010d7983 */ /* 0x000f620000300800 */
[----:B0-----:R-:W-:-:S04]  /*40030*/  LEA R26, P3, R16, R2, 0x1 ;  /* 0x00000002101a7211 */ /* 0x001fc800078608ff */
[----:B------:R-:W-:Y:S02]  /*40040*/  LEA.HI.X.SX32 R27, R16, R3, 0x1, P3 ;  /* 0x00000003101b7211 */ /* 0x000fe400018f0eff */
[----:B---3--:R-:W-:-:S04]  /*40050*/  LEA R18, P2, R28, R2, 0x1 ;  /* 0x000000021c127211 */ /* 0x008fc800078408ff */
[----:B------:R-:W-:-:S05]  /*40060*/  LEA.HI.X.SX32 R19, R28, R3, 0x1, P2 ;  /* 0x000000031c137211 */ /* 0x000fca00010f0eff */
[----:B------:R-:W-:Y:S04]  /*40070*/  STL.64 [R1+0x178], R18 ;  /* 0x0001781201007387 */ /* 0x000fe80000100a00 */
[----:B------:R2:W-:Y:S04]  /*40080*/  STL.64 [R1+0x170], R26 ;  /* 0x0001701a01007387 */ /* 0x0005e80000100a00 */
[----:B------:R-:W3:Y:S01]  /*40090*/  LDL.LU R16, [R1+0x22c] ;  /* 0x00022c0001107983 */ /* 0x000ee20000300800 */
[----:B--2---:R-:W-:-:S04]  /*400a0*/  LEA R26, P3, R17, R2, 0x1 ;  /* 0x00000002111a7211 */ /* 0x004fc800078608ff */
[-C--:B------:R-:W-:Y:S02]  /*400b0*/  LEA.HI.X.SX32 R27, R17, R3.reuse, 0x1, P3 ;  /* 0x00000003111b7211 */ /* 0x080fe400018f0eff */
[CC--:B----4-:R-:W-:Y:S02]  /*400c0*/  LEA R18, P4, R20.reuse, R2.reuse, 0x1 ;  /* 0x0000000214127211 */ /* 0x0d0fe400078808ff */
[C---:B------:R-:W-:Y:S02]  /*400d0*/  LEA R28, P2, R21.reuse, R2, 0x1 ;  /* 0x00000002151c7211 */ /* 0x040fe400078408ff */
[-C--:B------:R-:W-:Y:S02]  /*400e0*/  LEA.HI.X.SX32 R19, R20, R3.reuse, 0x1, P4 ;  /* 0x0000000314137211 */ /* 0x080fe400020f0eff */
[----:B------:R-:W2:Y:S01]  /*400f0*/  LDL.LU R20, [R1+0x238] ;  /* 0x0002380001147983 */ /* 0x000ea20000300800 */
[----:B------:R-:W-:-:S03]  /*40100*/  LEA.HI.X.SX32 R29, R21, R3, 0x1, P2 ;  /* 0x00000003151d7211 */ /* 0x000fc600010f0eff */
[----:B------:R0:W-:Y:S04]  /*40110*/  STL.64 [R1+0x160], R18 ;  /* 0x0001601201007387 */ /* 0x0001e80000100a00 */
[----:B------:R-:W-:Y:S01]  /*40120*/  STL.64 [R1+0x168], R28 ;  /* 0x0001681c01007387 */ /* 0x000fe20000100a00 */
[----:B0-----:R-:W-:-:S04]  /*40130*/  LEA R18, P2, R15, R2, 0x1 ;  /* 0x000000020f127211 */ /* 0x001fc800078408ff */
[----:B------:R-:W-:Y:S01]  /*40140*/  LEA.HI.X.SX32 R19, R15, R3, 0x1, P2 ;  /* 0x000000030f137211 */ /* 0x000fe200010f0eff */
[----:B------:R-:W-:Y:S04]  /*40150*/  STL.64 [R1+0x158], R26 ;  /* 0x0001581a01007387 */ /* 0x000fe80000100a00 */
[----:B------:R0:W-:Y:S04]  /*40160*/  STL.64 [R1+0x150], R18 ;  /* 0x0001501201007387 */ /* 0x0001e80000100a00 */
[----:B0-----:R-:W4:Y:S04]  /*40170*/  LDL.LU R19, [R1+0xfe0] ;  /* 0x000fe00001137983 */ /* 0x001f280000300800 */
[----:B------:R-:W4:Y:S01]  /*40180*/  LDL.LU R21, [R1+0x240] ;  /* 0x0002400001157983 */ /* 0x000f220000300800 */
[----:B------:R-:W-:-:S03]  /*40190*/  LEA R28, P3, R25, R2, 0x1 ;  /* 0x00000002191c7211 */ /* 0x000fc600078608ff */
[----:B------:R-:W4:Y:S01]  /*401a0*/  LDL.LU R18, [R1+0x23c] ;  /* 0x00023c0001127983 */ /* 0x000f220000300800 */
[-C--:B------:R-:W-:Y:S01]  /*401b0*/  LEA.HI.X.SX32 R29, R25, R3.reuse, 0x1, P3 ;  /* 0x00000003191d7211 */ /* 0x080fe200018f0eff */
[----:B------:R-:W-:Y:S01]  /*401c0*/  IMAD.MOV.U32 R17, RZ, RZ, R14 ;  /* 0x000000ffff117224 */ /* 0x000fe200078e000e */
[CC--:B------:R-:W-:Y:S01]  /*401d0*/  LEA R26, P4, R23.reuse, R2.reuse, 0x1 ;  /* 0x00000002171a7211 */ /* 0x0c0fe200078808ff */
[----:B------:R-:W4:Y:S01]  /*401e0*/  LDL.LU R25, [R1+0x244] ;  /* 0x0002440001197983 */ /* 0x000f220000300800 */
[C---:B-----5:R-:W-:Y:S02]  /*401f0*/  LEA R14, P2, R22.reuse, R2, 0x1 ;  /* 0x00000002160e7211 */ /* 0x060fe400078408ff */
[-C--:B------:R-:W-:Y:S02]  /*40200*/  LEA.HI.X.SX32 R27, R23, R3.reuse, 0x1, P4 ;  /* 0x00000003171b7211 */ /* 0x080fe400020f0eff */
[----:B------:R-:W-:-:S03]  /*40210*/  LEA.HI.X.SX32 R15, R22, R3, 0x1, P2 ;  /* 0x00000003160f7211 */ /* 0x000fc600010f0eff */
[----:B------:R0:W-:Y:S04]  /*40220*/  STL.64 [R1+0x140], R26 ;  /* 0x0001401a01007387 */ /* 0x0001e80000100a00 */
[----:B------:R-:W-:Y:S04]  /*40230*/  STL.64 [R1+0x148], R28 ;  /* 0x0001481c01007387 */ /* 0x000fe80000100a00 */
[----:B------:R1:W-:Y:S01]  /*40240*/  STL.64 [R1+0x138], R14 ;  /* 0x0001380e01007387 */ /* 0x0003e20000100a00 */
[----:B0-----:R-:W-:-:S04]  /*40250*/  LEA R26, P3, R24, R2, 0x1 ;  /* 0x00000002181a7211 */ /* 0x001fc800078608ff */
[----:B------:R-:W-:Y:S02]  /*40260*/  LEA.HI.X.SX32 R27, R24, R3, 0x1, P3 ;  /* 0x00000003181b7211 */ /* 0x000fe400018f0eff */
[----:B-1----:R-:W-:-:S04]  /*40270*/  LEA R14, P2, R9, R2, 0x1 ;  /* 0x00000002090e7211 */ /* 0x002fc800078408ff */
[----:B------:R-:W-:Y:S01]  /*40280*/  LEA.HI.X.SX32 R15, R9, R3, 0x1, P2 ;  /* 0x00000003090f7211 */ /* 0x000fe200010f0eff */
[----:B------:R-:W-:Y:S01]  /*40290*/  STL.64 [R1+0x130], R26 ;  /* 0x0001301a01007387 */ /* 0x000fe20000100a00 */
[----:B------:R-:W-:-:S03]  /*402a0*/  LEA R22, P4, R13, R2, 0x1 ;  /* 0x000000020d167211 */ /* 0x000fc600078808ff */
[----:B------:R0:W-:Y:S01]  /*402b0*/  STL.64 [R1+0x128], R14 ;  /* 0x0001280e01007387 */ /* 0x0001e20000100a00 */
[----:B------:R-:W-:-:S03]  /*402c0*/  LEA.HI.X.SX32 R23, R13, R3, 0x1, P4 ;  /* 0x000000030d177211 */ /* 0x000fc600020f0eff */
[----:B0-----:R-:W5:Y:S04]  /*402d0*/  LDL.LU R15, [R1+0x250] ;  /* 0x00025000010f7983 */ /* 0x001f680000300800 */
[----:B------:R-:W5:Y:S04]  /*402e0*/  LDL.LU R9, [R1+0x24c] ;  /* 0x00024c0001097983 */ /* 0x000f680000300800 */
[----:B------:R-:W5:Y:S04]  /*402f0*/  LDL.LU R14, [R1+0x254] ;  /* 0x00025400010e7983 */ /* 0x000f680000300800 */
[----:B------:R-:W5:Y:S04]  /*40300*/  LDL.LU R13, [R1+0x258] ;  /* 0x00025800010d7983 */ /* 0x000f680000300800 */
[----:B------:R2:W-:Y:S01]  /*40310*/  STL.64 [R1+0x118], R22 ;  /* 0x0001181601007387 */ /* 0x0005e20000100a00 */
[----:B---3--:R-:W-:-:S04]  /*40320*/  LEA R26, P3, R16, R2, 0x1 ;  /* 0x00000002101a7211 */ /* 0x008fc800078608ff */
[----:B------:R-:W-:-:S05]  /*40330*/  LEA.HI.X.SX32 R27, R16, R3, 0x1, P3 ;  /* 0x00000003101b7211 */ /* 0x000fca00018f0eff */
[----:B------:R0:W-:Y:S04]  /*40340*/  STL.64 [R1+0x110], R26 ;  /* 0x0001101a01007387 */ /* 0x0001e80000100a00 */
[----:B------:R-:W3:Y:S04]  /*40350*/  LDL.LU R16, [R1+0x270] ;  /* 0x0002700001107983 */ /* 0x000ee80000300800 */
[----:B------:R-:W3:Y:S01]  /*40360*/  LDL.LU R24, [R1+0x25c] ;  /* 0x00025c0001187983 */ /* 0x000ee20000300800 */
[----:B--2---:R-:W-:-:S04]  /*40370*/  LEA R22, P2, R20, R2, 0x1 ;  /* 0x0000000214167211 */ /* 0x004fc800078408ff */
[----:B------:R-:W-:Y:S02]  /*40380*/  LEA.HI.X.SX32 R23, R20, R3, 0x1, P2 ;  /* 0x0000000314177211 */ /* 0x000fe400010f0eff */
[----:B------:R-:W2:Y:S04]  /*40390*/  LDL.LU R20, [R1+0x278] ;  /* 0x0002780001147983 */ /* 0x000ea80000300800 */
[----:B------:R1:W-:Y:S01]  /*403a0*/  STL.64 [R1+0x108], R22 ;  /* 0x0001081601007387 */ /* 0x0003e20000100a00 */
[----:B----4-:R-:W-:-:S04]  /*403b0*/  LEA R28, P3, R21, R2, 0x1 ;  /* 0x00000002151c7211 */ /* 0x010fc800078608ff */
[-C--:B------:R-:W-:Y:S02]  /*403c0*/  LEA.HI.X.SX32 R29, R21, R3.reuse, 0x1, P3 ;  /* 0x00000003151d7211 */ /* 0x080fe400018f0eff */
[----:B------:R-:W4:Y:S01]  /*403d0*/  LDL.LU R21, [R1+0x274] ;  /* 0x0002740001157983 */ /* 0x000f220000300800 */
[CC--:B0-----:R-:W-:Y:S02]  /*403e0*/  LEA R26, P4, R18.reuse, R2.reuse, 0x1 ;  /* 0x00000002121a7211 */ /* 0x0c1fe400078808ff */
[-C--:B-1----:R-:W-:Y:S02]  /*403f0*/  LEA R22, P2, R25, R2.reuse, 0x1 ;  /* 0x0000000219167211 */ /* 0x082fe400078408ff */
[-C--:B------:R-:W-:Y:S02]  /*40400*/  LEA.HI.X.SX32 R27, R18, R3.reuse, 0x1, P4 ;  /* 0x00000003121b7211 */ /* 0x080fe400020f0eff */
[----:B------:R-:W-:Y:S02]  /*40410*/  LEA R18, P3, R17, R2, 0x1 ;  /* 0x0000000211127211 */ /* 0x000fe400078608ff */
[-C--:B------:R-:W-:Y:S01]  /*40420*/  LEA.HI.X.SX32 R23, R25, R3.reuse, 0x1, P2 ;  /* 0x0000000319177211 */ /* 0x080fe200010f0eff */
[----:B------:R-:W-:Y:S04]  /*40430*/  STL.64 [R1+0x100], R28 ;  /* 0x0001001c01007387 */ /* 0x000fe80000100a00 */
[----:B------:R0:W-:Y:S04]  /*40440*/  STL.64 [R1+0xf8], R26 ;  /* 0x0000f81a01007387 */ /* 0x0001e80000100a00 */
[----:B------:R-:W-:Y:S04]  /*40450*/  STL [R1+0xe8], R18 ;  /* 0x0000e81201007387 */ /* 0x000fe80000100800 */
[----:B------:R1:W-:Y:S04]  /*40460*/  STL.64 [R1+0xf0], R22 ;  /* 0x0000f01601007387 */ /* 0x0003e80000100a00 */
[----:B------:R1:W-:Y:S04]  /*40470*/  STL.64 [R1+0xfd8], R10 ;  /* 0x000fd80a01007387 */ /* 0x0003e80000100a00 */
[----:B0-----:R-:W4:Y:S04]  /*40480*/  LDL.LU R26, [R1+0x280] ;  /* 0x00028000011a7983 */ /* 0x001f280000300800 */
[----:B-1----:R-:W4:Y:S01]  /*40490*/  LDL.LU R22, [R1+0x27c] ;  /* 0x00027c0001167983 */ /* 0x002f220000300800 */
[----:B------:R-:W-:Y:S01]  /*404a0*/  IMAD.MOV.U32 R11, RZ, RZ, R19 ;  /* 0x000000ffff0b7224 */ /* 0x000fe200078e0013 */
[----:B------:R-:W-:Y:S01]  /*404b0*/  LEA.HI.X.SX32 R11, R17, R3, 0x1, P3 ;  /* 0x00000003110b7211 */ /* 0x000fe200018f0eff */
[----:B------:R-:W-:-:S04]  /*404c0*/  IMAD.MOV.U32 R10, RZ, RZ, R18 ;  /* 0x000000ffff0a7224 */ /* 0x000fc800078e0012 */
[----:B------:R0:W-:Y:S04]  /*404d0*/  STL [R1+0xec], R11 ;  /* 0x0000ec0b01007387 */ /* 0x0001e80000100800 */
[----:B------:R-:W4:Y:S01]  /*404e0*/  LDL.LU R17, [R1+0x284] ;  /* 0x0002840001117983 */ /* 0x000f220000300800 */
[-C--:B-----5:R-:W-:Y:S02]  /*404f0*/  LEA R28, P2, R15, R2.reuse, 0x1 ;  /* 0x000000020f1c7211 */ /* 0x0a0fe400078408ff */
[-C--:B------:R-:W-:Y:S02]  /*40500*/  LEA R18, P4, R9, R2.reuse, 0x1 ;  /* 0x0000000209127211 */ /* 0x080fe400078808ff */
[----:B------:R-:W-:Y:S02]  /*40510*/  LEA.HI.X.SX32 R29, R15, R3, 0x1, P2 ;  /* 0x000000030f1d7211 */ /* 0x000fe400010f0eff */
[----:B------:R-:W-:-:S02]  /*40520*/  LEA R10, P3, R14, R2, 0x1 ;  /* 0x000000020e0a7211 */ /* 0x000fc400078608ff */
[-C--:B------:R-:W-:Y:S02]  /*40530*/  LEA.HI.X.SX32 R19, R9, R3.reuse, 0x1, P4 ;  /* 0x0000000309137211 */ /* 0x080fe400020f0eff */
[----:B0-----:R-:W-:Y:S01]  /*40540*/  LEA.HI.X.SX32 R11, R14, R3, 0x1, P3 ;  /* 0x000000030e0b7211 */ /* 0x001fe200018f0eff */
[----:B------:R-:W5:Y:S04]  /*40550*/  LDL.LU R9, [R1+0x288] ;  /* 0x0002880001097983 */ /* 0x000f680000300800 */
[----:B------:R-:W-:Y:S04]  /*40560*/  STL.64 [R1+0xe0], R28 ;  /* 0x0000e01c01007387 */ /* 0x000fe80000100a00 */
[----:B------:R0:W-:Y:S04]  /*40570*/  STL.64 [R1+0xd8], R18 ;  /* 0x0000d81201007387 */ /* 0x0001e80000100a00 */
[----:B------:R3:W-:Y:S01]  /*40580*/  STL.64 [R1+0xd0], R10 ;  /* 0x0000d00a01007387 */ /* 0x0007e20000100a00 */
[----:B0-----:R-:W-:-:S04]  /*40590*/  LEA R18, P2, R13, R2, 0x1 ;  /* 0x000000020d127211 */ /* 0x001fc800078408ff */
[----:B------:R-:W-:Y:S02]  /*405a0*/  LEA.HI.X.SX32 R19, R13, R3, 0x1, P2 ;  /* 0x000000030d137211 */ /* 0x000fe400010f0eff */
[----:B------:R-:W5:Y:S04]  /*405b0*/  LDL.LU R13, [R1+0x290] ;  /* 0x00029000010d7983 */ /* 0x000f680000300800 */
[----:B------:R-:W5:Y:S04]  /*405c0*/  LDL.LU R23, [R1+0x28c] ;  /* 0x00028c0001177983 */ /* 0x000f680000300800 */
[----:B------:R-:W5:Y:S04]  /*405d0*/  LDL.LU R28, [R1+0x2a0] ;  /* 0x0002a000011c7983 */ /* 0x000f680000300800 */
[----:B------:R-:W-:Y:S01]  /*405e0*/  STL.64 [R1+0xc8], R18 ;  /* 0x0000c81201007387 */ /* 0x000fe20000100a00 */
[----:B---3--:R-:W-:-:S02]  /*405f0*/  LEA R10, P3, R16, R2, 0x1 ;  /* 0x00000002100a7211 */ /* 0x008fc400078608ff */
[----:B------:R-:W-:Y:S02]  /*40600*/  LEA R14, P4, R24, R2, 0x1 ;  /* 0x00000002180e7211 */ /* 0x000fe400078808ff */
[-C--:B------:R-:W-:Y:S02]  /*40610*/  LEA.HI.X.SX32 R11, R16, R3.reuse, 0x1, P3 ;  /* 0x00000003100b7211 */ /* 0x080fe400018f0eff */
[----:B------:R-:W-:-:S03]  /*40620*/  LEA.HI.X.SX32 R15, R24, R3, 0x1, P4 ;  /* 0x00000003180f7211 */ /* 0x000fc600020f0eff */
[----:B------:R0:W-:Y:S04]  /*40630*/  STL.64 [R1+0xc0], R10 ;  /* 0x0000c00a01007387 */ /* 0x0001e80000100a00 */
[----:B0-----:R-:W3:Y:S04]  /*40640*/  LDL.LU.64 R10, [R1+0xfd8] ;  /* 0x000fd800010a7983 */ /* 0x001ee80000300a00 */
[----:B------:R-:W3:Y:S04]  /*40650*/  LDL.LU R16, [R1+0x294] ;  /* 0x0002940001107983 */ /* 0x000ee80000300800 */
[----:B------:R2:W-:Y:S02]  /*40660*/  STL.64 [R1+0xb8], R14 ;  /* 0x0000b80e01007387 */ /* 0x0005e40000100a00 */
[----:B--2---:R-:W-:-:S04]  /*40670*/  LEA R14, P3, R20, R2, 0x1 ;  /* 0x00000002140e7211 */ /* 0x004fc800078608ff */
[----:B------:R-:W-:Y:S02]  /*40680*/  LEA.HI.X.SX32 R15, R20, R3, 0x1, P3 ;  /* 0x00000003140f7211 */ /* 0x000fe400018f0eff */
[----:B----4-:R-:W-:-:S04]  /*40690*/  LEA R18, P2, R21, R2, 0x1 ;  /* 0x0000000215127211 */ /* 0x010fc800078408ff */
[----:B------:R-:W-:-:S05]  /*406a0*/  LEA.HI.X.SX32 R19, R21, R3, 0x1, P2 ;  /* 0x0000000315137211 */ /* 0x000fca00010f0eff */
[----:B------:R-:W-:Y:S04]  /*406b0*/  STL.64 [R1+0xb0], R18 ;  /* 0x0000b01201007387 */ /* 0x000fe80000100a00 */
[----:B------:R0:W-:Y:S04]  /*406c0*/  STL.64 [R1+0xa8], R14 ;  /* 0x0000a80e01007387 */ /* 0x0001e80000100a00 */
[----:B0-----:R-:W2:Y:S04]  /*406d0*/  LDL.LU R14, [R1+0x2a8] ;  /* 0x0002a800010e7983 */ /* 0x001ea80000300800 */
[----:B------:R-:W4:Y:S01]  /*406e0*/  LDL.LU R15, [R1+0x2a4] ;  /* 0x0002a400010f7983 */ /* 0x000f220000300800 */
[----:B------:R-:W-:-:S04]  /*406f0*/  LEA R24, P2, R26, R2, 0x1 ;  /* 0x000000021a187211 */ /* 0x000fc800078408ff */
[----:B------:R-:W-:-:S05]  /*40700*/  LEA.HI.X.SX32 R25, R26, R3, 0x1, P2 ;  /* 0x000000031a197211 */ /* 0x000fca00010f0eff */
[----:B------:R0:W-:Y:S01]  /*40710*/  STL.64 [R1+0xa0], R24 ;  /* 0x0000a01801007387 */ /* 0x0001e20000100a00 */
[----:B------:R-:W-:-:S04]  /*40720*/  LEA R18, P4, R22, R2, 0x1 ;  /* 0x0000000216127211 */ /* 0x000fc800078808ff */
[----:B------:R-:W-:Y:S01]  /*40730*/  LEA.HI.X.SX32 R19, R22, R3, 0x1, P4 ;  /* 0x0000000316137211 */ /* 0x000fe200020f0eff */
[----:B0-----:R-:W4:Y:S01]  /*40740*/  LDL.LU R24, [R1+0x2ac] ;  /* 0x0002ac0001187983 */ /* 0x001f220000300800 */
[----:B------:R-:W-:-:S03]  /*40750*/  LEA R20, P3, R17, R2, 0x1 ;  /* 0x0000000211147211 */ /* 0x000fc600078608ff */
[----:B------:R-:W4:Y:S01]  /*40760*/  LDL.LU R22, [R1+0x2b0] ;  /* 0x0002b00001167983 */ /* 0x000f220000300800 */
[----:B------:R-:W-:-:S03]  /*40770*/  LEA.HI.X.SX32 R21, R17, R3, 0x1, P3 ;  /* 0x0000000311157211 */ /* 0x000fc600018f0eff */
[----:B------:R5:W-:Y:S04]  /*40780*/  STL.64 [R1+0x98], R18 ;  /* 0x0000981201007387 */ /* 0x000be80000100a00 */
[----:B------:R0:W-:Y:S04]  /*40790*/  STL.64 [R1+0x90], R20 ;  /* 0x0000901401007387 */ /* 0x0001e80000100a00 */
[----:B------:R-:W4:Y:S01]  /*407a0*/  LDL.LU R17, [R1+0x2b8] ;  /* 0x0002b80001117983 */ /* 0x000f220000300800 */
[----:B-----5:R-:W-:-:S03]  /*407b0*/  LEA R18, P2, R9, R2, 0x1 ;  /* 0x0000000209127211 */ /* 0x020fc600078408ff */
[----:B------:R-:W5:Y:S01]  /*407c0*/  LDL.LU R25, [R1+0x2b4] ;  /* 0x0002b40001197983 */ /* 0x000f620000300800 */
[----:B------:R-:W-:-:S03]  /*407d0*/  LEA.HI.X.SX32 R19, R9, R3, 0x1, P2 ;  /* 0x0000000309137211 */ /* 0x000fc600010f0eff */
[----:B------:R-:W5:Y:S04]  /*407e0*/  LDL.LU R9, [R1+0x2c0] ;  /* 0x0002c00001097983 */ /* 0x000f680000300800 */
[----:B------:R-:W-:Y:S01]  /*407f0*/  STL.64 [R1+0x88], R18 ;  /* 0x0000881201007387 */ /* 0x000fe20000100a00 */
[-C--:B------:R-:W-:Y:S02]  /*40800*/  LEA R26, P3, R13, R2.reuse, 0x1 ;  /* 0x000000020d1a7211 */ /* 0x080fe400078608ff */
[----:B0-----:R-:W-:Y:S02]  /*40810*/  LEA R20, P4, R23, R2, 0x1 ;  /* 0x0000000217147211 */ /* 0x001fe400078808ff */
[-C--:B------:R-:W-:Y:S02]  /*40820*/  LEA.HI.X.SX32 R27, R13, R3.reuse, 0x1, P3 ;  /* 0x000000030d1b7211 */ /* 0x080fe400018f0eff */
[----:B------:R-:W5:Y:S01]  /*40830*/  LDL.LU R13, [R1+0x2bc] ;  /* 0x0002bc00010d7983 */ /* 0x000f620000300800 */
[----:B------:R-:W-:-:S05]  /*40840*/  LEA.HI.X.SX32 R21, R23, R3, 0x1, P4 ;  /* 0x0000000317157211 */ /* 0x000fca00020f0eff */
[----:B------:R0:W-:Y:S04]  /*40850*/  STL.64 [R1+0x78], R20 ;  /* 0x0000781401007387 */ /* 0x0001e80000100a00 */
[----:B------:R2:W-:Y:S01]  /*40860*/  STL.64 [R1+0x80], R26 ;  /* 0x0000801a01007387 */ /* 0x0005e20000100a00 */
[----:B0-----:R-:W-:-:S04]  /*40870*/  LEA R20, P3, R28, R2, 0x1 ;  /* 0x000000021c147211 */ /* 0x001fc800078608ff */
[----:B------:R-:W-:Y:S02]  /*40880*/  LEA.HI.X.SX32 R21, R28, R3, 0x1, P3 ;  /* 0x000000031c157211 */ /* 0x000fe400018f0eff */
[----:B---3--:R-:W-:-:S04]  /*40890*/  LEA R18, P2, R16, R2, 0x1 ;  /* 0x0000000210127211 */ /* 0x008fc800078408ff */
[----:B------:R-:W-:-:S05]  /*408a0*/  LEA.HI.X.SX32 R19, R16, R3, 0x1, P2 ;  /* 0x0000000310137211 */ /* 0x000fca00010f0eff */
[----:B------:R4:W-:Y:S04]  /*408b0*/  STL.64 [R1+0x70], R18 ;  /* 0x0000701201007387 */ /* 0x0009e80000100a00 */
[----:B------:R-:W3:Y:S04]  /*408c0*/  LDL.LU R23, [R1+0x2c8] ;  /* 0x0002c80001177983 */ /* 0x000ee80000300800 */
[----:B------:R-:W3:Y:S04]  /*408d0*/  LDL.LU R16, [R1+0x2c4] ;  /* 0x0002c40001107983 */ /* 0x000ee80000300800 */
[----:B------:R0:W-:Y:S01]  /*408e0*/  STL.64 [R1+0x68], R20 ;  /* 0x0000681401007387 */ /* 0x0001e20000100a00 */
[----:B--2---:R-:W-:-:S04]  /*408f0*/  LEA R26, P2, R14, R2, 0x1 ;  /* 0x000000020e1a7211 */ /* 0x004fc800078408ff */
[----:B------:R-:W-:Y:S02]  /*40900*/  LEA.HI.X.SX32 R27, R14, R3, 0x1, P2 ;  /* 0x000000030e1b7211 */ /* 0x000fe400010f0eff */
[----:B------:R-:W2:Y:S01]  /*40910*/  LDL.LU R14, [R1+0x2cc] ;  /* 0x0002cc00010e7983 */ /* 0x000ea20000300800 */
[----:B----4-:R-:W-:-:S04]  /*40920*/  LEA R18, P4, R15, R2, 0x1 ;  /* 0x000000020f127211 */ /* 0x010fc800078808ff */
[----:B------:R-:W-:Y:S02]  /*40930*/  LEA.HI.X.SX32 R19, R15, R3, 0x1, P4 ;  /* 0x000000030f137211 */ /* 0x000fe400020f0eff */
[----:B------:R-:W4:Y:S04]  /*40940*/  LDL.LU R15, [R1+0x2d0] ;  /* 0x0002d000010f7983 */ /* 0x000f280000300800 */
[----:B------:R-:W-:Y:S01]  /*40950*/  STL.64 [R1+0x60], R26 ;  /* 0x0000601a01007387 */ /* 0x000fe20000100a00 */
[----:B0-----:R-:W-:-:S04]  /*40960*/  LEA R20, P3, R24, R2, 0x1 ;  /* 0x0000000218147211 */ /* 0x001fc800078608ff */
[----:B------:R-:W-:Y:S01]  /*40970*/  LEA.HI.X.SX32 R21, R24, R3, 0x1, P3 ;  /* 0x0000000318157211 */ /* 0x000fe200018f0eff */
[----:B------:R0:W-:Y:S04]  /*40980*/  STL.64 [R1+0x58], R18 ;  /* 0x0000581201007387 */ /* 0x0001e80000100a00 */
[----:B------:R5:W-:Y:S04]  /*40990*/  STL.64 [R1+0x50], R20 ;  /* 0x0000501401007387 */ /* 0x000be80000100a00 */
[----:B------:R-:W4:Y:S01]  /*409a0*/  LDL.LU R24, [R1+0x2d8] ;  /* 0x0002d80001187983 */ /* 0x000f220000300800 */
[----:B0-----:R-:W-:-:S02]  /*409b0*/  LEA R18, P2, R22, R2, 0x1 ;  /* 0x0000000216127211 */ /* 0x001fc400078408ff */
[C---:B------:R-:W-:Y:S02]  /*409c0*/  LEA R26, P3, R17.reuse, R2, 0x1 ;  /* 0x00000002111a7211 */ /* 0x040fe400078608ff */
[-C--:B------:R-:W-:Y:S02]  /*409d0*/  LEA.HI.X.SX32 R19, R22, R3.reuse, 0x1, P2 ;  /* 0x0000000316137211 */ /* 0x080fe400010f0eff */
[----:B------:R-:W4:Y:S01]  /*409e0*/  LDL.LU R22, [R1+0x2d4] ;  /* 0x0002d40001167983 */ /* 0x000f220000300800 */
[----:B------:R-:W-:-:S03]  /*409f0*/  LEA.HI.X.SX32 R27, R17, R3, 0x1, P3 ;  /* 0x00000003111b7211 */ /* 0x000fc600018f0eff */
[----:B------:R-:W4:Y:S01]  /*40a00*/  LDL.LU R28, [R1+0x2e0] ;  /* 0x0002e000011c7983 */ /* 0x000f220000300800 */
[----:B-----5:R-:W-:-:S03]  /*40a10*/  LEA R20, P4, R25, R2, 0x1 ;  /* 0x0000000219147211 */ /* 0x020fc600078808ff */
[----:B------:R0:W-:Y:S04]  /*40a20*/  STL.64 [R1+0x48], R18 ;  /* 0x0000481201007387 */ /* 0x0001e80000100a00 */
[----:B------:R-:W5:Y:S01]  /*40a30*/  LDL.LU R17, [R1+0x2dc] ;  /* 0x0002dc0001117983 */ /* 0x000f620000300800 */
[----:B------:R-:W-:-:S05]  /*40a40*/  LEA.HI.X.SX32 R21, R25, R3, 0x1, P4 ;  /* 0x0000000319157211 */ /* 0x000fca00020f0eff */
[----:B------:R1:W-:Y:S01]  /*40a50*/  STL.64 [R1+0x38], R20 ;  /* 0x0000381401007387 */ /* 0x0003e20000100a00 */
[----:B0-----:R-:W-:-:S04]  /*40a60*/  LEA R18, P2, R13, R2, 0x1 ;  /* 0x000000020d127211 */ /* 0x001fc800078408ff */
[----:B------:R-:W-:Y:S01]  /*40a70*/  LEA.HI.X.SX32 R19, R13, R3, 0x1, P2 ;  /* 0x000000030d137211 */ /* 0x000fe200010f0eff */
[----:B------:R3:W-:Y:S01]  /*40a80*/  STL.64 [R1+0x40], R26 ;  /* 0x0000401a01007387 */ /* 0x0007e20000100a00 */
[----:B-1----:R-:W-:-:S03]  /*40a90*/  LEA R20, P3, R9, R2, 0x1 ;  /* 0x0000000209147211 */ /* 0x002fc600078608ff */
[----:B------:R0:W-:Y:S01]  /*40aa0*/  STL.64 [R1+0x30], R18 ;  /* 0x0000301201007387 */ /* 0x0001e20000100a00 */
[----:B------:R-:W-:-:S03]  /*40ab0*/  LEA.HI.X.SX32 R21, R9, R3, 0x1, P3 ;  /* 0x0000000309157211 */ /* 0x000fc600018f0eff */
[----:B------:R-:W5:Y:S04]  /*40ac0*/  LDL.LU R13, [R1+0x2e8] ;  /* 0x0002e800010d7983 */ /* 0x000f680000300800 */
[----:B------:R-:W5:Y:S04]  /*40ad0*/  LDL.LU R9, [R1+0x2e4] ;  /* 0x0002e40001097983 */ /* 0x000f680000300800 */
[----:B------:R2:W-:Y:S01]  /*40ae0*/  STL.64 [R1+0x28], R20 ;  /* 0x0000281401007387 */ /* 0x0005e20000100a00 */
[----:B---3--:R-:W-:-:S04]  /*40af0*/  LEA R26, P2, R23, R2, 0x1 ;  /* 0x00000002171a7211 */ /* 0x008fc800078408ff */
[-C--:B------:R-:W-:Y:S02]  /*40b00*/  LEA.HI.X.SX32 R27, R23, R3.reuse, 0x1, P2 ;  /* 0x00000003171b7211 */ /* 0x080fe400010f0eff */
[CC--:B0-----:R-:W-:Y:S01]  /*40b10*/  LEA R18, P4, R16.reuse, R2.reuse, 0x1 ;  /* 0x0000000210127211 */ /* 0x0c1fe200078808ff */
[----:B------:R-:W3:Y:S03]  /*40b20*/  LDL.LU R23, [R1+0x2ec] ;  /* 0x0002ec0001177983 */ /* 0x000ee60000300800 */
[----:B------:R-:W-:Y:S02]  /*40b30*/  LEA.HI.X.SX32 R19, R16, R3, 0x1, P4 ;  /* 0x0000000310137211 */ /* 0x000fe400020f0eff */
[----:B------:R-:W3:Y:S04]  /*40b40*/  LDL.LU R16, [R1+0x2f0] ;  /* 0x0002f00001107983 */ /* 0x000ee80000300800 */
[----:B------:R-:W-:Y:S04]  /*40b50*/  STL.64 [R1+0x20], R26 ;  /* 0x0000201a01007387 */ /* 0x000fe80000100a00 */
[----:B------:R4:W-:Y:S01]  /*40b60*/  STL.64 [R1+0x18], R18 ;  /* 0x0000181201007387 */ /* 0x0009e20000100a00 */
[----:B--2---:R-:W-:-:S04]  /*40b70*/  LEA R20, P3, R14, R2, 0x1 ;  /* 0x000000020e147211 */ /* 0x004fc800078608ff */
[----:B------:R-:W-:-:S05]  /*40b80*/  LEA.HI.X.SX32 R21, R14, R3, 0x1, P3 ;  /* 0x000000030e157211 */ /* 0x000fca00018f0eff */
[----:B------:R0:W-:Y:S04]  /*40b90*/  STL.64 [R1+0x10], R20 ;  /* 0x0000101401007387 */ /* 0x0001e80000100a00 */
[----:B------:R-:W2:Y:S01]  /*40ba0*/  LDL.LU R14, [R1+0x2f8] ;  /* 0x0002f800010e7983 */ /* 0x000ea20000300800 */
[----:B----4-:R-:W-:-:S03]  /*40bb0*/  LEA R18, P2, R15, R2, 0x1 ;  /* 0x000000020f127211 */ /* 0x010fc600078408ff */
[----:B------:R-:W4:Y:S01]  /*40bc0*/  LDL.LU R25, [R1+0x2f4] ;  /* 0x0002f40001197983 */ /* 0x000f220000300800 */
[----:B------:R-:W-:-:S03]  /*40bd0*/  LEA.HI.X.SX32 R19, R15, R3, 0x1, P2 ;  /* 0x000000030f137211 */ /* 0x000fc600010f0eff */
[----:B------:R-:W4:Y:S04]  /*40be0*/  LDL.LU R15, [R1+0x300] ;  /* 0x00030000010f7983 */ /* 0x000f280000300800 */
[----:B------:R5:W-:Y:S01]  /*40bf0*/  STL.64 [R1+0x8], R18 ;  /* 0x0000081201007387 */ /* 0x000be20000100a00 */
[----:B------:R-:W-:-:S04]  /*40c00*/  LEA R26, P3, R24, R2, 0x1 ;  /* 0x00000002181a7211 */ /* 0x000fc800078608ff */
[----:B------:R-:W-:Y:S02]  /*40c10*/  LEA.HI.X.SX32 R27, R24, R3, 0x1, P3 ;  /* 0x00000003181b7211 */ /* 0x000fe400018f0eff */
[----:B------:R-:W4:Y:S01]  /*40c20*/  LDL.LU R24, [R1+0x2fc] ;  /* 0x0002fc0001187983 */ /* 0x000f220000300800 */
[----:B0-----:R-:W-:-:S04]  /*40c30*/  LEA R20, P4, R22, R2, 0x1 ;  /* 0x0000000216147211 */ /* 0x001fc800078808ff */
[----:B------:R-:W-:Y:S02]  /*40c40*/  LEA.HI.X.SX32 R21, R22, R3, 0x1, P4 ;  /* 0x0000000316157211 */ /* 0x000fe400020f0eff */
[----:B-----5:R-:W-:-:S03]  /*40c50*/  LEA R18, P2, R17, R2, 0x1 ;  /* 0x0000000211127211 */ /* 0x020fc600078408ff */
[----:B------:R0:W-:Y:S01]  /*40c60*/  STL.64 [R1+0x190], R20 ;  /* 0x0001901401007387 */ /* 0x0001e20000100a00 */
[----:B------:R-:W-:-:S03]  /*40c70*/  LEA.HI.X.SX32 R19, R17, R3, 0x1, P2 ;  /* 0x0000000311137211 */ /* 0x000fc600010f0eff */
[----:B------:R1:W-:Y:S04]  /*40c80*/  STL.64 [R1], R26 ;  /* 0x0000001a01007387 */ /* 0x0003e80000100a00 */
[----:B------:R5:W-:Y:S01]  /*40c90*/  STL.64 [R1+0x1a0], R18 ;  /* 0x0001a01201007387 */ /* 0x000be20000100a00 */
[----:B0-----:R-:W-:-:S03]  /*40ca0*/  LEA R20, P3, R28, R2, 0x1 ;  /* 0x000000021c147211 */ /* 0x001fc600078608ff */
[----:B------:R-:W4:Y:S01]  /*40cb0*/  LDL.LU R22, [R1+0x308] ;  /* 0x0003080001167983 */ /* 0x000f220000300800 */
[----:B------:R-:W-:-:S03]  /*40cc0*/  LEA.HI.X.SX32 R21, R28, R3, 0x1, P3 ;  /* 0x000000031c157211 */ /* 0x000fc600018f0eff */
[----:B------:R-:W4:Y:S01]  /*40cd0*/  LDL.LU R17, [R1+0x304] ;  /* 0x0003040001117983 */ /* 0x000f220000300800 */
[----:B-1----:R-:W-:-:S03]  /*40ce0*/  LEA R26, P2, R13, R2, 0x1 ;  /* 0x000000020d1a7211 */ /* 0x002fc600078408ff */
[----:B------:R3:W-:Y:S01]  /*40cf0*/  STL.64 [R1+0x1a8], R20 ;  /* 0x0001a81401007387 */ /* 0x0007e20000100a00 */
[----:B-----5:R-:W-:Y:S02]  /*40d00*/  LEA R18, P4, R9, R2, 0x1 ;  /* 0x0000000209127211 */ /* 0x020fe400078808ff */
[-C--:B------:R-:W-:Y:S02]  /*40d10*/  LEA.HI.X.SX32 R27, R13, R3.reuse, 0x1, P2 ;  /* 0x000000030d1b7211 */ /* 0x080fe400010f0eff */
[----:B------:R-:W5:Y:S01]  /*40d20*/  LDL.LU R13, [R1+0x30c] ;  /* 0x00030c00010d7983 */ /* 0x000f620000300800 */
[----:B------:R-:W-:-:S03]  /*40d30*/  LEA.HI.X.SX32 R19, R9, R3, 0x1, P4 ;  /* 0x0000000309137211 */ /* 0x000fc600020f0eff */
[----:B------:R-:W5:Y:S04]  /*40d40*/  LDL.LU R9, [R1+0x310] ;  /* 0x0003100001097983 */ /* 0x000f680000300800 */
[----:B------:R-:W-:Y:S04]  /*40d50*/  STL.64 [R1+0x1b8], R26 ;  /* 0x0001b81a01007387 */ /* 0x000fe80000100a00 */
[----:B------:R0:W-:Y:S01]  /*40d60*/  STL.64 [R1+0x1d0], R18 ;  /* 0x0001d01201007387 */ /* 0x0001e20000100a00 */
[----:B---3--:R-:W-:-:S04]  /*40d70*/  LEA R20, P3, R23, R2, 0x1 ;  /* 0x0000000217147211 */ /* 0x008fc800078608ff */
[----:B------:R-:W-:Y:S02]  /*40d80*/  LEA.HI.X.SX32 R21, R23, R3, 0x1, P3 ;  /* 0x0000000317157211 */ /* 0x000fe400018f0eff */
[----:B0-----:R-:W-:-:S03]  /*40d90*/  LEA R18, P2, R16, R2, 0x1 ;  /* 0x0000000210127211 */ /* 0x001fc600078408ff */
[----:B------:R4:W-:Y:S01]  /*40da0*/  STL.64 [R1+0x1e0], R20 ;  /* 0x0001e01401007387 */ /* 0x0009e20000100a00 */
[----:B------:R-:W-:-:S03]  /*40db0*/  LEA.HI.X.SX32 R19, R16, R3, 0x1, P2 ;  /* 0x0000000310137211 */ /* 0x000fc600010f0eff */
[----:B------:R-:W3:Y:S04]  /*40dc0*/  LDL.LU R16, [R1+0x318] ;  /* 0x0003180001107983 */ /* 0x000ee80000300800 */
[----:B------:R-:W3:Y:S04]  /*40dd0*/  LDL.LU R23, [R1+0x314] ;  /* 0x0003140001177983 */ /* 0x000ee80000300800 */
[----:B------:R-:W3:Y:S04]  /*40de0*/  LDL.LU R28, [R1+0x338] ;  /* 0x00033800011c7983 */ /* 0x000ee80000300800 */
[----:B------:R0:W-:Y:S01]  /*40df0*/  STL.64 [R1+0x1e8], R18 ;  /* 0x0001e81201007387 */ /* 0x0001e20000100a00 */
[----:B--2---:R-:W-:-:S04]  /*40e00*/  LEA R26, P3, R14, R2, 0x1 ;  /* 0x000000020e1a7211 */ /* 0x004fc800078608ff */
[----:B------:R-:W-:Y:S02]  /*40e10*/  LEA.HI.X.SX32 R27, R14, R3, 0x1, P3 ;  /* 0x000000030e1b7211 */ /* 0x000fe400018f0eff */
[----:B------:R-:W2:Y:S01]  /*40e20*/  LDL.LU R14, [R1+0x31c] ;  /* 0x00031c00010e7983 */ /* 0x000ea20000300800 */
[----:B----4-:R-:W-:-:S04]  /*40e30*/  LEA R20, P4, R25, R2, 0x1 ;  /* 0x0000000219147211 */ /* 0x010fc800078808ff */
        /* <DEDUP_REMOVED lines=8> */
[----:B0-----:R-:W4:Y:S04]  /*40ec0*/  LDL.LU R27, [R1+0x350] ;  /* 0x00035000011b7983 */ /* 0x001f280000300800 */
[----:B------:R-:W4:Y:S04]  /*40ed0*/  LDL.LU R15, [R1+0x33c] ;  /* 0x00033c00010f7983 */ /* 0x000f280000300800 */
[----:B------:R5:W-:Y:S01]  /*40ee0*/  STL.64 [R1+0x208], R20 ;  /* 0x0002081401007387 */ /* 0x000be20000100a00 */
[----:B------:R-:W-:-:S04]  /*40ef0*/  LEA R24, P2, R22, R2, 0x1 ;  /* 0x0000000216187211 */ /* 0x000fc800078408ff */
[-C--:B------:R-:W-:Y:S02]  /*40f00*/  LEA.HI.X.SX32 R25, R22, R3.reuse, 0x1, P2 ;  /* 0x0000000316197211 */ /* 0x080fe400010f0eff */
[CC--:B-1----:R-:W-:Y:S01]  /*40f10*/  LEA R18, P4, R17.reuse, R2.reuse, 0x1 ;  /* 0x0000000211127211 */ /* 0x0c2fe200078808ff */
[----:B------:R-:W4:Y:S03]  /*40f20*/  LDL.LU R22, [R1+0x354] ;  /* 0x0003540001167983 */ /* 0x000f260000300800 */
[----:B------:R-:W-:Y:S02]  /*40f30*/  LEA.HI.X.SX32 R19, R17, R3, 0x1, P4 ;  /* 0x0000000311137211 */ /* 0x000fe400020f0eff */
[----:B------:R-:W4:Y:S01]  /*40f40*/  LDL.LU R17, [R1+0x358] ;  /* 0x0003580001117983 */ /* 0x000f220000300800 */
[----:B-----5:R-:W-:-:S03]  /*40f50*/  LEA R20, P3, R13, R2, 0x1 ;  /* 0x000000020d147211 */ /* 0x020fc600078608ff */
[----:B------:R-:W-:Y:S01]  /*40f60*/  STL.64 [R1+0x210], R24 ;  /* 0x0002101801007387 */ /* 0x000fe20000100a00 */
[----:B------:R-:W-:-:S03]  /*40f70*/  LEA.HI.X.SX32 R21, R13, R3, 0x1, P3 ;  /* 0x000000030d157211 */ /* 0x000fc600018f0eff */
[----:B------:R0:W-:Y:S04]  /*40f80*/  STL.64 [R1+0x218], R18 ;  /* 0x0002181201007387 */ /* 0x0001e80000100a00 */
[----:B------:R1:W-:Y:S04]  /*40f90*/  STL.64 [R1+0x220], R20 ;  /* 0x0002201401007387 */ /* 0x0003e80000100a00 */
[----:B------:R-:W5:Y:S01]  /*40fa0*/  LDL.LU R13, [R1+0x360] ;  /* 0x00036000010d7983 */ /* 0x000f620000300800 */
[----:B0-----:R-:W-:-:S03]  /*40fb0*/  LEA R18, P2, R9, R2, 0x1 ;  /* 0x0000000209127211 */ /* 0x001fc600078408ff */
[----:B------:R-:W5:Y:S01]  /*40fc0*/  LDL.LU R26, [R1+0x35c] ;  /* 0x00035c00011a7983 */ /* 0x000f620000300800 */
[----:B------:R-:W-:-:S03]  /*40fd0*/  LEA.HI.X.SX32 R19, R9, R3, 0x1, P2 ;  /* 0x0000000309137211 */ /* 0x000fc600010f0eff */
[----:B------:R-:W5:Y:S04]  /*40fe0*/  LDL.LU R9, [R1+0x368] ;  /* 0x0003680001097983 */ /* 0x000f680000300800 */
[----:B------:R2:W-:Y:S01]  /*40ff0*/  STL.64 [R1+0x228], R18 ;  /* 0x0002281201007387 */ /* 0x0005e20000100a00 */
[CC--:B---3--:R-:W-:Y:S02]  /*41000*/  LEA R24, P3, R16.reuse, R2.reuse, 0x1 ;  /* 0x0000000210187211 */ /* 0x0c8fe400078608ff */
[C---:B-1----:R-:W-:Y:S02]  /*41010*/  LEA R20, P4, R23.reuse, R2, 0x1 ;  /* 0x0000000217147211 */ /* 0x042fe400078808ff */
[-C--:B------:R-:W-:Y:S02]  /*41020*/  LEA.HI.X.SX32 R25, R16, R3.reuse, 0x1, P3 ;  /* 0x0000000310197211 */ /* 0x080fe400018f0eff */
[----:B------:R-:W3:Y:S01]  /*41030*/  LDL.LU R16, [R1+0x364] ;  /* 0x0003640001107983 */ /* 0x000ee20000300800 */
[----:B------:R-:W-:-:S05]  /*41040*/  LEA.HI.X.SX32 R21, R23, R3, 0x1, P4 ;  /* 0x0000000317157211 */ /* 0x000fca00020f0eff */
[----:B------:R0:W-:Y:S04]  /*41050*/  STL.64 [R1+0x240], R20 ;  /* 0x0002401401007387 */ /* 0x0001e80000100a00 */
[----:B------:R4:W-:Y:S01]  /*41060*/  STL.64 [R1+0x238], R24 ;  /* 0x0002381801007387 */ /* 0x0009e20000100a00 */
[----:B--2---:R-:W-:-:S04]  /*41070*/  LEA R18, P2, R14, R2, 0x1 ;  /* 0x000000020e127211 */ /* 0x004fc800078408ff */
[----:B------:R-:W-:-:S05]  /*41080*/  LEA.HI.X.SX32 R19, R14, R3, 0x1, P2 ;  /* 0x000000030e137211 */ /* 0x000fca00010f0eff */
[----:B------:R1:W-:Y:S04]  /*41090*/  STL.64 [R1+0x248], R18 ;  /* 0x0002481201007387 */ /* 0x0003e80000100a00 */
[----:B------:R-:W2:Y:S04]  /*410a0*/  LDL.LU R23, [R1+0x378] ;  /* 0x0003780001177983 */ /* 0x000ea80000300800 */
[----:B------:R-:W2:Y:S01]  /*410b0*/  LDL.LU R14, [R1+0x36c] ;  /* 0x00036c00010e7983 */ /* 0x000ea20000300800 */
[----:B0-----:R-:W-:-:S04]  /*410c0*/  LEA R20, P3, R28, R2, 0x1 ;  /* 0x000000021c147211 */ /* 0x001fc800078608ff */
[----:B------:R-:W-:-:S05]  /*410d0*/  LEA.HI.X.SX32 R21, R28, R3, 0x1, P3 ;  /* 0x000000031c157211 */ /* 0x000fca00018f0eff */
[----:B------:R0:W-:Y:S01]  /*410e0*/  STL.64 [R1+0x250], R20 ;  /* 0x0002501401007387 */ /* 0x0001e20000100a00 */
[-C--:B----4-:R-:W-:Y:S02]  /*410f0*/  LEA R24, P2, R27, R2.reuse, 0x1 ;  /* 0x000000021b187211 */ /* 0x090fe400078408ff */
[----:B-1----:R-:W-:Y:S02]  /*41100*/  LEA R18, P4, R15, R2, 0x1 ;  /* 0x000000020f127211 */ /* 0x002fe400078808ff */
[-C--:B------:R-:W-:Y:S02]  /*41110*/  LEA.HI.X.SX32 R25, R27, R3.reuse, 0x1, P2 ;  /* 0x000000031b197211 */ /* 0x080fe400010f0eff */
[----:B------:R-:W-:-:S03]  /*41120*/  LEA.HI.X.SX32 R19, R15, R3, 0x1, P4 ;  /* 0x000000030f137211 */ /* 0x000fc600020f0eff */
[----:B------:R1:W-:Y:S01]  /*41130*/  STL.64 [R1+0x258], R24 ;  /* 0x0002581801007387 */ /* 0x0003e20000100a00 */
[----:B0-----:R-:W-:-:S03]  /*41140*/  LEA R20, P3, R22, R2, 0x1 ;  /* 0x0000000216147211 */ /* 0x001fc600078608ff */
[----:B-1----:R-:W4:Y:S01]  /*41150*/  LDL.LU R24, [R1+0x37c] ;  /* 0x00037c0001187983 */ /* 0x002f220000300800 */
[----:B------:R-:W-:-:S03]  /*41160*/  LEA.HI.X.SX32 R21, R22, R3, 0x1, P3 ;  /* 0x0000000316157211 */ /* 0x000fc600018f0eff */
[----:B------:R-:W4:Y:S04]  /*41170*/  LDL.LU R15, [R1+0x380] ;  /* 0x00038000010f7983 */ /* 0x000f280000300800 */
[----:B------:R0:W-:Y:S04]  /*41180*/  STL.64 [R1+0x270], R18 ;  /* 0x0002701201007387 */ /* 0x0001e80000100a00 */
[----:B------:R1:W-:Y:S01]  /*41190*/  STL.64 [R1+0x278], R20 ;  /* 0x0002781401007387 */ /* 0x0003e20000100a00 */
[----:B0-----:R-:W-:-:S04]  /*411a0*/  LEA R18, P2, R17, R2, 0x1 ;  /* 0x0000000211127211 */ /* 0x001fc800078408ff */
[-C--:B------:R-:W-:Y:S02]  /*411b0*/  LEA.HI.X.SX32 R19, R17, R3.reuse, 0x1, P2 ;  /* 0x0000000311137211 */ /* 0x080fe400010f0eff */
[----:B------:R-:W4:Y:S01]  /*411c0*/  LDL.LU R17, [R1+0x388] ;  /* 0x0003880001117983 */ /* 0x000f220000300800 */
[CC--:B-----5:R-:W-:Y:S02]  /*411d0*/  LEA R28, P3, R13.reuse, R2.reuse, 0x1 ;  /* 0x000000020d1c7211 */ /* 0x0e0fe400078608ff */
[----:B-1----:R-:W-:Y:S01]  /*411e0*/  LEA R20, P4, R26, R2, 0x1 ;  /* 0x000000021a147211 */ /* 0x002fe200078808ff */
[----:B------:R-:W5:Y:S01]  /*411f0*/  LDL.LU R22, [R1+0x384] ;  /* 0x0003840001167983 */ /* 0x000f620000300800 */
[----:B------:R-:W-:-:S03]  /*41200*/  LEA.HI.X.SX32 R29, R13, R3, 0x1, P3 ;  /* 0x000000030d1d7211 */ /* 0x000fc600018f0eff */
[----:B------:R-:W5:Y:S01]  /*41210*/  LDL.LU R25, [R1+0x390] ;  /* 0x0003900001197983 */ /* 0x000f620000300800 */
[----:B------:R-:W-:-:S03]  /*41220*/  LEA.HI.X.SX32 R21, R26, R3, 0x1, P4 ;  /* 0x000000031a157211 */ /* 0x000fc600020f0eff */
[----:B------:R-:W-:Y:S04]  /*41230*/  STL.64 [R1+0x280], R18 ;  /* 0x0002801201007387 */ /* 0x000fe80000100a00 */
[----:B------:R-:W5:Y:S04]  /*41240*/  LDL.LU R13, [R1+0x38c] ;  /* 0x00038c00010d7983 */ /* 0x000f680000300800 */
[----:B------:R0:W-:Y:S04]  /*41250*/  STL.64 [R1+0x290], R20 ;  /* 0x0002901401007387 */ /* 0x0001e80000100a00 */
[----:B------:R-:W-:Y:S01]  /*41260*/  STL.64 [R1+0x288], R28 ;  /* 0x0002881c01007387 */ /* 0x000fe20000100a00 */
        /* <DEDUP_REMOVED lines=9> */
[-C--:B------:R-:W-:Y:S02]  /*41300*/  LEA.HI.X.SX32 R27, R23, R3.reuse, 0x1, P2 ;  /* 0x00000003171b7211 */ /* 0x080fe400010f0eff */
[CC--:B0-----:R-:W-:Y:S01]  /*41310*/  LEA R18, P4, R14.reuse, R2.reuse, 0x1 ;  /* 0x000000020e127211 */ /* 0x0c1fe200078808ff */
[----:B------:R-:W2:Y:S03]  /*41320*/  LDL.LU R23, [R1+0x3a4] ;  /* 0x0003a40001177983 */ /* 0x000ea60000300800 */
[----:B------:R-:W-:Y:S02]  /*41330*/  LEA.HI.X.SX32 R19, R14, R3, 0x1, P4 ;  /* 0x000000030e137211 */ /* 0x000fe400020f0eff */
[----:B------:R-:W2:Y:S04]  /*41340*/  LDL.LU R14, [R1+0x3c0] ;  /* 0x0003c000010e7983 */ /* 0x000ea80000300800 */
[----:B------:R-:W-:Y:S04]  /*41350*/  STL.64 [R1+0x2b0], R26 ;  /* 0x0002b01a01007387 */ /* 0x000fe80000100a00 */
[----:B------:R0:W-:Y:S01]  /*41360*/  STL.64 [R1+0x2b8], R18 ;  /* 0x0002b81201007387 */ /* 0x0001e20000100a00 */
[----:B----4-:R-:W-:-:S02]  /*41370*/  LEA R20, P3, R24, R2, 0x1 ;  /* 0x0000000218147211 */ /* 0x010fc400078608ff */
[C---:B0-----:R-:W-:Y:S02]  /*41380*/  LEA R18, P2, R15.reuse, R2, 0x1 ;  /* 0x000000020f127211 */ /* 0x041fe400078408ff */
[-C--:B------:R-:W-:Y:S02]  /*41390*/  LEA.HI.X.SX32 R21, R24, R3.reuse, 0x1, P3 ;  /* 0x0000000318157211 */ /* 0x080fe400018f0eff */
[----:B------:R-:W-:-:S03]  /*413a0*/  LEA.HI.X.SX32 R19, R15, R3, 0x1, P2 ;  /* 0x000000030f137211 */ /* 0x000fc600010f0eff */
[----:B------:R5:W-:Y:S04]  /*413b0*/  STL.64 [R1+0x2c0], R20 ;  /* 0x0002c01401007387 */ /* 0x000be80000100a00 */
[----:B------:R-:W4:Y:S04]  /*413c0*/  LDL.LU R24, [R1+0x3c8] ;  /* 0x0003c80001187983 */ /* 0x000f280000300800 */
[----:B------:R-:W4:Y:S04]  /*413d0*/  LDL.LU R26, [R1+0x3c4] ;  /* 0x0003c400011a7983 */ /* 0x000f280000300800 */
[----:B------:R-:W4:Y:S01]  /*413e0*/  LDL.LU R15, [R1+0x3d0] ;  /* 0x0003d000010f7983 */ /* 0x000f220000300800 */
[----:B------:R-:W-:-:S03]  /*413f0*/  LEA R28, P3, R17, R2, 0x1 ;  /* 0x00000002111c7211 */ /* 0x000fc600078608ff */
[----:B------:R0:W-:Y:S01]  /*41400*/  STL.64 [R1+0x2c8], R18 ;  /* 0x0002c81201007387 */ /* 0x0001e20000100a00 */
[----:B------:R-:W-:-:S03]  /*41410*/  LEA.HI.X.SX32 R29, R17, R3, 0x1, P3 ;  /* 0x00000003111d7211 */ /* 0x000fc600018f0eff */
[----:B------:R-:W4:Y:S01]  /*41420*/  LDL.LU R17, [R1+0x3cc] ;  /* 0x0003cc0001117983 */ /* 0x000f220000300800 */
[----:B-----5:R-:W-:-:S04]  /*41430*/  LEA R20, P4, R22, R2, 0x1 ;  /* 0x0000000216147211 */ /* 0x020fc800078808ff */
[----:B------:R-:W-:Y:S02]  /*41440*/  LEA.HI.X.SX32 R21, R22, R3, 0x1, P4 ;  /* 0x0000000316157211 */ /* 0x000fe400020f0eff */
[----:B0-----:R-:W-:-:S03]  /*41450*/  LEA R18, P2, R13, R2, 0x1 ;  /* 0x000000020d127211 */ /* 0x001fc600078408ff */
[----:B------:R0:W-:Y:S01]  /*41460*/  STL.64 [R1+0x2d8], R20 ;  /* 0x0002d81401007387 */ /* 0x0001e20000100a00 */
[----:B------:R-:W-:-:S03]  /*41470*/  LEA.HI.X.SX32 R19, R13, R3, 0x1, P2 ;  /* 0x000000030d137211 */ /* 0x000fc600010f0eff */
[----:B------:R3:W-:Y:S01]  /*41480*/  STL.64 [R1+0x2d0], R28 ;  /* 0x0002d01c01007387 */ /* 0x0007e20000100a00 */
[----:B------:R-:W-:-:S03]  /*41490*/  IMAD.MOV.U32 R13, RZ, RZ, R10 ;  /* 0x000000ffff0d7224 */ /* 0x000fc600078e000a */
[----:B------:R1:W-:Y:S01]  /*414a0*/  STL.64 [R1+0x2e0], R18 ;  /* 0x0002e01201007387 */ /* 0x0003e20000100a00 */
[----:B0-----:R-:W-:-:S03]  /*414b0*/  LEA R20, P3, R25, R2, 0x1 ;  /* 0x0000000219147211 */ /* 0x001fc600078608ff */
[----:B------:R-:W5:Y:S01]  /*414c0*/  LDL.LU R10, [R1+0x3d8] ;  /* 0x0003d800010a7983 */ /* 0x000f620000300800 */
[----:B------:R-:W-:-:S03]  /*414d0*/  LEA.HI.X.SX32 R21, R25, R3, 0x1, P3 ;  /* 0x0000000319157211 */ /* 0x000fc600018f0eff */
[----:B------:R-:W5:Y:S04]  /*414e0*/  LDL.LU R22, [R1+0x3d4] ;  /* 0x0003d40001167983 */ /* 0x000f680000300800 */
[----:B------:R2:W-:Y:S01]  /*414f0*/  STL.64 [R1+0x2e8], R20 ;  /* 0x0002e81401007387 */ /* 0x0005e20000100a00 */
[CC--:B---3--:R-:W-:Y:S02]  /*41500*/  LEA R28, P2, R9.reuse, R2.reuse, 0x1 ;  /* 0x00000002091c7211 */ /* 0x0c8fe400078408ff */
[CC--:B-1----:R-:W-:Y:S02]  /*41510*/  LEA R18, P4, R16.reuse, R2.reuse, 0x1 ;  /* 0x0000000210127211 */ /* 0x0c2fe400078808ff */
[-C--:B------:R-:W-:Y:S02]  /*41520*/  LEA.HI.X.SX32 R29, R9, R3.reuse, 0x1, P2 ;  /* 0x00000003091d7211 */ /* 0x080fe400010f0eff */
[----:B------:R-:W-:Y:S01]  /*41530*/  LEA.HI.X.SX32 R19, R16, R3, 0x1, P4 ;  /* 0x0000000310137211 */ /* 0x000fe200020f0eff */
[----:B------:R-:W3:Y:S04]  /*41540*/  LDL.LU R9, [R1+0x3dc] ;  /* 0x0003dc0001097983 */ /* 0x000ee80000300800 */
[----:B------:R-:W3:Y:S04]  /*41550*/  LDL.LU R16, [R1+0x3f8] ;  /* 0x0003f80001107983 */ /* 0x000ee80000300800 */
[----:B------:R-:W-:Y:S04]  /*41560*/  STL.64 [R1+0x2f0], R28 ;  /* 0x0002f01c01007387 */ /* 0x000fe80000100a00 */
[----:B------:R0:W-:Y:S01]  /*41570*/  STL.64 [R1+0x2f8], R18 ;  /* 0x0002f81201007387 */ /* 0x0001e20000100a00 */
[----:B--2---:R-:W-:-:S04]  /*41580*/  LEA R20, P3, R23, R2, 0x1 ;  /* 0x0000000217147211 */ /* 0x004fc800078608ff */
[----:B------:R-:W-:Y:S02]  /*41590*/  LEA.HI.X.SX32 R21, R23, R3, 0x1, P3 ;  /* 0x0000000317157211 */ /* 0x000fe400018f0eff */
[----:B0-----:R-:W-:-:S03]  /*415a0*/  LEA R18, P2, R14, R2, 0x1 ;  /* 0x000000020e127211 */ /* 0x001fc600078408ff */
[----:B------:R0:W-:Y:S01]  /*415b0*/  STL.64 [R1+0x300], R20 ;  /* 0x0003001401007387 */ /* 0x0001e20000100a00 */
[----:B------:R-:W-:-:S03]  /*415c0*/  LEA.HI.X.SX32 R19, R14, R3, 0x1, P2 ;  /* 0x000000030e137211 */ /* 0x000fc600010f0eff */
[----:B------:R-:W2:Y:S04]  /*415d0*/  LDL.LU R14, [R1+0x408] ;  /* 0x00040800010e7983 */ /* 0x000ea80000300800 */
[----:B------:R-:W2:Y:S04]  /*415e0*/  LDL.LU R25, [R1+0x3fc] ;  /* 0x0003fc0001197983 */ /* 0x000ea80000300800 */
[----:B------:R-:W2:Y:S04]  /*415f0*/  LDL.LU R23, [R1+0x418] ;  /* 0x0004180001177983 */ /* 0x000ea80000300800 */
[----:B------:R1:W-:Y:S01]  /*41600*/  STL.64 [R1+0x308], R18 ;  /* 0x0003081201007387 */ /* 0x0003e20000100a00 */
[----:B----4-:R-:W-:-:S02]  /*41610*/  LEA R28, P3, R24, R2, 0x1 ;  /* 0x00000002181c7211 */ /* 0x010fc400078608ff */
[-C--:B0-----:R-:W-:Y:S02]  /*41620*/  LEA R20, P4, R26, R2.reuse, 0x1 ;  /* 0x000000021a147211 */ /* 0x081fe400078808ff */
[-C--:B------:R-:W-:Y:S02]  /*41630*/  LEA.HI.X.SX32 R29, R24, R3.reuse, 0x1, P3 ;  /* 0x00000003181d7211 */ /* 0x080fe400018f0eff */
[----:B------:R-:W4:Y:S01]  /*41640*/  LDL.LU R24, [R1+0x40c] ;  /* 0x00040c0001187983 */ /* 0x000f220000300800 */
[----:B------:R-:W-:Y:S02]  /*41650*/  LEA.HI.X.SX32 R21, R26, R3, 0x1, P4 ;  /* 0x000000031a157211 */ /* 0x000fe400020f0eff */
[----:B-1----:R-:W-:-:S03]  /*41660*/  LEA R18, P2, R17, R2, 0x1 ;  /* 0x0000000211127211 */ /* 0x002fc600078408ff */
[----:B------:R0:W-:Y:S01]  /*41670*/  STL.64 [R1+0x318], R20 ;  /* 0x0003181401007387 */ /* 0x0001e20000100a00 */
[----:B------:R-:W-:-:S03]  /*41680*/  LEA.HI.X.SX32 R19, R17, R3, 0x1, P2 ;  /* 0x0000000311137211 */ /* 0x000fc600010f0eff */
[----:B------:R-:W-:Y:S04]  /*41690*/  STL.64 [R1+0x310], R28 ;  /* 0x0003101c01007387 */ /* 0x000fe80000100a00 */
[----:B------:R1:W-:Y:S01]  /*416a0*/  STL.64 [R1+0x320], R18 ;  /* 0x0003201201007387 */ /* 0x0003e20000100a00 */
[----:B0-----:R-:W-:-:S03]  /*416b0*/  LEA R20, P3, R15, R2, 0x1 ;  /* 0x000000020f147211 */ /* 0x001fc600078608ff */
[----:B------:R-:W4:Y:S01]  /*416c0*/  LDL.LU R17, [R1+0x430] ;  /* 0x0004300001117983 */ /* 0x000f220000300800 */
[----:B------:R-:W-:-:S03]  /*416d0*/  LEA.HI.X.SX32 R21, R15, R3, 0x1, P3 ;  /* 0x000000030f157211 */ /* 0x000fc600018f0eff */
[----:B------:R-:W4:Y:S01]  /*416e0*/  LDL.LU R15, [R1+0x41c] ;  /* 0x00041c00010f7983 */ /* 0x000f220000300800 */
[----:B-----5:R-:W-:-:S03]  /*416f0*/  LEA R26, P2, R10, R2, 0x1 ;  /* 0x000000020a1a7211 */ /* 0x020fc600078408ff */
[----:B------:R3:W-:Y:S01]  /*41700*/  STL.64 [R1+0x328], R20 ;  /* 0x0003281401007387 */ /* 0x0007e20000100a00 */
[----:B-1----:R-:W-:Y:S02]  /*41710*/  LEA R18, P4, R22, R2, 0x1 ;  /* 0x0000000216127211 */ /* 0x002fe400078808ff */
[-C--:B------:R-:W-:Y:S02]  /*41720*/  LEA.HI.X.SX32 R27, R10, R3.reuse, 0x1, P2 ;  /* 0x000000030a1b7211 */ /* 0x080fe400010f0eff */
[----:B------:R-:W5:Y:S01]  /*41730*/  LDL.LU R10, [R1+0x434] ;  /* 0x00043400010a7983 */ /* 0x000f620000300800 */
[----:B------:R-:W-:-:S03]  /*41740*/  LEA.HI.X.SX32 R19, R22, R3, 0x1, P4 ;  /* 0x0000000316137211 */ /* 0x000fc600020f0eff */
[----:B------:R-:W5:Y:S04]  /*41750*/  LDL.LU R29, [R1+0x440] ;  /* 0x00044000011d7983 */ /* 0x000f680000300800 */
[----:B------:R-:W-:Y:S04]  /*41760*/  STL.64 [R1+0x338], R26 ;  /* 0x0003381a01007387 */ /* 0x000fe80000100a00 */
[----:B------:R0:W-:Y:S01]  /*41770*/  STL.64 [R1+0x350], R18 ;  /* 0x0003501201007387 */ /* 0x0001e20000100a00 */
[-C--:B---3--:R-:W-:Y:S02]  /*41780*/  LEA R20, P3, R9, R2.reuse, 0x1 ;  /* 0x0000000209147211 */ /* 0x088fe400078608ff */
[----:B0-----:R-:W-:-:S02]  /*41790*/  LEA R18, P2, R16, R2, 0x1 ;  /* 0x0000000210127211 */ /* 0x001fc400078408ff */
[-C--:B------:R-:W-:Y:S01]  /*417a0*/  LEA.HI.X.SX32 R21, R9, R3.reuse, 0x1, P3 ;  /* 0x0000000309157211 */ /* 0x080fe200018f0eff */
[----:B------:R-:W-:Y:S01]  /*417b0*/  IMAD.MOV.U32 R9, RZ, RZ, R7 ;  /* 0x000000ffff097224 */ /* 0x000fe200078e0007 */
[----:B------:R-:W-:Y:S01]  /*417c0*/  LEA.HI.X.SX32 R19, R16, R3, 0x1, P2 ;  /* 0x0000000310137211 */ /* 0x000fe200010f0eff */
[----:B------:R-:W-:Y:S02]  /*417d0*/  IMAD.MOV.U32 R7, RZ, RZ, R6 ;  /* 0x000000ffff077224 */ /* 0x000fe400078e0006 */
[----:B------:R0:W-:Y:S04]  /*417e0*/  STL.64 [R1+0x358], R20 ;  /* 0x0003581401007387 */ /* 0x0001e80000100a00 */
[----:B------:R-:W3:Y:S04]  /*417f0*/  LDL.LU R6, [R1+0x468] ;  /* 0x0004680001067983 */ /* 0x000ee80000300800 */
[----:B------:R-:W3:Y:S04]  /*41800*/  LDL.LU R22, [R1+0x450] ;  /* 0x0004500001167983 */ /* 0x000ee80000300800 */
[----:B------:R-:W3:Y:S04]  /*41810*/  LDL.LU R16, [R1+0x444] ;  /* 0x0004440001107983 */ /* 0x000ee80000300800 */
[----:B------:R-:W-:Y:S01]  /*41820*/  STL.64 [R1+0x360], R18 ;  /* 0x0003601201007387 */ /* 0x000fe20000100a00 */
[----:B--2---:R-:W-:-:S04]  /*41830*/  LEA R26, P3, R14, R2, 0x1 ;  /* 0x000000020e1a7211 */ /* 0x004fc800078608ff */
[----:B------:R-:W-:Y:S02]  /*41840*/  LEA.HI.X.SX32 R27, R14, R3, 0x1, P3 ;  /* 0x000000030e1b7211 */ /* 0x000fe400018f0eff */
[----:B------:R-:W2:Y:S01]  /*41850*/  LDL.LU R14, [R1+0x454] ;  /* 0x00045400010e7983 */ /* 0x000ea20000300800 */
[----:B0-----:R-:W-:-:S04]  /*41860*/  LEA R20, P4, R25, R2, 0x1 ;  /* 0x0000000219147211 */ /* 0x001fc800078808ff */
[----:B------:R-:W-:-:S05]  /*41870*/  LEA.HI.X.SX32 R21, R25, R3, 0x1, P4 ;  /* 0x0000000319157211 */ /* 0x000fca00020f0eff */
[----:B------:R0:W-:Y:S04]  /*41880*/  STL.64 [R1+0x378], R20 ;  /* 0x0003781401007387 */ /* 0x0001e80000100a00 */
[----:B------:R1:W-:Y:S01]  /*41890*/  STL.64 [R1+0x368], R26 ;  /* 0x0003681a01007387 */ /* 0x0003e20000100a00 */
[----:B0-----:R-:W-:-:S04]  /*418a0*/  LEA R20, P3, R23, R2, 0x1 ;  /* 0x0000000217147211 */ /* 0x001fc800078608ff */
[----:B------:R-:W-:Y:S02]  /*418b0*/  LEA.HI.X.SX32 R21, R23, R3, 0x1, P3 ;  /* 0x0000000317157211 */ /* 0x000fe400018f0eff */
[----:B----4-:R-:W-:-:S04]  /*418c0*/  LEA R18, P2, R24, R2, 0x1 ;  /* 0x0000000218127211 */ /* 0x010fc800078408ff */
[----:B------:R-:W-:-:S05]  /*418d0*/  LEA.HI.X.SX32 R19, R24, R3, 0x1, P2 ;  /* 0x0000000318137211 */ /* 0x000fca00010f0eff */
[----:B------:R0:W-:Y:S04]  /*418e0*/  STL.64 [R1+0x380], R18 ;  /* 0x0003801201007387 */ /* 0x0001e80000100a00 */
[----:B------:R-:W4:Y:S04]  /*418f0*/  LDL.LU R28, [R1+0x478] ;  /* 0x00047800011c7983 */ /* 0x000f280000300800 */
[----:B------:R-:W4:Y:S01]  /*41900*/  LDL.LU R25, [R1+0x46c] ;  /* 0x00046c0001197983 */ /* 0x000f220000300800 */
[----:B-1----:R-:W-:-:S03]  /*41910*/  LEA R26, P2, R17, R2, 0x1 ;  /* 0x00000002111a7211 */ /* 0x002fc600078408ff */
[----:B------:R5:W-:Y:S01]  /*41920*/  STL.64 [R1+0x388], R20 ;  /* 0x0003881401007387 */ /* 0x000be20000100a00 */
[----:B------:R-:W-:-:S03]  /*41930*/  LEA.HI.X.SX32 R27, R17, R3, 0x1, P2 ;  /* 0x00000003111b7211 */ /* 0x000fc600010f0eff */
[----:B------:R-:W4:Y:S01]  /*41940*/  LDL.LU R17, [R1+0x47c] ;  /* 0x00047c0001117983 */ /* 0x000f220000300800 */
[----:B0-----:R-:W-:-:S03]  /*41950*/  LEA R18, P4, R15, R2, 0x1 ;  /* 0x000000020f127211 */ /* 0x001fc600078808ff */
[----:B------:R-:W4:Y:S01]  /*41960*/  LDL.LU R24, [R1+0x480] ;  /* 0x0004800001187983 */ /* 0x000f220000300800 */
[-C--:B------:R-:W-:Y:S02]  /*41970*/  LEA.HI.X.SX32 R19, R15, R3.reuse, 0x1, P4 ;  /* 0x000000030f137211 */ /* 0x080fe400020f0eff */
[CC--:B-----5:R-:W-:Y:S01]  /*41980*/  LEA R20, P3, R10.reuse, R2.reuse, 0x1 ;  /* 0x000000020a147211 */ /* 0x0e0fe200078608ff */
[----:B------:R-:W-:Y:S03]  /*41990*/  STL.64 [R1+0x390], R26 ;  /* 0x0003901a01007387 */ /* 0x000fe60000100a00 */
[----:B------:R-:W-:Y:S01]  /*419a0*/  LEA.HI.X.SX32 R21, R10, R3, 0x1, P3 ;  /* 0x000000030a157211 */ /* 0x000fe200018f0eff */
        /* <DEDUP_REMOVED lines=8> */
[-C--:B---3--:R-:W-:Y:S02]  /*41a30*/  LEA R26, P3, R22, R2.reuse, 0x1 ;  /* 0x00000002161a7211 */ /* 0x088fe400078608ff */
[----:B-1----:R-:W-:Y:S02]  /*41a40*/  LEA R20, P4, R16, R2, 0x1 ;  /* 0x0000000210147211 */ /* 0x002fe400078808ff */
[-C--:B------:R-:W-:Y:S02]  /*41a50*/  LEA.HI.X.SX32 R27, R22, R3.reuse, 0x1, P3 ;  /* 0x00000003161b7211 */ /* 0x080fe400018f0eff */
[----:B------:R-:W-:-:S05]  /*41a60*/  LEA.HI.X.SX32 R21, R16, R3, 0x1, P4 ;  /* 0x0000000310157211 */ /* 0x000fca00020f0eff */
[----:B------:R0:W-:Y:S04]  /*41a70*/  STL.64 [R1+0x3d8], R20 ;  /* 0x0003d81401007387 */ /* 0x0001e80000100a00 */
[----:B------:R4:W-:Y:S01]  /*41a80*/  STL.64 [R1+0x3d0], R26 ;  /* 0x0003d01a01007387 */ /* 0x0009e20000100a00 */
[----:B--2---:R-:W-:-:S04]  /*41a90*/  LEA R18, P2, R14, R2, 0x1 ;  /* 0x000000020e127211 */ /* 0x004fc800078408ff */
[----:B------:R-:W-:-:S05]  /*41aa0*/  LEA.HI.X.SX32 R19, R14, R3, 0x1, P2 ;  /* 0x000000030e137211 */ /* 0x000fca00010f0eff */
[----:B------:R1:W-:Y:S04]  /*41ab0*/  STL.64 [R1+0x3f8], R18 ;  /* 0x0003f81201007387 */ /* 0x0003e80000100a00 */
[----:B------:R-:W2:Y:S01]  /*41ac0*/  LDL.LU R22, [R1+0x494] ;  /* 0x0004940001167983 */ /* 0x000ea20000300800 */
[----:B------:R-:W-:-:S03]  /*41ad0*/  IMAD.MOV.U32 R14, RZ, RZ, R12 ;  /* 0x000000ffff0e7224 */ /* 0x000fc600078e000c */
[----:B------:R-:W3:Y:S04]  /*41ae0*/  LDL.LU R16, [R1+0x4bc] ;  /* 0x0004bc0001107983 */ /* 0x000ee80000300800 */
[----:B------:R-:W3:Y:S01]  /*41af0*/  LDL.LU R12, [R1+0x4a4] ;  /* 0x0004a400010c7983 */ /* 0x000ee20000300800 */
[----:B0-----:R-:W-:-:S04]  /*41b00*/  LEA R20, P3, R6, R2, 0x1 ;  /* 0x0000000206147211 */ /* 0x001fc800078608ff */
[-C--:B------:R-:W-:Y:S02]  /*41b10*/  LEA.HI.X.SX32 R21, R6, R3.reuse, 0x1, P3 ;  /* 0x0000000306157211 */ /* 0x080fe400018f0eff */
[----:B------:R-:W3:Y:S04]  /*41b20*/  LDL.LU R6, [R1+0x4c4] ;  /* 0x0004c40001067983 */ /* 0x000ee80000300800 */
[----:B------:R0:W-:Y:S01]  /*41b30*/  STL.64 [R1+0x408], R20 ;  /* 0x0004081401007387 */ /* 0x0001e20000100a00 */
[CC--:B----4-:R-:W-:Y:S02]  /*41b40*/  LEA R26, P2, R28.reuse, R2.reuse, 0x1 ;  /* 0x000000021c1a7211 */ /* 0x0d0fe400078408ff */
[----:B-1----:R-:W-:Y:S02]  /*41b50*/  LEA R18, P4, R25, R2, 0x1 ;  /* 0x0000000219127211 */ /* 0x002fe400078808ff */
[----:B------:R-:W-:-:S02]  /*41b60*/  LEA.HI.X.SX32 R27, R28, R3, 0x1, P2 ;  /* 0x000000031c1b7211 */ /* 0x000fc400010f0eff */
[----:B------:R-:W-:Y:S02]  /*41b70*/  LEA.HI.X.SX32 R19, R25, R3, 0x1, P4 ;  /* 0x0000000319137211 */ /* 0x000fe400020f0eff */
[----:B0-----:R-:W-:-:S03]  /*41b80*/  LEA R20, P3, R17, R2, 0x1 ;  /* 0x0000000211147211 */ /* 0x001fc600078608ff */
[----:B------:R0:W-:Y:S01]  /*41b90*/  STL.64 [R1+0x430], R18 ;  /* 0x0004301201007387 */ /* 0x0001e20000100a00 */
[----:B------:R-:W-:-:S03]  /*41ba0*/  LEA.HI.X.SX32 R21, R17, R3, 0x1, P3 ;  /* 0x0000000311157211 */ /* 0x000fc600018f0eff */
[----:B------:R1:W-:Y:S04]  /*41bb0*/  STL.64 [R1+0x418], R26 ;  /* 0x0004181a01007387 */ /* 0x0003e80000100a00 */
[----:B------:R4:W-:Y:S01]  /*41bc0*/  STL.64 [R1+0x440], R20 ;  /* 0x0004401401007387 */ /* 0x0009e20000100a00 */
[----:B0-----:R-:W-:-:S03]  /*41bd0*/  LEA R18, P2, R24, R2, 0x1 ;  /* 0x0000000218127211 */ /* 0x001fc600078408ff */
[----:B-1----:R-:W3:Y:S01]  /*41be0*/  LDL.LU R27, [R1+0x4cc] ;  /* 0x0004cc00011b7983 */ /* 0x002ee20000300800 */
[----:B------:R-:W-:-:S03]  /*41bf0*/  LEA.HI.X.SX32 R19, R24, R3, 0x1, P2 ;  /* 0x0000000318137211 */ /* 0x000fc600010f0eff */
[----:B------:R-:W3:Y:S01]  /*41c00*/  LDL.LU R17, [R1+0x504] ;  /* 0x0005040001117983 */ /* 0x000ee20000300800 */
[----:B-----5:R-:W-:-:S03]  /*41c10*/  LEA R28, P3, R23, R2, 0x1 ;  /* 0x00000002171c7211 */ /* 0x020fc600078608ff */
[----:B------:R-:W5:Y:S01]  /*41c20*/  LDL.LU R25, [R1+0x4e4] ;  /* 0x0004e40001197983 */ /* 0x000f620000300800 */
[----:B----4-:R-:W-:-:S03]  /*41c30*/  LEA R20, P4, R15, R2, 0x1 ;  /* 0x000000020f147211 */ /* 0x010fc600078808ff */
[----:B------:R-:W4:Y:S01]  /*41c40*/  LDL.LU R24, [R1+0x4dc] ;  /* 0x0004dc0001187983 */ /* 0x000f220000300800 */
[-C--:B------:R-:W-:Y:S02]  /*41c50*/  LEA.HI.X.SX32 R29, R23, R3.reuse, 0x1, P3 ;  /* 0x00000003171d7211 */ /* 0x080fe400018f0eff */
[----:B------:R-:W-:Y:S01]  /*41c60*/  LEA.HI.X.SX32 R21, R15, R3, 0x1, P4 ;  /* 0x000000030f157211 */ /* 0x000fe200020f0eff */
[----:B------:R0:W-:Y:S01]  /*41c70*/  STL.64 [R1+0x450], R18 ;  /* 0x0004501201007387 */ /* 0x0001e20000100a00 */
[----:B------:R-:W-:-:S03]  /*41c80*/  IMAD.MOV.U32 R15, RZ, RZ, R14 ;  /* 0x000000ffff0f7224 */ /* 0x000fc600078e000e */
[----:B------:R-:W-:Y:S04]  /*41c90*/  STL.64 [R1+0x468], R28 ;  /* 0x0004681c01007387 */ /* 0x000fe80000100a00 */
[----:B------:R2:W-:Y:S04]  /*41ca0*/  STL.64 [R1+0x478], R20 ;  /* 0x0004781401007387 */ /* 0x0005e80000100a00 */
[----:B------:R-:W4:Y:S01]  /*41cb0*/  LDL.LU R14, [R1+0x50c] ;  /* 0x00050c00010e7983 */ /* 0x000f220000300800 */
[----:B0-----:R-:W-:-:S03]  /*41cc0*/  LEA R18, P2, R10, R2, 0x1 ;  /* 0x000000020a127211 */ /* 0x001fc600078408ff */
[----:B------:R-:W4:Y:S01]  /*41cd0*/  LDL.LU R26, [R1+0x524] ;  /* 0x00052400011a7983 */ /* 0x000f220000300800 */
[----:B------:R-:W-:-:S03]  /*41ce0*/  LEA.HI.X.SX32 R19, R10, R3, 0x1, P2 ;  /* 0x000000030a137211 */ /* 0x000fc600010f0eff */
[----:B------:R-:W4:Y:S04]  /*41cf0*/  LDL.LU R10, [R1+0x514] ;  /* 0x00051400010a7983 */ /* 0x000f280000300800 */
[----:B------:R0:W-:Y:S01]  /*41d00*/  STL.64 [R1+0x480], R18 ;  /* 0x0004801201007387 */ /* 0x0001e20000100a00 */
[----:B--2---:R-:W-:-:S04]  /*41d10*/  LEA R20, P3, R22, R2, 0x1 ;  /* 0x0000000216147211 */ /* 0x004fc800078608ff */
[----:B------:R-:W-:-:S05]  /*41d20*/  LEA.HI.X.SX32 R21, R22, R3, 0x1, P3 ;  /* 0x0000000316157211 */ /* 0x000fca00018f0eff */
[----:B------:R1:W-:Y:S01]  /*41d30*/  STL.64 [R1+0x488], R20 ;  /* 0x0004881401007387 */ /* 0x0003e20000100a00 */
[-C--:B---3--:R-:W-:Y:S02]  /*41d40*/  LEA R28, P2, R16, R2.reuse, 0x1 ;  /* 0x00000002101c7211 */ /* 0x088fe400078408ff */
[----:B0-----:R-:W-:Y:S02]  /*41d50*/  LEA R18, P4, R12, R2, 0x1 ;  /* 0x000000020c127211 */ /* 0x001fe400078808ff */
[-C--:B------:R-:W-:Y:S01]  /*41d60*/  LEA.HI.X.SX32 R29, R16, R3.reuse, 0x1, P2 ;  /* 0x00000003101d7211 */ /* 0x080fe200010f0eff */
[----:B-1----:R-:W2:Y:S01]  /*41d70*/  LDL.LU R21, [R1+0x52c] ;  /* 0x00052c0001157983 */ /* 0x002ea20000300800 */
[----:B------:R-:W-:-:S03]  /*41d80*/  LEA.HI.X.SX32 R19, R12, R3, 0x1, P4 ;  /* 0x000000030c137211 */ /* 0x000fc600020f0eff */
[----:B------:R-:W-:Y:S04]  /*41d90*/  STL.64 [R1+0x490], R28 ;  /* 0x0004901c01007387 */ /* 0x000fe80000100a00 */
[----:B------:R-:W3:Y:S04]  /*41da0*/  LDL.LU R20, [R1+0x534] ;  /* 0x0005340001147983 */ /* 0x000ee80000300800 */
[----:B------:R0:W-:Y:S04]  /*41db0*/  STL.64 [R1+0x4a0], R18 ;  /* 0x0004a01201007387 */ /* 0x0001e80000100a00 */
[----:B------:R-:W3:Y:S01]  /*41dc0*/  LDL.LU R16, [R1+0x54c] ;  /* 0x00054c0001107983 */ /* 0x000ee20000300800 */
[----:B------:R-:W-:-:S03]  /*41dd0*/  LEA R22, P3, R6, R2, 0x1 ;  /* 0x0000000206167211 */ /* 0x000fc600078608ff */
[----:B------:R-:W3:Y:S01]  /*41de0*/  LDL.LU R12, [R1+0x53c] ;  /* 0x00053c00010c7983 */ /* 0x000ee20000300800 */
[----:B------:R-:W-:-:S05]  /*41df0*/  LEA.HI.X.SX32 R23, R6, R3, 0x1, P3 ;  /* 0x0000000306177211 */ /* 0x000fca00018f0eff */
[----:B------:R4:W-:Y:S04]  /*41e00*/  STL.64 [R1+0x4b8], R22 ;  /* 0x0004b81601007387 */ /* 0x0009e80000100a00 */
[----:B------:R-:W3:Y:S01]  /*41e10*/  LDL.LU R6, [R1+0x564] ;  /* 0x0005640001067983 */ /* 0x000ee20000300800 */
[----:B0-----:R-:W-:-:S04]  /*41e20*/  LEA R18, P2, R27, R2, 0x1 ;  /* 0x000000021b127211 */ /* 0x001fc800078408ff */
[----:B------:R-:W-:Y:S02]  /*41e30*/  LEA.HI.X.SX32 R19, R27, R3, 0x1, P2 ;  /* 0x000000031b137211 */ /* 0x000fe400010f0eff */
[----:B-----5:R-:W-:-:S03]  /*41e40*/  LEA R28, P3, R25, R2, 0x1 ;  /* 0x00000002191c7211 */ /* 0x020fc600078608ff */
[----:B------:R0:W-:Y:S01]  /*41e50*/  STL.64 [R1+0x4c0], R18 ;  /* 0x0004c01201007387 */ /* 0x0001e20000100a00 */
[CC--:B----4-:R-:W-:Y:S02]  /*41e60*/  LEA R22, P4, R24.reuse, R2.reuse, 0x1 ;  /* 0x0000000218167211 */ /* 0x0d0fe400078808ff */
[-C--:B------:R-:W-:Y:S02]  /*41e70*/  LEA.HI.X.SX32 R29, R25, R3.reuse, 0x1, P3 ;  /* 0x00000003191d7211 */ /* 0x080fe400018f0eff */
[-C--:B------:R-:W-:Y:S02]  /*41e80*/  LEA.HI.X.SX32 R23, R24, R3.reuse, 0x1, P4 ;  /* 0x0000000318177211 */ /* 0x080fe400020f0eff */
[CC--:B0-----:R-:W-:Y:S01]  /*41e90*/  LEA R18, P2, R17.reuse, R2.reuse, 0x1 ;  /* 0x0000000211127211 */ /* 0x0c1fe200078408ff */
[----:B------:R-:W-:Y:S03]  /*41ea0*/  STL.64 [R1+0x4c8], R28 ;  /* 0x0004c81c01007387 */ /* 0x000fe60000100a00 */
[----:B------:R-:W-:Y:S01]  /*41eb0*/  LEA.HI.X.SX32 R19, R17, R3, 0x1, P2 ;  /* 0x0000000311137211 */ /* 0x000fe200010f0eff */
[----:B------:R0:W-:Y:S04]  /*41ec0*/  STL.64 [R1+0x4d8], R22 ;  /* 0x0004d81601007387 */ /* 0x0001e80000100a00 */
[----:B------:R-:W4:Y:S04]  /*41ed0*/  LDL.LU R17, [R1+0x56c] ;  /* 0x00056c0001117983 */ /* 0x000f280000300800 */
[----:B------:R1:W-:Y:S01]  /*41ee0*/  STL.64 [R1+0x4e0], R18 ;  /* 0x0004e01201007387 */ /* 0x0003e20000100a00 */
[----:B0-----:R-:W-:-:S03]  /*41ef0*/  LEA R22, P3, R14, R2, 0x1 ;  /* 0x000000020e167211 */ /* 0x001fc600078608ff */
[----:B------:R-:W5:Y:S01]  /*41f00*/  LDL.LU R29, [R1+0x584] ;  /* 0x00058400011d7983 */ /* 0x000f620000300800 */
[----:B------:R-:W-:-:S03]  /*41f10*/  LEA.HI.X.SX32 R23, R14, R3, 0x1, P3 ;  /* 0x000000030e177211 */ /* 0x000fc600018f0eff */
[----:B------:R-:W5:Y:S01]  /*41f20*/  LDL.LU R14, [R1+0x574] ;  /* 0x00057400010e7983 */ /* 0x000f620000300800 */
[-C--:B------:R-:W-:Y:S02]  /*41f30*/  LEA R24, P2, R26, R2.reuse, 0x1 ;  /* 0x000000021a187211 */ /* 0x080fe400078408ff */
[----:B-1----:R-:W-:Y:S02]  /*41f40*/  LEA R18, P4, R10, R2, 0x1 ;  /* 0x000000020a127211 */ /* 0x002fe400078808ff */
[-C--:B------:R-:W-:Y:S01]  /*41f50*/  LEA.HI.X.SX32 R25, R26, R3.reuse, 0x1, P2 ;  /* 0x000000031a197211 */ /* 0x080fe200010f0eff */
[----:B------:R-:W-:Y:S01]  /*41f60*/  STL.64 [R1+0x500], R22 ;  /* 0x0005001601007387 */ /* 0x000fe20000100a00 */
[----:B------:R-:W-:-:S03]  /*41f70*/  LEA.HI.X.SX32 R19, R10, R3, 0x1, P4 ;  /* 0x000000030a137211 */ /* 0x000fc600020f0eff */
[----:B------:R0:W-:Y:S04]  /*41f80*/  STL.64 [R1+0x508], R24 ;  /* 0x0005081801007387 */ /* 0x0001e80000100a00 */
[----:B------:R-:W5:Y:S04]  /*41f90*/  LDL.LU R10, [R1+0x5a4] ;  /* 0x0005a400010a7983 */ /* 0x000f680000300800 */
[----:B------:R3:W-:Y:S04]  /*41fa0*/  STL.64 [R1+0x510], R18 ;  /* 0x0005101201007387 */ /* 0x0007e80000100a00 */
[----:B------:R-:W5:Y:S04]  /*41fb0*/  LDL.LU R28, [R1+0x5ac] ;  /* 0x0005ac00011c7983 */ /* 0x000f680000300800 */
[----:B0-----:R-:W5:Y:S01]  /*41fc0*/  LDL.LU R25, [R1+0x5c4] ;  /* 0x0005c40001197983 */ /* 0x001f620000300800 */
[----:B--2---:R-:W-:-:S04]  /*41fd0*/  LEA R22, P3, R21, R2, 0x1 ;  /* 0x0000000215167211 */ /* 0x004fc800078608ff */
[----:B------:R-:W-:-:S05]  /*41fe0*/  LEA.HI.X.SX32 R23, R21, R3, 0x1, P3 ;  /* 0x0000000315177211 */ /* 0x000fca00018f0eff */
[----:B------:R0:W-:Y:S04]  /*41ff0*/  STL.64 [R1+0x520], R22 ;  /* 0x0005201601007387 */ /* 0x0001e80000100a00 */
[----:B------:R-:W2:Y:S01]  /*42000*/  LDL.LU R24, [R1+0x5bc] ;  /* 0x0005bc0001187983 */ /* 0x000ea20000300800 */
[----:B---3--:R-:W-:-:S03]  /*42010*/  LEA R18, P2, R20, R2, 0x1 ;  /* 0x0000000214127211 */ /* 0x008fc600078408ff */
[----:B------:R-:W3:Y:S01]  /*42020*/  LDL.LU R21, [R1+0x5cc] ;  /* 0x0005cc0001157983 */ /* 0x000ee20000300800 */
[----:B------:R-:W-:Y:S02]  /*42030*/  LEA R26, P3, R16, R2, 0x1 ;  /* 0x00000002101a7211 */ /* 0x000fe400078608ff */
[-C--:B------:R-:W-:Y:S02]  /*42040*/  LEA.HI.X.SX32 R19, R20, R3.reuse, 0x1, P2 ;  /* 0x0000000314137211 */ /* 0x080fe400010f0eff */
[----:B------:R-:W-:-:S03]  /*42050*/  LEA.HI.X.SX32 R27, R16, R3, 0x1, P3 ;  /* 0x00000003101b7211 */ /* 0x000fc600018f0eff */
[----:B------:R1:W-:Y:S01]  /*42060*/  STL.64 [R1+0x528], R18 ;  /* 0x0005281201007387 */ /* 0x0003e20000100a00 */
[----:B0-----:R-:W-:-:S03]  /*42070*/  LEA R22, P4, R12, R2, 0x1 ;  /* 0x000000020c167211 */ /* 0x001fc600078808ff */
[----:B------:R-:W-:Y:S04]  /*42080*/  STL.64 [R1+0x530], R26 ;  /* 0x0005301a01007387 */ /* 0x000fe80000100a00 */
[----:B------:R-:W3:Y:S01]  /*42090*/  LDL.LU R16, [R1+0x5d4] ;  /* 0x0005d40001107983 */ /* 0x000ee20000300800 */
[----:B------:R-:W-:Y:S02]  /*420a0*/  LEA.HI.X.SX32 R23, R12, R3, 0x1, P4 ;  /* 0x000000030c177211 */ /* 0x000fe400020f0eff */
[----:B-1----:R-:W-:-:S03]  /*420b0*/  LEA R18, P2, R6, R2, 0x1 ;  /* 0x0000000206127211 */ /* 0x002fc600078408ff */
[----:B------:R4:W-:Y:S01]  /*420c0*/  STL.64 [R1+0x538], R22 ;  /* 0x0005381601007387 */ /* 0x0009e20000100a00 */
[----:B------:R-:W-:-:S03]  /*420d0*/  LEA.HI.X.SX32 R19, R6, R3, 0x1, P2 ;  /* 0x0000000306137211 */ /* 0x000fc600010f0eff */
[----:B------:R-:W3:Y:S01]  /*420e0*/  LDL.LU R20, [R1+0x5e4] ;  /* 0x0005e40001147983 */ /* 0x000ee20000300800 */
[----:B------:R-:W-:-:S03]  /*420f0*/  IMAD.MOV.U32 R6, RZ, RZ, R5 ;  /* 0x000000ffff067224 */ /* 0x000fc600078e0005 */
[----:B------:R-:W3:Y:S04]  /*42100*/  LDL.LU R12, [R1+0x5dc] ;  /* 0x0005dc00010c7983 */ /* 0x000ee80000300800 */
[----:B------:R0:W-:Y:S04]  /*42110*/  STL.64 [R1+0x548], R18 ;  /* 0x0005481201007387 */ /* 0x0001e80000100a00 */
[----:B------:R-:W3:Y:S01]  /*42120*/  LDL.LU R5, [R1+0x604] ;  /* 0x0006040001057983 */ /* 0x000ee20000300800 */
[----:B----4-:R-:W-:-:S04]  /*42130*/  LEA R22, P3, R17, R2, 0x1 ;  /* 0x0000000211167211 */ /* 0x010fc800078608ff */
[-C--:B------:R-:W-:Y:S02]  /*42140*/  LEA.HI.X.SX32 R23, R17, R3.reuse, 0x1, P3 ;  /* 0x0000000311177211 */ /* 0x080fe400018f0eff */
[----:B------:R-:W4:Y:S01]  /*42150*/  LDL.LU R17, [R1+0x60c] ;  /* 0x00060c0001117983 */ /* 0x000f220000300800 */
[CC--:B-----5:R-:W-:Y:S02]  /*42160*/  LEA R26, P2, R29.reuse, R2.reuse, 0x1 ;  /* 0x000000021d1a7211 */ /* 0x0e0fe400078408ff */
[CC--:B0-----:R-:W-:Y:S02]  /*42170*/  LEA R18, P4, R14.reuse, R2.reuse, 0x1 ;  /* 0x000000020e127211 */ /* 0x0c1fe400078808ff */
[-C--:B------:R-:W-:Y:S02]  /*42180*/  LEA.HI.X.SX32 R27, R29, R3.reuse, 0x1, P2 ;  /* 0x000000031d1b7211 */ /* 0x080fe400010f0eff */
[----:B------:R-:W-:Y:S01]  /*42190*/  LEA.HI.X.SX32 R19, R14, R3, 0x1, P4 ;  /* 0x000000030e137211 */ /* 0x000fe200020f0eff */
[----:B------:R0:W-:Y:S04]  /*421a0*/  STL.64 [R1+0x560], R22 ;  /* 0x0005601601007387 */ /* 0x0001e80000100a00 */
[----:B------:R1:W-:Y:S04]  /*421b0*/  STL.64 [R1+0x570], R18 ;  /* 0x0005701201007387 */ /* 0x0003e80000100a00 */
[----:B------:R5:W-:Y:S04]  /*421c0*/  STL.64 [R1+0x568], R26 ;  /* 0x0005681a01007387 */ /* 0x000be80000100a00 */
[----:B------:R-:W4:Y:S01]  /*421d0*/  LDL.LU R14, [R1+0x61c] ;  /* 0x00061c00010e7983 */ /* 0x000f220000300800 */
[----:B0-----:R-:W-:-:S02]  /*421e0*/  LEA R22, P3, R10, R2, 0x1 ;  /* 0x000000020a167211 */ /* 0x001fc400078608ff */
[-C--:B-1----:R-:W-:Y:S02]  /*421f0*/  LEA R18, P2, R28, R2.reuse, 0x1 ;  /* 0x000000021c127211 */ /* 0x082fe400078408ff */
[-C--:B------:R-:W-:Y:S02]  /*42200*/  LEA.HI.X.SX32 R23, R10, R3.reuse, 0x1, P3 ;  /* 0x000000030a177211 */ /* 0x080fe400018f0eff */
[----:B------:R-:W-:Y:S01]  /*42210*/  LEA.HI.X.SX32 R19, R28, R3, 0x1, P2 ;  /* 0x000000031c137211 */ /* 0x000fe200010f0eff */
[----:B------:R-:W4:Y:S01]  /*42220*/  LDL.LU R10, [R1+0x624] ;  /* 0x00062400010a7983 */ /* 0x000f220000300800 */
[----:B-----5:R-:W-:-:S03]  /*42230*/  LEA R26, P3, R25, R2, 0x1 ;  /* 0x00000002191a7211 */ /* 0x020fc600078608ff */
[----:B------:R2:W-:Y:S01]  /*42240*/  STL.64 [R1+0x580], R22 ;  /* 0x0005801601007387 */ /* 0x0005e20000100a00 */
[----:B------:R-:W-:-:S03]  /*42250*/  LEA.HI.X.SX32 R27, R25, R3, 0x1, P3 ;  /* 0x00000003191b7211 */ /* 0x000fc600018f0eff */
[----:B------:R3:W-:Y:S04]  /*42260*/  STL.64 [R1+0x5a0], R18 ;  /* 0x0005a01201007387 */ /* 0x0007e80000100a00 */
[----:B------:R-:W-:Y:S01]  /*42270*/  STL.64 [R1+0x5a8], R26 ;  /* 0x0005a81a01007387 */ /* 0x000fe20000100a00 */
[CC--:B--2---:R-:W-:Y:S02]  /*42280*/  LEA R22, P4, R24.reuse, R2.reuse, 0x1 ;  /* 0x0000000218167211 */ /* 0x0c4fe400078808ff */
[C---:B---3--:R-:W-:Y:S02]  /*42290*/  LEA R18, P2, R21.reuse, R2, 0x1 ;  /* 0x0000000215127211 */ /* 0x048fe400078408ff */
[-C--:B------:R-:W-:Y:S02]  /*422a0*/  LEA.HI.X.SX32 R23, R24, R3.reuse, 0x1, P4 ;  /* 0x0000000318177211 */ /* 0x080fe400020f0eff */
[----:B------:R-:W-:-:S03]  /*422b0*/  LEA.HI.X.SX32 R19, R21, R3, 0x1, P2 ;  /* 0x0000000315137211 */ /* 0x000fc600010f0eff */
[----:B------:R0:W-:Y:S04]  /*422c0*/  STL.64 [R1+0x5b8], R22 ;  /* 0x0005b81601007387 */ /* 0x0001e80000100a00 */
[----:B0-----:R-:W2:Y:S01]  /*422d0*/  LDL.LU R22, [R1+0x62c] ;  /* 0x00062c0001167983 */ /* 0x001ea20000300800 */
[----:B------:R-:W-:-:S03]  /*422e0*/  LEA R24, P3, R16, R2, 0x1 ;  /* 0x0000000210187211 */ /* 0x000fc600078608ff */
[----:B------:R0:W-:Y:S04]  /*422f0*/  STL.64 [R1+0x5c0], R18 ;  /* 0x0005c01201007387 */ /* 0x0001e80000100a00 */
[----:B------:R-:W3:Y:S01]  /*42300*/  LDL.LU R21, [R1+0x634] ;  /* 0x0006340001157983 */ /* 0x000ee20000300800 */
[----:B------:R-:W-:-:S03]  /*42310*/  LEA.HI.X.SX32 R25, R16, R3, 0x1, P3 ;  /* 0x0000000310197211 */ /* 0x000fc600018f0eff */
[----:B------:R-:W5:Y:S01]  /*42320*/  LDL.LU R16, [R1+0x63c] ;  /* 0x00063c0001107983 */ /* 0x000f620000300800 */
[-C--:B------:R-:W-:Y:S02]  /*42330*/  LEA R26, P2, R20, R2.reuse, 0x1 ;  /* 0x00000002141a7211 */ /* 0x080fe400078408ff */
[-C--:B0-----:R-:W-:Y:S01]  /*42340*/  LEA R18, P4, R12, R2.reuse, 0x1 ;  /* 0x000000020c127211 */ /* 0x081fe200078808ff */
[----:B------:R0:W-:Y:S01]  /*42350*/  STL.64 [R1+0x5c8], R24 ;  /* 0x0005c81801007387 */ /* 0x0001e20000100a00 */
[-C--:B------:R-:W-:Y:S02]  /*42360*/  LEA.HI.X.SX32 R27, R20, R3.reuse, 0x1, P2 ;  /* 0x00000003141b7211 */ /* 0x080fe400010f0eff */
[----:B------:R-:W-:Y:S01]  /*42370*/  LEA.HI.X.SX32 R19, R12, R3, 0x1, P4 ;  /* 0x000000030c137211 */ /* 0x000fe200020f0eff */
[----:B------:R-:W-:Y:S02]  /*42380*/  IMAD.MOV.U32 R12, RZ, RZ, R9 ;  /* 0x000000ffff0c7224 */ /* 0x000fe400078e0009 */
[----:B------:R-:W-:Y:S01]  /*42390*/  STL.64 [R1+0x5d0], R26 ;  /* 0x0005d01a01007387 */ /* 0x000fe20000100a00 */
[----:B0-----:R-:W-:-:S03]  /*423a0*/  LEA R24, P3, R5, R2, 0x1 ;  /* 0x0000000205187211 */ /* 0x001fc600078608ff */
[----:B------:R4:W-:Y:S01]  /*423b0*/  STL.64 [R1+0x5d8], R18 ;  /* 0x0005d81201007387 */ /* 0x0009e20000100a00 */
[----:B------:R-:W-:-:S03]  /*423c0*/  LEA.HI.X.SX32 R25, R5, R3, 0x1, P3 ;  /* 0x0000000305197211 */ /* 0x000fc600018f0eff */
[----:B------:R-:W5:Y:S04]  /*423d0*/  LDL.LU R28, [R1+0x644] ;  /* 0x00064400011c7983 */ /* 0x000f680000300800 */
[----:B------:R-:W5:Y:S04]  /*423e0*/  LDL.LU R9, [R1+0x66c] ;  /* 0x00066c0001097983 */ /* 0x000f680000300800 */
[----:B------:R0:W-:Y:S04]  /*423f0*/  STL.64 [R1+0x5e0], R24 ;  /* 0x0005e01801007387 */ /* 0x0001e80000100a00 */
[----:B------:R-:W-:Y:S04]  /*42400*/  STL [R1+0xfbc], R15 ;  /* 0x000fbc0f01007387 */ /* 0x000fe80000100800 */
[----:B------:R-:W5:Y:S01]  /*42410*/  LDL.LU R20, [R1+0x664] ;  /* 0x0006640001147983 */ /* 0x000f620000300800 */
[----:B------:R-:W-:Y:S01]  /*42420*/  VIADD R5, R15, UR17 ;  /* 0x000000110f057c36 */ /* 0x000fe20008000000 */
[----:B----4-:R-:W-:-:S04]  /*42430*/  LEA R18, P2, R17, R2, 0x1 ;  /* 0x0000000211127211 */ /* 0x010fc800078408ff */
[----:B------:R-:W-:-:S05]  /*42440*/  LEA.HI.X.SX32 R19, R17, R3, 0x1, P2 ;  /* 0x0000000311137211 */ /* 0x000fca00010f0eff */
[----:B------:R1:W-:Y:S01]  /*42450*/  STL.64 [R1+0x600], R18 ;  /* 0x0006001201007387 */ /* 0x0003e20000100a00 */
[----:B0-----:R-:W-:-:S04]  /*42460*/  LEA R24, P3, R14, R2, 0x1 ;  /* 0x000000020e187211 */ /* 0x001fc800078608ff */
[----:B------:R-:W-:-:S05]  /*42470*/  LEA.HI.X.SX32 R25, R14, R3, 0x1, P3 ;  /* 0x000000030e197211 */ /* 0x000fca00018f0eff */
[----:B------:R0:W-:Y:S04]  /*42480*/  STL.64 [R1+0x608], R24 ;  /* 0x0006081801007387 */ /* 0x0001e80000100a00 */
[----:B------:R-:W-:Y:S01]  /*42490*/  STL [R1+0xfc0], R5 ;  /* 0x000fc00501007387 */ /* 0x000fe20000100800 */
[----:B-1----:R-:W-:-:S03]  /*424a0*/  LEA R18, P2, R10, R2, 0x1 ;  /* 0x000000020a127211 */ /* 0x002fc600078408ff */
[----:B0-----:R-:W4:Y:S04]  /*424b0*/  LDL.LU R25, [R1+0x67c] ;  /* 0x00067c0001197983 */ /* 0x001f280000300800 */
[----:B------:R-:W4:Y:S01]  /*424c0*/  LDL.LU R24, [R1+0x684] ;  /* 0x0006840001187983 */ /* 0x000f220000300800 */
[----:B------:R-:W-:Y:S01]  /*424d0*/  LEA.HI.X.SX32 R19, R10, R3, 0x1, P2 ;  /* 0x000000030a137211 */ /* 0x000fe200010f0eff */
[----:B------:R-:W-:-:S04]  /*424e0*/  VIADD R27, R5, UR19 ;  /* 0x00000013051b7c36 */ /* 0x000fc80008000000 */
[----:B------:R3:W-:Y:S01]  /*424f0*/  STL.64 [R1+0x618], R18 ;  /* 0x0006181201007387 */ /* 0x0007e20000100a00 */
[----:B------:R-:W-:-:S03]  /*42500*/  IMAD.MOV.U32 R17, RZ, RZ, R6 ;  /* 0x000000ffff117224 */ /* 0x000fc600078e0006 */
[----:B------:R-:W4:Y:S01]  /*42510*/  LDL.LU R10, [R1+0x68c] ;  /* 0x00068c00010a7983 */ /* 0x000f220000300800 */
[----:B------:R-:W-:-:S03]  /*42520*/  VIADD R6, R27, UR77 ;  /* 0x0000004d1b067c36 */ /* 0x000fc60008000000 */
[----:B------:R-:W-:Y:S01]  /*42530*/  STL [R1+0xfc4], R27 ;  /* 0x000fc41b01007387 */ /* 0x000fe20000100800 */
[----:B--2---:R-:W-:-:S04]  /*42540*/  LEA R14, P3, R22, R2, 0x1 ;  /* 0x00000002160e7211 */ /* 0x004fc800078608ff */
[----:B------:R-:W-:Y:S02]  /*42550*/  LEA.HI.X.SX32 R15, R22, R3, 0x1, P3 ;  /* 0x00000003160f7211 */ /* 0x000fe400018f0eff */
[----:B---3--:R-:W-:-:S03]  /*42560*/  LEA R18, P2, R21, R2, 0x1 ;  /* 0x0000000215127211 */ /* 0x008fc600078408ff */
[----:B------:R5:W-:Y:S01]  /*42570*/  STL.64 [R1+0x620], R14 ;  /* 0x0006200e01007387 */ /* 0x000be20000100a00 */
[----:B------:R-:W-:-:S05]  /*42580*/  LEA.HI.X.SX32 R19, R21, R3, 0x1, P2 ;  /* 0x0000000315137211 */ /* 0x000fca00010f0eff */
[----:B------:R0:W-:Y:S01]  /*42590*/  STL.64 [R1+0x628], R18 ;  /* 0x0006281201007387 */ /* 0x0001e20000100a00 */
[----:B-----5:R-:W-:-:S03]  /*425a0*/  LEA R14, P3, R16, R2, 0x1 ;  /* 0x00000002100e7211 */ /* 0x020fc600078608ff */
[----:B------:R-:W2:Y:S01]  /*425b0*/  LDL.LU R21, [R1+0x698] ;  /* 0x0006980001157983 */ /* 0x000ea20000300800 */
[----:B------:R-:W-:-:S03]  /*425c0*/  LEA.HI.X.SX32 R15, R16, R3, 0x1, P3 ;  /* 0x00000003100f7211 */ /* 0x000fc600018f0eff */
[----:B------:R-:W-:Y:S04]  /*425d0*/  STL [R1+0xfc8], R6 ;  /* 0x000fc80601007387 */ /* 0x000fe80000100800 */
[----:B------:R-:W3:Y:S04]  /*425e0*/  LDL.LU R16, [R1+0x694] ;  /* 0x0006940001107983 */ /* 0x000ee80000300800 */
[----:B0-----:R-:W5:Y:S01]  /*425f0*/  LDL.LU R18, [R1+0x69c] ;  /* 0x00069c0001127983 */ /* 0x001f620000300800 */
[----:B------:R-:W-:-:S03]  /*42600*/  LEA R22, P2, R28, R2, 0x1 ;  /* 0x000000021c167211 */ /* 0x000fc600078408ff */
[----:B------:R0:W-:Y:S01]  /*42610*/  STL.64 [R1+0x630], R14 ;  /* 0x0006300e01007387 */ /* 0x0001e20000100a00 */
[----:B------:R-:W-:Y:S02]  /*42620*/  LEA.HI.X.SX32 R23, R28, R3, 0x1, P2 ;  /* 0x000000031c177211 */ /* 0x000fe400010f0eff */
[----:B0-----:R-:W-:-:S04]  /*42630*/  LEA R14, P3, R20, R2, 0x1 ;  /* 0x00000002140e7211 */ /* 0x001fc800078608ff */
[----:B------:R-:W-:Y:S01]  /*42640*/  LEA.HI.X.SX32 R15, R20, R3, 0x1, P3 ;  /* 0x00000003140f7211 */ /* 0x000fe200018f0eff */
[----:B------:R0:W-:Y:S04]  /*42650*/  STL.64 [R1+0x638], R22 ;  /* 0x0006381601007387 */ /* 0x0001e80000100a00 */
[----:B------:R1:W-:Y:S04]  /*42660*/  STL.64 [R1+0x640], R14 ;  /* 0x0006400e01007387 */ /* 0x0003e80000100a00 */
[----:B------:R-:W5:Y:S04]  /*42670*/  LDL.LU R5, [R1+0x6a4] ;  /* 0x0006a40001057983 */ /* 0x000f680000300800 */
[----:B------:R-:W5:Y:S01]  /*42680*/  LDL.LU R20, [R1+0x6c4] ;  /* 0x0006c40001147983 */ /* 0x000f620000300800 */
[----:B0-----:R-:W-:-:S04]  /*42690*/  LEA R22, P2, R9, R2, 0x1 ;  /* 0x0000000209167211 */ /* 0x001fc800078408ff */
[----:B------:R-:W-:-:S05]  /*426a0*/  LEA.HI.X.SX32 R23, R9, R3, 0x1, P2 ;  /* 0x0000000309177211 */ /* 0x000fca00010f0eff */
[----:B------:R0:W-:Y:S04]  /*426b0*/  STL.64 [R1+0x660], R22 ;  /* 0x0006601601007387 */ /* 0x0001e80000100a00 */
[----:B-1----:R-:W5:Y:S01]  /*426c0*/  LDL.LU R15, [R1+0x6cc] ;  /* 0x0006cc00010f7983 */ /* 0x002f620000300800 */
[----:B------:R-:W-:Y:S02]  /*426d0*/  IMAD.MOV.U32 R19, RZ, RZ, R7 ;  /* 0x000000ffff137224 */ /* 0x000fe400078e0007 */
[----:B------:R-:W-:Y:S02]  /*426e0*/  VIADD R7, R6, UR16 ;  /* 0x0000001006077c36 */ /* 0x000fe40008000000 */
[----:B------:R-:W-:Y:S02]  /*426f0*/  IMAD.MOV.U32 R14, RZ, RZ, R13 ;  /* 0x000000ffff0e7224 */ /* 0x000fe400078e000d */
[----:B------:R-:W-:Y:S01]  /*42700*/  VIADD R26, R7, UR7 ;  /* 0x00000007071a7c36 */ /* 0x000fe20008000000 */
[----:B------:R-:W1:Y:S01]  /*42710*/  LDCU UR7, c[0x0][0x39c] ;  /* 0x00007380ff0777ac */ /* 0x000e620008000800 */
[----:B------:R-:W-:Y:S01]  /*42720*/  IMAD.MOV.U32 R13, RZ, RZ, R11 ;  /* 0x000000ffff0d7224 */ /* 0x000fe200078e000b */
[----:B----4-:R-:W-:-:S02]  /*42730*/  LEA R28, P3, R25, R2, 0x1 ;  /* 0x00000002191c7211 */ /* 0x010fc400078608ff */
[C---:B0-----:R-:W-:Y:S02]  /*42740*/  LEA R22, P2, R24.reuse, R2, 0x1 ;  /* 0x0000000218167211 */ /* 0x041fe400078408ff */
[-C--:B------:R-:W-:Y:S02]  /*42750*/  LEA.HI.X.SX32 R29, R25, R3.reuse, 0x1, P3 ;  /* 0x00000003191d7211 */ /* 0x080fe400018f0eff */
[----:B------:R-:W-:-:S03]  /*42760*/  LEA.HI.X.SX32 R23, R24, R3, 0x1, P2 ;  /* 0x0000000318177211 */ /* 0x000fc600010f0eff */
[----:B------:R0:W-:Y:S01]  /*42770*/  STL.64 [R1+0x668], R28 ;  /* 0x0006681c01007387 */ /* 0x0001e20000100a00 */
[----:B------:R-:W-:-:S03]  /*42780*/  IMAD.MOV.U32 R11, RZ, RZ, R8 ;  /* 0x000000ffff0b7224 */ /* 0x000fc600078e0008 */
[----:B------:R4:W-:Y:S01]  /*42790*/  STL.64 [R1+0x678], R22 ;  /* 0x0006781601007387 */ /* 0x0009e20000100a00 */
[----:B------:R-:W-:-:S04]  /*427a0*/  VIADD R8, R26, UR13 ;  /* 0x0000000d1a087c36 */ /* 0x000fc80008000000 */
[----:B------:R-:W-:Y:S01]  /*427b0*/  VIADD R9, R8, UR11 ;  /* 0x0000000b08097c36 */ /* 0x000fe20008000000 */
[C---:B0-----:R-:W-:Y:S01]  /*427c0*/  LEA R28, P3, R10.reuse, R2, 0x1 ;  /* 0x000000020a1c7211 */ /* 0x041fe200078608ff */
[----:B----4-:R-:W4:Y:S03]  /*427d0*/  LDL.LU R22, [R1+0x6dc] ;  /* 0x0006dc0001167983 */ /* 0x010f260000300800 */
[----:B------:R-:W-:Y:S01]  /*427e0*/  LEA.HI.X.SX32 R29, R10, R3, 0x1, P3 ;  /* 0x000000030a1d7211 */ /* 0x000fe200018f0eff */
[----:B------:R-:W4:Y:S04]  /*427f0*/  LDL.LU R23, [R1+0x6e4] ;  /* 0x0006e40001177983 */ /* 0x000f280000300800 */
[----:B------:R2:W-:Y:S01]  /*42800*/  STL.64 [R1+0xfd0], R8 ;  /* 0x000fd00801007387 */ /* 0x0005e20000100a00 */
[----:B------:R-:W-:-:S03]  /*42810*/  VIADD R25, R9, UR12 ;  /* 0x0000000c09197c36 */ /* 0x000fc60008000000 */
[----:B------:R3:W-:Y:S04]  /*42820*/  STL.64 [R1+0x680], R28 ;  /* 0x0006801c01007387 */ /* 0x0007e80000100a00 */
[----:B------:R-:W4:Y:S01]  /*42830*/  LDL.LU R6, [R1+0x6f4] ;  /* 0x0006f40001067983 */ /* 0x000f220000300800 */
[----:B------:R-:W-:Y:S01]  /*42840*/  VIADD R10, R25, UR10 ;  /* 0x0000000a190a7c36 */ /* 0x000fe20008000000 */
[----:B------:R-:W0:Y:S01]  /*42850*/  LDCU UR10, c[0x0][0x39c] ;  /* 0x00007380ff0a77ac */ /* 0x000e220008000800 */
[----:B--2---:R-:W-:-:S04]  /*42860*/  LEA R8, P2, R21, R2, 0x1 ;  /* 0x0000000215087211 */ /* 0x004fc800078408ff */
[----:B------:R-:W-:Y:S02]  /*42870*/  LEA.HI.X.SX32 R9, R21, R3, 0x1, P2 ;  /* 0x0000000315097211 */ /* 0x000fe400010f0eff */
[----:B---3--:R-:W-:-:S04]  /*42880*/  LEA R28, P3, R16, R2, 0x1 ;  /* 0x00000002101c7211 */ /* 0x008fc800078608ff */
[----:B------:R-:W-:Y:S01]  /*42890*/  LEA.HI.X.SX32 R29, R16, R3, 0x1, P3 ;  /* 0x00000003101d7211 */ /* 0x000fe200018f0eff */
[----:B------:R5:W-:Y:S04]  /*428a0*/  STL.64 [R1+0x688], R8 ;  /* 0x0006880801007387 */ /* 0x000be80000100a00 */
[----:B------:R2:W-:Y:S04]  /*428b0*/  STL.64 [R1+0x690], R28 ;  /* 0x0006901c01007387 */ /* 0x0005e80000100a00 */
[----:B------:R-:W3:Y:S01]  /*428c0*/  LDL.LU R16, [R1+0x6fc] ;  /* 0x0006fc0001107983 */ /* 0x000ee20000300800 */
[----:B-----5:R-:W-:-:S03]  /*428d0*/  LEA R8, P2, R18, R2, 0x1 ;  /* 0x0000000212087211 */ /* 0x020fc600078408ff */
[----:B------:R-:W5:Y:S01]  /*428e0*/  LDL.LU R27, [R1+0x724] ;  /* 0x00072400011b7983 */ /* 0x000f620000300800 */
[----:B------:R-:W-:-:S03]  /*428f0*/  LEA.HI.X.SX32 R9, R18, R3, 0x1, P2 ;  /* 0x0000000312097211 */ /* 0x000fc600010f0eff */
[----:B------:R-:W5:Y:S01]  /*42900*/  LDL.LU R18, [R1+0x72c] ;  /* 0x00072c0001127983 */ /* 0x000f620000300800 */
[----:B------:R-:W-:-:S03]  /*42910*/  IMAD.MOV.U32 R21, RZ, RZ, R14 ;  /* 0x000000ffff157224 */ /* 0x000fc600078e000e */
[----:B------:R0:W-:Y:S01]  /*42920*/  STL.64 [R1+0x698], R8 ;  /* 0x0006980801007387 */ /* 0x0001e20000100a00 */
[----:B------:R-:W-:Y:S02]  /*42930*/  IMAD.MOV.U32 R14, RZ, RZ, R11 ;  /* 0x000000ffff0e7224 */ /* 0x000fe400078e000b */
[----:B------:R-:W-:Y:S01]  /*42940*/  VIADD R11, R10, UR24 ;  /* 0x000000180a0b7c36 */ /* 0x000fe20008000000 */
[CC--:B--2---:R-:W-:Y:S02]  /*42950*/  LEA R28, P3, R5.reuse, R2.reuse, 0x1 ;  /* 0x00000002051c7211 */ /* 0x0c4fe400078608ff */
[CC--:B0-----:R-:W-:Y:S02]  /*42960*/  LEA R8, P2, R20.reuse, R2.reuse, 0x1 ;  /* 0x0000000214087211 */ /* 0x0c1fe400078408ff */
[-C--:B------:R-:W-:Y:S02]  /*42970*/  LEA.HI.X.SX32 R29, R5, R3.reuse, 0x1, P3 ;  /* 0x00000003051d7211 */ /* 0x080fe400018f0eff */
[----:B------:R-:W-:Y:S01]  /*42980*/  LEA.HI.X.SX32 R9, R20, R3, 0x1, P2 ;  /* 0x0000000314097211 */ /* 0x000fe200010f0eff */
[----:B------:R-:W-:Y:S04]  /*42990*/  STL.64 [R1+0xfb0], R10 ;  /* 0x000fb00a01007387 */ /* 0x000fe80000100a00 */
[----:B------:R-:W-:Y:S04]  /*429a0*/  STL.64 [R1+0x6a0], R28 ;  /* 0x0006a01c01007387 */ /* 0x000fe80000100a00 */
[----:B------:R0:W-:Y:S04]  /*429b0*/  STL.64 [R1+0x6c0], R8 ;  /* 0x0006c00801007387 */ /* 0x0001e80000100a00 */
[----:B0-----:R-:W2:Y:S04]  /*429c0*/  LDL.LU.64 R8, [R1+0xfd0] ;  /* 0x000fd00001087983 */ /* 0x001ea80000300a00 */
[----:B------:R-:W2:Y:S01]  /*429d0*/  LDL.LU R5, [R1+0x744] ;  /* 0x0007440001057983 */ /* 0x000ea20000300800 */
[----:B------:R-:W-:-:S04]  /*429e0*/  LEA R28, P3, R15, R2, 0x1 ;  /* 0x000000020f1c7211 */ /* 0x000fc800078608ff */
[----:B------:R-:W-:-:S05]  /*429f0*/  LEA.HI.X.SX32 R29, R15, R3, 0x1, P3 ;  /* 0x000000030f1d7211 */ /* 0x000fca00018f0eff */
[----:B------:R0:W-:Y:S04]  /*42a00*/  STL.64 [R1+0x6c8], R28 ;  /* 0x0006c81c01007387 */ /* 0x0001e80000100a00 */
[----:B------:R-:W2:Y:S01]  /*42a10*/  LDL.LU R15, [R1+0x75c] ;  /* 0x00075c00010f7983 */ /* 0x000ea20000300800 */
[----:B------:R-:W-:Y:S02]  /*42a20*/  VIADD R24, R11, UR15 ;  /* 0x0000000f0b187c36 */ /* 0x000fe40008000000 */
[----:B0-----:R-:W-:Y:S01]  /*42a30*/  IMAD.MOV.U32 R29, RZ, RZ, R0 ;  /* 0x000000ffff1d7224 */ /* 0x001fe200078e0000 */
[----:B----4-:R-:W-:-:S04]  /*42a40*/  LEA R10, P2, R22, R2, 0x1 ;  /* 0x00000002160a7211 */ /* 0x010fc800078408ff */
[-C--:B------:R-:W-:Y:S02]  /*42a50*/  LEA.HI.X.SX32 R11, R22, R3.reuse, 0x1, P2 ;  /* 0x00000003160b7211 */ /* 0x080fe400010f0eff */
[-C--:B------:R-:W-:Y:S01]  /*42a60*/  LEA R28, P3, R23, R2.reuse, 0x1 ;  /* 0x00000002171c7211 */ /* 0x080fe200078608ff */
[----:B------:R-:W4:Y:S04]  /*42a70*/  LDL.LU R22, [R1+0x764] ;  /* 0x0007640001167983 */ /* 0x000f280000300800 */
[----:B------:R0:W-:Y:S02]  /*42a80*/  STL.64 [R1+0x6d8], R10 ;  /* 0x0006d80a01007387 */ /* 0x0001e40000100a00 */
[----:B0-----:R-:W-:Y:S01]  /*42a90*/  LEA R10, P2, R29, R2, 0x1 ;  /* 0x000000021d0a7211 */ /* 0x001fe200078408ff */
[----:B------:R-:W-:Y:S01]  /*42aa0*/  IMAD.MOV.U32 R11, RZ, RZ, R29 ;  /* 0x000000ffff0b7224 */ /* 0x000fe200078e001d */
[----:B------:R-:W-:-:S04]  /*42ab0*/  LEA.HI.X.SX32 R29, R23, R3, 0x1, P3 ;  /* 0x00000003171d7211 */ /* 0x000fc800018f0eff */
[----:B------:R-:W-:Y:S01]  /*42ac0*/  LEA.HI.X.SX32 R11, R11, R3, 0x1, P2 ;  /* 0x000000030b0b7211 */ /* 0x000fe200010f0eff */
[----:B------:R0:W-:Y:S04]  /*42ad0*/  STL.64 [R1+0x6e0], R28 ;  /* 0x0006e01c01007387 */ /* 0x0001e80000100a00 */
[----:B------:R1:W-:Y:S01]  /*42ae0*/  STL.64 [R1+0x6e8], R10 ;  /* 0x0006e80a01007387 */ /* 0x0003e20000100a00 */
[----:B0-----:R-:W-:-:S04]  /*42af0*/  LEA R28, P3, R6, R2, 0x1 ;  /* 0x00000002061c7211 */ /* 0x001fc800078608ff */
[----:B------:R-:W-:Y:S01]  /*42b00*/  LEA.HI.X.SX32 R29, R6, R3, 0x1, P3 ;  /* 0x00000003061d7211 */ /* 0x000fe200018f0eff */
[----:B-1----:R-:W-:Y:S01]  /*42b10*/  IMAD.MOV.U32 R11, RZ, RZ, R4 ;  /* 0x000000ffff0b7224 */ /* 0x002fe200078e0004 */
[----:B------:R-:W4:Y:S04]  /*42b20*/  LDL.LU R6, [R1+0xfc8] ;  /* 0x000fc80001067983 */ /* 0x000f280000300800 */
[----:B------:R0:W-:Y:S02]  /*42b30*/  STL.64 [R1+0x6f0], R28 ;  /* 0x0006f01c01007387 */ /* 0x0001e40000100a00 */
[----:B0-----:R-:W-:Y:S01]  /*42b40*/  LEA R28, P3, R11, R2, 0x1 ;  /* 0x000000020b1c7211 */ /* 0x001fe200078608ff */
[----:B------:R-:W-:-:S05]  /*42b50*/  IMAD.MOV.U32 R29, RZ, RZ, R11 ;  /* 0x000000ffff1d7224 */ /* 0x000fca00078e000b */
[----:B------:R-:W-:Y:S01]  /*42b60*/  LEA.HI.X.SX32 R29, R29, R3, 0x1, P3 ;  /* 0x000000031d1d7211 */ /* 0x000fe200018f0eff */
[----:B------:R-:W-:Y:S01]  /*42b70*/  IMAD.MOV.U32 R20, RZ, RZ, R12 ;  /* 0x000000ffff147224 */ /* 0x000fe200078e000c */
[----:B---3--:R-:W-:-:S04]  /*42b80*/  LEA R10, P2, R16, R2, 0x1 ;  /* 0x00000002100a7211 */ /* 0x008fc800078408ff */
[----:B------:R-:W-:-:S05]  /*42b90*/  LEA.HI.X.SX32 R11, R16, R3, 0x1, P2 ;  /* 0x00000003100b7211 */ /* 0x000fca00010f0eff */
[----:B------:R5:W-:Y:S04]  /*42ba0*/  STL.64 [R1+0x6f8], R10 ;  /* 0x0006f80a01007387 */ /* 0x000be80000100a00 */
[----:B------:R0:W-:Y:S01]  /*42bb0*/  STL.64 [R1+0x700], R28 ;  /* 0x0007001c01007387 */ /* 0x0001e20000100a00 */
[----:B-----5:R-:W-:-:S04]  /*42bc0*/  LEA R10, P2, R27, R2, 0x1 ;  /* 0x000000021b0a7211 */ /* 0x020fc800078408ff */
[-C--:B------:R-:W-:Y:S01]  /*42bd0*/  LEA.HI.X.SX32 R11, R27, R3.reuse, 0x1, P2 ;  /* 0x000000031b0b7211 */ /* 0x080fe200010f0eff */
[----:B0-----:R-:W-:Y:S01]  /*42be0*/  IMAD.MOV.U32 R29, RZ, RZ, R17 ;  /* 0x000000ffff1d7224 */ /* 0x001fe200078e0011 */
[CC--:B------:R-:W-:Y:S01]  /*42bf0*/  LEA R28, P3, R18.reuse, R2.reuse, 0x1 ;  /* 0x00000002121c7211 */ /* 0x0c0fe200078608ff */
[----:B------:R-:W3:Y:S04]  /*42c00*/  LDL.LU R27, [R1+0xfc4] ;  /* 0x000fc400011b7983 */ /* 0x000ee80000300800 */
[----:B------:R0:W-:Y:S02]  /*42c10*/  STL.64 [R1+0x720], R10 ;  /* 0x0007200a01007387 */ /* 0x0001e40000100a00 */
[----:B0-----:R-:W-:Y:S01]  /*42c20*/  LEA R10, P2, R29, R2, 0x1 ;  /* 0x000000021d0a7211 */ /* 0x001fe200078408ff */
[----:B------:R-:W-:Y:S01]  /*42c30*/  IMAD.MOV.U32 R11, RZ, RZ, R29 ;  /* 0x000000ffff0b7224 */ /* 0x000fe200078e001d */
[----:B------:R-:W-:-:S04]  /*42c40*/  LEA.HI.X.SX32 R29, R18, R3, 0x1, P3 ;  /* 0x00000003121d7211 */ /* 0x000fc800018f0eff */
[----:B------:R-:W-:Y:S01]  /*42c50*/  LEA.HI.X.SX32 R11, R11, R3, 0x1, P2 ;  /* 0x000000030b0b7211 */ /* 0x000fe200010f0eff */
[----:B------:R2:W-:Y:S04]  /*42c60*/  STL.64 [R1+0x728], R28 ;  /* 0x0007281c01007387 */ /* 0x0005e80000100a00 */
[----:B------:R0:W-:Y:S01]  /*42c70*/  STL.64 [R1+0x738], R10 ;  /* 0x0007380a01007387 */ /* 0x0001e20000100a00 */
[----:B--2---:R-:W-:-:S04]  /*42c80*/  LEA R28, P3, R5, R2, 0x1 ;  /* 0x00000002051c7211 */ /* 0x004fc800078608ff */
[-C--:B------:R-:W-:Y:S01]  /*42c90*/  LEA.HI.X.SX32 R29, R5, R3.reuse, 0x1, P3 ;  /* 0x00000003051d7211 */ /* 0x080fe200018f0eff */
[----:B0-----:R-:W-:Y:S01]  /*42ca0*/  IMAD.MOV.U32 R11, RZ, RZ, R19 ;  /* 0x000000ffff0b7224 */ /* 0x001fe200078e0013 */
[CC--:B------:R-:W-:Y:S01]  /*42cb0*/  LEA R10, P2, R20.reuse, R2.reuse, 0x1 ;  /* 0x00000002140a7211 */ /* 0x0c0fe200078408ff */
[----:B------:R-:W2:Y:S04]  /*42cc0*/  LDL.LU R5, [R1+0xfc0] ;  /* 0x000fc00001057983 */ /* 0x000ea80000300800 */
        /* <DEDUP_REMOVED lines=8> */
[-C--:B------:R-:W-:Y:S02]  /*42d50*/  LEA.HI.X.SX32 R11, R15, R3.reuse, 0x1, P2 ;  /* 0x000000030f0b7211 */ /* 0x080fe400010f0eff */
[----:B------:R-:W5:Y:S01]  /*42d60*/  LDL.LU R15, [R1+0xfbc] ;  /* 0x000fbc00010f7983 */ /* 0x000f620000300800 */
[----:B-1----:R-:W-:Y:S01]  /*42d70*/  IMAD.MOV.U32 R29, RZ, RZ, R21 ;  /* 0x000000ffff1d7224 */ /* 0x002fe200078e0015 */
[CC--:B----4-:R-:W-:Y:S02]  /*42d80*/  LEA R28, P3, R22.reuse, R2.reuse, 0x1 ;  /* 0x00000002161c7211 */ /* 0x0d0fe400078608ff */
[----:B------:R0:W-:Y:S02]  /*42d90*/  STL.64 [R1+0x758], R10 ;  /* 0x0007580a01007387 */ /* 0x0001e40000100a00 */
[----:B0-----:R-:W-:Y:S01]  /*42da0*/  IMAD.MOV.U32 R11, RZ, RZ, R29 ;  /* 0x000000ffff0b7224 */ /* 0x001fe200078e001d */
[----:B------:R-:W-:Y:S02]  /*42db0*/  LEA.HI.X.SX32 R29, R22, R3, 0x1, P3 ;  /* 0x00000003161d7211 */ /* 0x000fe400018f0eff */
[----:B------:R-:W-:-:S03]  /*42dc0*/  LEA R10, P2, R13, R2, 0x1 ;  /* 0x000000020d0a7211 */ /* 0x000fc600078408ff */
[----:B------:R0:W-:Y:S02]  /*42dd0*/  STL.64 [R1+0x760], R28 ;  /* 0x0007601c01007387 */ /* 0x0001e40000100a00 */
[----:B0-----:R-:W-:Y:S01]  /*42de0*/  IMAD.MOV.U32 R29, RZ, RZ, R11 ;  /* 0x000000ffff1d7224 */ /* 0x001fe200078e000b */
[----:B------:R-:W-:Y:S02]  /*42df0*/  LEA R28, P3, R11, R2, 0x1 ;  /* 0x000000020b1c7211 */ /* 0x000fe400078608ff */
[-C--:B------:R-:W-:Y:S02]  /*42e00*/  LEA.HI.X.SX32 R11, R13, R3.reuse, 0x1, P2 ;  /* 0x000000030d0b7211 */ /* 0x080fe400010f0eff */
[----:B------:R-:W-:-:S03]  /*42e10*/  LEA.HI.X.SX32 R29, R29, R3, 0x1, P3 ;  /* 0x000000031d1d7211 */ /* 0x000fc600018f0eff */
[----:B------:R0:W-:Y:S04]  /*42e20*/  STL.64 [R1+0x780], R10 ;  /* 0x0007800a01007387 */ /* 0x0001e80000100a00 */
[----:B------:R-:W-:Y:S01]  /*42e30*/  STL.64 [R1+0x788], R28 ;  /* 0x0007881c01007387 */ /* 0x000fe20000100a00 */
[----:B0-----:R-:W-:-:S04]  /*42e40*/  LEA R10, P2, R14, R2, 0x1 ;  /* 0x000000020e0a7211 */ /* 0x001fc800078408ff */
[----:B------:R-:W-:-:S05]  /*42e50*/  LEA.HI.X.SX32 R11, R14, R3, 0x1, P2 ;  /* 0x000000030e0b7211 */ /* 0x000fca00010f0eff */
[----:B------:R2:W-:Y:S02]  /*42e60*/  STL.64 [R1+0x798], R10 ;  /* 0x0007980a01007387 */ /* 0x0005e40000100a00 */
[----:B--2---:R-:W-:-:S04]  /*42e70*/  LEA R10, P2, R5, R2, 0x1 ;  /* 0x00000002050a7211 */ /* 0x004fc800078408ff */
[----:B------:R-:W-:Y:S02]  /*42e80*/  LEA.HI.X.SX32 R11, R5, R3, 0x1, P2 ;  /* 0x00000003050b7211 */ /* 0x000fe400010f0eff */
[----:B-----5:R-:W-:-:S04]  /*42e90*/  LEA R28, P3, R15, R2, 0x1 ;  /* 0x000000020f1c7211 */ /* 0x020fc800078608ff */
[----:B------:R-:W-:-:S05]  /*42ea0*/  LEA.HI.X.SX32 R29, R15, R3, 0x1, P3 ;  /* 0x000000030f1d7211 */ /* 0x000fca00018f0eff */
[----:B------:R3:W-:Y:S04]  /*42eb0*/  STL.64 [R1+0x7a0], R28 ;  /* 0x0007a01c01007387 */ /* 0x0007e80000100a00 */
[----:B------:R0:W-:Y:S01]  /*42ec0*/  STL.64 [R1+0x7a8], R10 ;  /* 0x0007a80a01007387 */ /* 0x0001e20000100a00 */
[----:B---3--:R-:W-:-:S04]  /*42ed0*/  LEA R28, P3, R27, R2, 0x1 ;  /* 0x000000021b1c7211 */ /* 0x008fc800078608ff */
[----:B------:R-:W-:Y:S02]  /*42ee0*/  LEA.HI.X.SX32 R29, R27, R3, 0x1, P3 ;  /* 0x000000031b1d7211 */ /* 0x000fe400018f0eff */
[----:B0-----:R-:W-:-:S03]  /*42ef0*/  LEA R10, P2, R6, R2, 0x1 ;  /* 0x00000002060a7211 */ /* 0x001fc600078408ff */
[----:B------:R0:W-:Y:S01]  /*42f00*/  STL.64 [R1+0x7c0], R28 ;  /* 0x0007c01c01007387 */ /* 0x0001e20000100a00 */
[----:B------:R-:W-:Y:S02]  /*42f10*/  LEA.HI.X.SX32 R11, R6, R3, 0x1, P2 ;  /* 0x00000003060b7211 */ /* 0x000fe400010f0eff */
[----:B0-----:R-:W-:-:S04]  /*42f20*/  LEA R28, P3, R7, R2, 0x1 ;  /* 0x00000002071c7211 */ /* 0x001fc800078608ff */
[----:B------:R-:W-:Y:S01]  /*42f30*/  LEA.HI.X.SX32 R29, R7, R3, 0x1, P3 ;  /* 0x00000003071d7211 */ /* 0x000fe200018f0eff */
[----:B------:R0:W-:Y:S04]  /*42f40*/  STL.64 [R1+0x7b8], R10 ;  /* 0x0007b80a01007387 */ /* 0x0001e80000100a00 */
[----:B------:R1:W-:Y:S01]  /*42f50*/  STL.64 [R1+0x7d8], R28 ;  /* 0x0007d81c01007387 */ /* 0x0003e20000100a00 */
[----:B0-----:R-:W-:-:S03]  /*42f60*/  LEA R10, P2, R26, R2, 0x1 ;  /* 0x000000021a0a7211 */ /* 0x001fc600078408ff */
[----:B-1----:R-:W2:Y:S01]  /*42f70*/  LDL.LU R29, [R1+0xfb8] ;  /* 0x000fb800011d7983 */ /* 0x002ea20000300800 */
[----:B------:R-:W-:-:S05]  /*42f80*/  LEA.HI.X.SX32 R11, R26, R3, 0x1, P2 ;  /* 0x000000031a0b7211 */ /* 0x000fca00010f0eff */
[----:B------:R0:W-:Y:S04]  /*42f90*/  STL.64 [R1+0x7f8], R10 ;  /* 0x0007f80a01007387 */ /* 0x0001e80000100a00 */
[----:B0-----:R-:W3:Y:S01]  /*42fa0*/  LDL.LU.64 R10, [R1+0xfb0] ;  /* 0x000fb000010a7983 */ /* 0x001ee20000300a00 */
[----:B------:R-:W-:-:S05]  /*42fb0*/  LEA R28, P3, R8, R2, 0x1 ;  /* 0x00000002081c7211 */ /* 0x000fca00078608ff */
[----:B------:R0:W-:Y:S01]  /*42fc0*/  STL [R1+0x7f0], R28 ;  /* 0x0007f01c01007387 */ /* 0x0001e20000100800 */
[----:B------:R-:W-:Y:S01]  /*42fd0*/  IMAD.MOV.U32 R26, RZ, RZ, R28 ;  /* 0x000000ffff1a7224 */ /* 0x000fe200078e001c */
[----:B0-----:R-:W-:Y:S01]  /*42fe0*/  LEA R28, P2, R9, R2, 0x1 ;  /* 0x00000002091c7211 */ /* 0x001fe200078408ff */
[----:B------:R-:W-:-:S04]  /*42ff0*/  VIADD R12, R24, UR22 ;  /* 0x00000016180c7c36 */ /* 0x000fc80008000000 */
        /* <DEDUP_REMOVED lines=15> */
[----:B------:R-:W-:Y:S02]  /*430f0*/  VIADD R7, R6, UR39 ;  /* 0x0000002706077c36 */ /* 0x000fe40008000000 */
[----:B--2---:R-:W-:Y:S01]  /*43100*/  IMAD.MOV.U32 R27, RZ, RZ, R29 ;  /* 0x000000ffff1b7224 */ /* 0x004fe200078e001d */
[-C--:B------:R-:W-:Y:S02]  /*43110*/  LEA.HI.X.SX32 R27, R8, R3.reuse, 0x1, P3 ;  /* 0x00000003081b7211 */ /* 0x080fe400018f0eff */
[----:B------:R-:W-:Y:S02]  /*43120*/  LEA R26, P3, R25, R2, 0x1 ;  /* 0x00000002191a7211 */ /* 0x000fe400078608ff */
[-C--:B------:R-:W-:Y:S01]  /*43130*/  LEA.HI.X.SX32 R29, R9, R3.reuse, 0x1, P2 ;  /* 0x00000003091d7211 */ /* 0x080fe200010f0eff */
[----:B------:R0:W-:Y:S04]  /*43140*/  STL [R1+0x7f4], R27 ;  /* 0x0007f41b01007387 */ /* 0x0001e80000100800 */
[----:B------:R3:W-:Y:S01]  /*43150*/  STL.64 [R1+0x7e8], R28 ;  /* 0x0007e81c01007387 */ /* 0x0007e20000100a00 */
[----:B0-----:R-:W-:-:S02]  /*43160*/  LEA.HI.X.SX32 R27, R25, R3, 0x1, P3 ;  /* 0x00000003191b7211 */ /* 0x001fc400018f0eff */
[----:B---3--:R-:W-:-:S03]  /*43170*/  LEA R28, P2, R10, R2, 0x1 ;  /* 0x000000020a1c7211 */ /* 0x008fc600078408ff */
[----:B------:R0:W-:Y:S01]  /*43180*/  STL.64 [R1+0x800], R26 ;  /* 0x0008001a01007387 */ /* 0x0001e20000100a00 */
[----:B------:R-:W-:Y:S02]  /*43190*/  LEA.HI.X.SX32 R29, R10, R3, 0x1, P2 ;  /* 0x000000030a1d7211 */ /* 0x000fe400010f0eff */
[----:B0-----:R-:W-:-:S03]  /*431a0*/  LEA R26, P3, R11, R2, 0x1 ;  /* 0x000000020b1a7211 */ /* 0x001fc600078608ff */
[----:B------:R0:W-:Y:S01]  /*431b0*/  STL.64 [R1+0x820], R28 ;  /* 0x0008201c01007387 */ /* 0x0001e20000100a00 */
[----:B------:R-:W-:-:S05]  /*431c0*/  LEA.HI.X.SX32 R27, R11, R3, 0x1, P3 ;  /* 0x000000030b1b7211 */ /* 0x000fca00018f0eff */
[----:B------:R1:W-:Y:S01]  /*431d0*/  STL.64 [R1+0x818], R26 ;  /* 0x0008181a01007387 */ /* 0x0003e20000100a00 */
[----:B0-----:R-:W-:-:S04]  /*431e0*/  LEA R28, P2, R24, R2, 0x1 ;  /* 0x00000002181c7211 */ /* 0x001fc800078408ff */
[----:B------:R-:W-:Y:S02]  /*431f0*/  LEA.HI.X.SX32 R29, R24, R3, 0x1, P2 ;  /* 0x00000003181d7211 */ /* 0x000fe400010f0eff */
[----:B-1----:R-:W-:-:S03]  /*43200*/  LEA R26, P3, R12, R2, 0x1 ;  /* 0x000000020c1a7211 */ /* 0x002fc600078608ff */
[----:B------:R0:W-:Y:S01]  /*43210*/  STL.64 [R1+0x810], R28 ;  /* 0x0008101c01007387 */ /* 0x0001e20000100a00 */
[----:B------:R-:W-:-:S05]  /*43220*/  LEA.HI.X.SX32 R27, R12, R3, 0x1, P3 ;  /* 0x000000030c1b7211 */ /* 0x000fca00018f0eff */
[----:B------:R1:W-:Y:S01]  /*43230*/  STL.64 [R1+0x838], R26 ;  /* 0x0008381a01007387 */ /* 0x0003e20000100a00 */
[----:B0-----:R-:W-:-:S04]  /*43240*/  LEA R28, P2, R0, R2, 0x1 ;  /* 0x00000002001c7211 */ /* 0x001fc800078408ff */
[-C--:B------:R-:W-:Y:S02]  /*43250*/  LEA.HI.X.SX32 R29, R0, R3.reuse, 0x1, P2 ;  /* 0x00000003001d7211 */ /* 0x080fe400010f0eff */
[CC--:B------:R-:W-:Y:S02]  /*43260*/  LEA R24, P2, R4.reuse, R2.reuse, 0x1 ;  /* 0x0000000204187211 */ /* 0x0c0fe400078408ff */
[CC--:B-1----:R-:W-:Y:S02]  /*43270*/  LEA R26, P3, R23.reuse, R2.reuse, 0x1 ;  /* 0x00000002171a7211 */ /* 0x0c2fe400078608ff */
[-C--:B------:R-:W-:Y:S02]  /*43280*/  LEA.HI.X.SX32 R25, R4, R3.reuse, 0x1, P2 ;  /* 0x0000000304197211 */ /* 0x080fe400010f0eff */
[----:B------:R-:W-:Y:S01]  /*43290*/  LEA.HI.X.SX32 R27, R23, R3, 0x1, P3 ;  /* 0x00000003171b7211 */ /* 0x000fe200018f0eff */
[----:B------:R-:W-:Y:S04]  /*432a0*/  STL.64 [R1+0x858], R28 ;  /* 0x0008581c01007387 */ /* 0x000fe80000100a00 */
[----:B------:R0:W-:Y:S04]  /*432b0*/  STL.64 [R1+0x850], R26 ;  /* 0x0008501a01007387 */ /* 0x0001e80000100a00 */
[----:B------:R1:W-:Y:S01]  /*432c0*/  STL.64 [R1+0x848], R24 ;  /* 0x0008481801007387 */ /* 0x0003e20000100a00 */
[----:B0-----:R-:W-:-:S02]  /*432d0*/  LEA R26, P3, R16, R2, 0x1 ;  /* 0x00000002101a7211 */ /* 0x001fc400078608ff */
[C---:B-1----:R-:W-:Y:S02]  /*432e0*/  LEA R24, P2, R17.reuse, R2, 0x1 ;  /* 0x0000000211187211 */ /* 0x042fe400078408ff */
[-C--:B------:R-:W-:Y:S02]  /*432f0*/  LEA.HI.X.SX32 R27, R16, R3.reuse, 0x1, P3 ;  /* 0x00000003101b7211 */ /* 0x080fe400018f0eff */
[----:B------:R-:W-:-:S03]  /*43300*/  LEA.HI.X.SX32 R25, R17, R3, 0x1, P2 ;  /* 0x0000000311197211 */ /* 0x000fc600010f0eff */
[----:B------:R0:W-:Y:S04]  /*43310*/  STL.64 [R1+0x860], R26 ;  /* 0x0008601a01007387 */ /* 0x0001e80000100a00 */
[----:B------:R1:W-:Y:S01]  /*43320*/  STL.64 [R1+0x878], R24 ;  /* 0x0008781801007387 */ /* 0x0003e20000100a00 */
[CC--:B0-----:R-:W-:Y:S02]  /*43330*/  LEA R26, P3, R18.reuse, R2.reuse, 0x1 ;  /* 0x00000002121a7211 */ /* 0x0c1fe400078608ff */
[C---:B-1----:R-:W-:Y:S02]  /*43340*/  LEA R24, P2, R19.reuse, R2, 0x1 ;  /* 0x0000000213187211 */ /* 0x042fe400078408ff */
[-C--:B------:R-:W-:Y:S02]  /*43350*/  LEA.HI.X.SX32 R27, R18, R3.reuse, 0x1, P3 ;  /* 0x00000003121b7211 */ /* 0x080fe400018f0eff */
[----:B------:R-:W-:-:S02]  /*43360*/  LEA.HI.X.SX32 R25, R19, R3, 0x1, P2 ;  /* 0x0000000313197211 */ /* 0x000fc400010f0eff */
[CC--:B------:R-:W-:Y:S01]  /*43370*/  LEA R16, P3, R20.reuse, R2.reuse, 0x1 ;  /* 0x0000000214107211 */ /* 0x0c0fe200078608ff */
[----:B------:R-:W-:Y:S03]  /*43380*/  STL.64 [R1+0x870], R26 ;  /* 0x0008701a01007387 */ /* 0x000fe60000100a00 */
[----:B------:R-:W-:Y:S01]  /*43390*/  LEA.HI.X.SX32 R17, R20, R3, 0x1, P3 ;  /* 0x0000000314117211 */ /* 0x000fe200018f0eff */
[----:B------:R0:W-:Y:S04]  /*433a0*/  STL.64 [R1+0x8a0], R24 ;  /* 0x0008a01801007387 */ /* 0x0001e80000100a00 */
        /* <DEDUP_REMOVED lines=9> */
[CC--:B-1----:R-:W-:Y:S02]  /*43440*/  LEA R16, P3, R14.reuse, R2.reuse, 0x1 ;  /* 0x000000020e107211 */ /* 0x0c2fe400078608ff */
[CC--:B------:R-:W-:Y:S01]  /*43450*/  LEA R26, P2, R15.reuse, R2.reuse, 0x1 ;  /* 0x000000020f1a7211 */ /* 0x0c0fe200078408ff */
[----:B------:R0:W-:Y:S01]  /*43460*/  STL.64 [R1+0xa50], R24 ;  /* 0x000a501801007387 */ /* 0x0001e20000100a00 */
[-C--:B------:R-:W-:Y:S02]  /*43470*/  LEA.HI.X.SX32 R17, R14, R3.reuse, 0x1, P3 ;  /* 0x000000030e117211 */ /* 0x080fe400018f0eff */
[----:B------:R-:W-:Y:S02]  /*43480*/  LEA.HI.X.SX32 R27, R15, R3, 0x1, P2 ;  /* 0x000000030f1b7211 */ /* 0x000fe400010f0eff */
[----:B0-----:R-:W-:-:S04]  /*43490*/  LEA R24, P3, R5, R2, 0x1 ;  /* 0x0000000205187211 */ /* 0x001fc800078608ff */
[-C--:B------:R-:W-:Y:S01]  /*434a0*/  LEA.HI.X.SX32 R25, R5, R3.reuse, 0x1, P3 ;  /* 0x0000000305197211 */ /* 0x080fe200018f0eff */
[----:B------:R0:W-:Y:S01]  /*434b0*/  STL.64 [R1+0xa70], R26 ;  /* 0x000a701a01007387 */ /* 0x0001e20000100a00 */
[C---:B------:R-:W-:Y:S01]  /*434c0*/  VIADD R8, R7.reuse, UR40 ;  /* 0x0000002807087c36 */ /* 0x040fe20008000000 */
[-C--:B------:R-:W-:Y:S02]  /*434d0*/  LEA R14, P2, R6, R2.reuse, 0x1 ;  /* 0x00000002060e7211 */ /* 0x080fe400078408ff */
[----:B------:R1:W-:Y:S01]  /*434e0*/  STL.64 [R1+0xa58], R24 ;  /* 0x000a581801007387 */ /* 0x0003e20000100a00 */
[----:B------:R-:W-:Y:S01]  /*434f0*/  VIADD R9, R8, UR51 ;  /* 0x0000003308097c36 */ /* 0x000fe20008000000 */
[----:B------:R-:W-:Y:S02]  /*43500*/  LEA.HI.X.SX32 R15, R6, R3, 0x1, P2 ;  /* 0x00000003060f7211 */ /* 0x000fe400010f0eff */
[-C--:B0-----:R-:W-:Y:S02]  /*43510*/  LEA R26, P2, R8, R2.reuse, 0x1 ;  /* 0x00000002081a7211 */ /* 0x081fe400078408ff */
[----:B-1----:R-:W-:-:S04]  /*43520*/  LEA R24, P3, R7, R2, 0x1 ;  /* 0x0000000207187211 */ /* 0x002fc800078608ff */
[-C--:B------:R-:W-:Y:S01]  /*43530*/  LEA.HI.X.SX32 R25, R7, R3.reuse, 0x1, P3 ;  /* 0x0000000307197211 */ /* 0x080fe200018f0eff */
[----:B------:R-:W-:Y:S01]  /*43540*/  VIADD R10, R9, UR50 ;  /* 0x00000032090a7c36 */ /* 0x000fe20008000000 */
[----:B------:R-:W-:-:S03]  /*43550*/  LEA.HI.X.SX32 R27, R8, R3, 0x1, P2 ;  /* 0x00000003081b7211 */ /* 0x000fc600010f0eff */
[----:B------:R0:W-:Y:S01]  /*43560*/  STL.64 [R1+0xa90], R24 ;  /* 0x000a901801007387 */ /* 0x0001e20000100a00 */
[----:B------:R-:W-:-:S03]  /*43570*/  VIADD R11, R10, UR49 ;  /* 0x000000310a0b7c36 */ /* 0x000fc60008000000 */
[----:B------:R1:W-:Y:S01]  /*43580*/  STL.64 [R1+0xa78], R26 ;  /* 0x000a781a01007387 */ /* 0x0003e20000100a00 */
[----:B------:R-:W-:Y:S01]  /*43590*/  VIADD R12, R11, UR48 ;  /* 0x000000300b0c7c36 */ /* 0x000fe20008000000 */
[CC--:B0-----:R-:W-:Y:S02]  /*435a0*/  LEA R24, P3, R9.reuse, R2.reuse, 0x1 ;  /* 0x0000000209187211 */ /* 0x0c1fe400078608ff */
[C---:B-1----:R-:W-:Y:S02]  /*435b0*/  LEA R26, P2, R10.reuse, R2, 0x1 ;  /* 0x000000020a1a7211 */ /* 0x042fe400078408ff */
[-C--:B------:R-:W-:Y:S02]  /*435c0*/  LEA.HI.X.SX32 R25, R9, R3.reuse, 0x1, P3 ;  /* 0x0000000309197211 */ /* 0x080fe400018f0eff */
[----:B------:R-:W-:Y:S01]  /*435d0*/  LEA.HI.X.SX32 R27, R10, R3, 0x1, P2 ;  /* 0x000000030a1b7211 */ /* 0x000fe200010f0eff */
[----:B------:R-:W-:Y:S02]  /*435e0*/  VIADD R0, R12, UR47 ;  /* 0x0000002f0c007c36 */ /* 0x000fe40008000000 */
[----:B------:R0:W-:Y:S02]  /*435f0*/  STL.64 [R1+0xaa0], R24 ;  /* 0x000aa01801007387 */ /* 0x0001e40000100a00 */
[----:B------:R-:W-:-:S02]  /*43600*/  VIADD R4, R0, UR46 ;  /* 0x0000002e00047c36 */ /* 0x000fc40008000000 */
[----:B------:R1:W-:Y:S01]  /*43610*/  STL.64 [R1+0xab0], R26 ;  /* 0x000ab01a01007387 */ /* 0x0003e20000100a00 */
[CC--:B0-----:R-:W-:Y:S02]  /*43620*/  LEA R24, P3, R11.reuse, R2.reuse, 0x1 ;  /* 0x000000020b187211 */ /* 0x0c1fe400078608ff */
[-C--:B-1----:R-:W-:Y:S02]  /*43630*/  LEA R26, P2, R12, R2.reuse, 0x1 ;  /* 0x000000020c1a7211 */ /* 0x082fe400078408ff */
[-C--:B------:R-:W-:Y:S01]  /*43640*/  LEA.HI.X.SX32 R25, R11, R3.reuse, 0x1, P3 ;  /* 0x000000030b197211 */ /* 0x080fe200018f0eff */
[----:B------:R-:W-:Y:S01]  /*43650*/  VIADD R23, R4, UR45 ;  /* 0x0000002d04177c36 */ /* 0x000fe20008000000 */
[----:B------:R-:W-:Y:S02]  /*43660*/  LEA.HI.X.SX32 R27, R12, R3, 0x1, P2 ;  /* 0x000000030c1b7211 */ /* 0x000fe400010f0eff */
[----:B------:R-:W-:Y:S01]  /*43670*/  LEA R12, P2, R4, R2, 0x1 ;  /* 0x00000002040c7211 */ /* 0x000fe200078408ff */
[----:B------:R0:W-:Y:S01]  /*43680*/  STL.64 [R1+0xaa8], R24 ;  /* 0x000aa81801007387 */ /* 0x0001e20000100a00 */
[----:B------:R-:W-:-:S02]  /*43690*/  VIADD R18, R23, UR44 ;  /* 0x0000002c17127c36 */ /* 0x000fc40008000000 */
[----:B------:R-:W-:Y:S01]  /*436a0*/  LEA.HI.X.SX32 R13, R4, R3, 0x1, P2 ;  /* 0x00000003040d7211 */ /* 0x000fe200010f0eff */
[----:B------:R1:W-:Y:S01]  /*436b0*/  STL.64 [R1+0xad0], R26 ;  /* 0x000ad01a01007387 */ /* 0x0003e20000100a00 */
[----:B------:R-:W-:Y:S01]  /*436c0*/  VIADD R19, R18, UR43 ;  /* 0x0000002b12137c36 */ /* 0x000fe20008000000 */
[----:B0-----:R-:W-:-:S04]  /*436d0*/  LEA R24, P3, R0, R2, 0x1 ;  /* 0x0000000200187211 */ /* 0x001fc800078608ff */
[-C--:B------:R-:W-:Y:S02]  /*436e0*/  LEA.HI.X.SX32 R25, R0, R3.reuse, 0x1, P3 ;  /* 0x0000000300197211 */ /* 0x080fe400018f0eff */
[-C--:B-1----:R-:W-:Y:S01]  /*436f0*/  LEA R26, P3, R23, R2.reuse, 0x1 ;  /* 0x00000002171a7211 */ /* 0x082fe200078608ff */
[----:B------:R0:W-:Y:S01]  /*43700*/  STL.64 [R1+0xfa0], R12 ;  /* 0x000fa00c01007387 */ /* 0x0001e20000100a00 */
[----:B------:R-:W-:Y:S02]  /*43710*/  VIADD R20, R19, UR42 ;  /* 0x0000002a13147c36 */ /* 0x000fe40008000000 */
[----:B------:R-:W-:Y:S01]  /*43720*/  LEA.HI.X.SX32 R27, R23, R3, 0x1, P3 ;  /* 0x00000003171b7211 */ /* 0x000fe200018f0eff */
[----:B------:R1:W-:Y:S01]  /*43730*/  STL.64 [R1+0xab8], R24 ;  /* 0x000ab81801007387 */ /* 0x0003e20000100a00 */
[----:B------:R-:W-:Y:S01]  /*43740*/  VIADD R21, R20, UR41 ;  /* 0x0000002914157c36 */ /* 0x000fe20008000000 */
[-C--:B0-----:R-:W-:Y:S02]  /*43750*/  LEA R12, P3, R19, R2.reuse, 0x1 ;  /* 0x00000002130c7211 */ /* 0x081fe400078608ff */
[----:B-1----:R-:W-:-:S02]  /*43760*/  LEA R24, P2, R18, R2, 0x1 ;  /* 0x0000000212187211 */ /* 0x002fc400078408ff */
[-C--:B------:R-:W-:Y:S02]  /*43770*/  LEA.HI.X.SX32 R13, R19, R3.reuse, 0x1, P3 ;  /* 0x00000003130d7211 */ /* 0x080fe400018f0eff */
[----:B------:R-:W-:Y:S01]  /*43780*/  LEA.HI.X.SX32 R25, R18, R3, 0x1, P2 ;  /* 0x0000000312197211 */ /* 0x000fe200010f0eff */
[----:B------:R-:W-:Y:S01]  /*43790*/  STL.64 [R1+0xae0], R26 ;  /* 0x000ae01a01007387 */ /* 0x000fe20000100a00 */
[----:B------:R-:W-:-:S03]  /*437a0*/  VIADD R22, R21, UR56 ;  /* 0x0000003815167c36 */ /* 0x000fc60008000000 */
[----:B------:R0:W-:Y:S04]  /*437b0*/  STL.64 [R1+0xad8], R24 ;  /* 0x000ad81801007387 */ /* 0x0001e80000100a00 */
[----:B------:R1:W-:Y:S01]  /*437c0*/  STL.64 [R1+0xae8], R12 ;  /* 0x000ae80c01007387 */ /* 0x0003e20000100a00 */
[----:B------:R-:W-:Y:S01]  /*437d0*/  VIADD R5, R22, UR55 ;  /* 0x0000003716057c36 */ /* 0x000fe20008000000 */
[CC--:B0-----:R-:W-:Y:S02]  /*437e0*/  LEA R24, P2, R20.reuse, R2.reuse, 0x1 ;  /* 0x0000000214187211 */ /* 0x0c1fe400078408ff */
[----:B-1----:R-:W-:Y:S02]  /*437f0*/  LEA R12, P3, R21, R2, 0x1 ;  /* 0x00000002150c7211 */ /* 0x002fe400078608ff */
[----:B------:R-:W-:-:S02]  /*43800*/  LEA.HI.X.SX32 R25, R20, R3, 0x1, P2 ;  /* 0x0000000314197211 */ /* 0x000fc400010f0eff */
[----:B------:R-:W-:-:S03]  /*43810*/  LEA.HI.X.SX32 R13, R21, R3, 0x1, P3 ;  /* 0x00000003150d7211 */ /* 0x000fc600018f0eff */
[----:B------:R0:W-:Y:S01]  /*43820*/  STL.64 [R1+0xb20], R24 ;  /* 0x000b201801007387 */ /* 0x0001e20000100a00 */
[----:B------:R-:W-:-:S03]  /*43830*/  VIADD R6, R5, UR54 ;  /* 0x0000003605067c36 */ /* 0x000fc60008000000 */
[----:B------:R1:W-:Y:S01]  /*43840*/  STL.64 [R1+0xb08], R12 ;  /* 0x000b080c01007387 */ /* 0x0003e20000100a00 */
[----:B------:R-:W-:Y:S01]  /*43850*/  VIADD R7, R6, UR53 ;  /* 0x0000003506077c36 */ /* 0x000fe20008000000 */
[CC--:B0-----:R-:W-:Y:S02]  /*43860*/  LEA R24, P2, R22.reuse, R2.reuse, 0x1 ;  /* 0x0000000216187211 */ /* 0x0c1fe400078408ff */
[CC--:B-1----:R-:W-:Y:S02]  /*43870*/  LEA R12, P3, R5.reuse, R2.reuse, 0x1 ;  /* 0x00000002050c7211 */ /* 0x0c2fe400078608ff */
[-C--:B------:R-:W-:Y:S02]  /*43880*/  LEA.HI.X.SX32 R25, R22, R3.reuse, 0x1, P2 ;  /* 0x0000000316197211 */ /* 0x080fe400010f0eff */
[-C--:B------:R-:W-:Y:S02]  /*43890*/  LEA.HI.X.SX32 R13, R5, R3.reuse, 0x1, P3 ;  /* 0x00000003050d7211 */ /* 0x080fe400018f0eff */
[CC--:B------:R-:W-:Y:S01]  /*438a0*/  LEA R20, P2, R6.reuse, R2.reuse, 0x1 ;  /* 0x0000000206147211 */ /* 0x0c0fe200078408ff */
[----:B------:R-:W-:Y:S01]  /*438b0*/  STL.64 [R1+0xb30], R24 ;  /* 0x000b301801007387 */ /* 0x000fe20000100a00 */
[C---:B------:R-:W-:Y:S01]  /*438c0*/  VIADD R8, R7.reuse, UR6 ;  /* 0x0000000607087c36 */ /* 0x040fe20008000000 */
[----:B------:R-:W0:Y:S02]  /*438d0*/  LDCU UR6, c[0x0][0x39c] ;  /* 0x00007380ff0677ac */ /* 0x000e240008000800 */
[----:B------:R1:W-:Y:S01]  /*438e0*/  STL.64 [R1+0xb28], R12 ;  /* 0x000b280c01007387 */ /* 0x0003e20000100a00 */
[----:B------:R-:W-:Y:S01]  /*438f0*/  LEA.HI.X.SX32 R21, R6, R3, 0x1, P2 ;  /* 0x0000000306157211 */ /* 0x000fe200010f0eff */
[----:B------:R-:W-:Y:S01]  /*43900*/  VIADD R9, R8, UR76 ;  /* 0x0000004c08097c36 */ /* 0x000fe20008000000 */
[----:B-1----:R-:W-:-:S04]  /*43910*/  LEA R12, P3, R7, R2, 0x1 ;  /* 0x00000002070c7211 */ /* 0x002fc800078608ff */
[----:B------:R-:W-:Y:S01]  /*43920*/  LEA.HI.X.SX32 R13, R7, R3, 0x1, P3 ;  /* 0x00000003070d7211 */ /* 0x000fe200018f0eff */
[----:B------:R1:W-:Y:S01]  /*43930*/  STL.64 [R1+0xb00], R20 ;  /* 0x000b001401007387 */ /* 0x0003e20000100a00 */
[----:B------:R-:W-:-:S03]  /*43940*/  VIADD R10, R9, UR75 ;  /* 0x0000004b090a7c36 */ /* 0x000fc60008000000 */
[----:B------:R2:W-:Y:S01]  /*43950*/  STL.64 [R1+0xb60], R12 ;  /* 0x000b600c01007387 */ /* 0x0005e20000100a00 */
[----:B------:R-:W-:Y:S01]  /*43960*/  VIADD R0, R10, UR52 ;  /* 0x000000340a007c36 */ /* 0x000fe20008000000 */
[CC--:B-1----:R-:W-:Y:S02]  /*43970*/  LEA R20, P2, R8.reuse, R2.reuse, 0x1 ;  /* 0x0000000208147211 */ /* 0x0c2fe400078408ff */
[C---:B--2---:R-:W-:Y:S02]  /*43980*/  LEA R12, P3, R9.reuse, R2, 0x1 ;  /* 0x00000002090c7211 */ /* 0x044fe400078608ff */
[-C--:B------:R-:W-:Y:S02]  /*43990*/  LEA.HI.X.SX32 R21, R8, R3.reuse, 0x1, P2 ;  /* 0x0000000308157211 */ /* 0x080fe400010f0eff */
[----:B------:R-:W-:-:S03]  /*439a0*/  LEA.HI.X.SX32 R13, R9, R3, 0x1, P3 ;  /* 0x00000003090d7211 */ /* 0x000fc600018f0eff */
[----:B------:R1:W-:Y:S01]  /*439b0*/  STL.64 [R1+0xb48], R20 ;  /* 0x000b481401007387 */ /* 0x0003e20000100a00 */
[----:B------:R-:W-:-:S03]  /*439c0*/  VIADD R4, R0, UR73 ;  /* 0x0000004900047c36 */ /* 0x000fc60008000000 */
[----:B------:R2:W-:Y:S01]  /*439d0*/  STL.64 [R1+0xb70], R12 ;  /* 0x000b700c01007387 */ /* 0x0005e20000100a00 */
[----:B------:R-:W-:Y:S01]  /*439e0*/  VIADD R11, R4, UR74 ;  /* 0x0000004a040b7c36 */ /* 0x000fe20008000000 */
[-C--:B-1----:R-:W-:Y:S02]  /*439f0*/  LEA R20, P2, R10, R2.reuse, 0x1 ;  /* 0x000000020a147211 */ /* 0x082fe400078408ff */
[----:B--2---:R-:W-:Y:S02]  /*43a00*/  LEA R12, P3, R0, R2, 0x1 ;  /* 0x00000002000c7211 */ /* 0x004fe400078608ff */
[-C--:B------:R-:W-:Y:S02]  /*43a10*/  LEA.HI.X.SX32 R21, R10, R3.reuse, 0x1, P2 ;  /* 0x000000030a157211 */ /* 0x080fe400010f0eff */
[----:B------:R-:W-:-:S03]  /*43a20*/  LEA.HI.X.SX32 R13, R0, R3, 0x1, P3 ;  /* 0x00000003000d7211 */ /* 0x000fc600018f0eff */
        /* <DEDUP_REMOVED lines=24> */
[----:B------:R-:W-:Y:S01]  /*43bb0*/  STL.64 [R1+0xbc0], R20 ;  /* 0x000bc01401007387 */ /* 0x000fe20000100a00 */
[----:B------:R-:W-:-:S03]  /*43bc0*/  LEA R18, P2, R7, R2, 0x1 ;  /* 0x0000000207127211 */ /* 0x000fc600078408ff */
[----:B------:R1:W-:Y:S01]  /*43bd0*/  STL.64 [R1+0xbd8], R12 ;  /* 0x000bd80c01007387 */ /* 0x0003e20000100a00 */
[----:B------:R-:W-:Y:S02]  /*43be0*/  LEA.HI.X.SX32 R19, R7, R3, 0x1, P2 ;  /* 0x0000000307137211 */ /* 0x000fe400010f0eff */
[----:B-1----:R-:W-:-:S04]  /*43bf0*/  LEA R12, P3, R10, R2, 0x1 ;  /* 0x000000020a0c7211 */ /* 0x002fc800078608ff */
[----:B------:R-:W-:-:S05]  /*43c00*/  LEA.HI.X.SX32 R13, R10, R3, 0x1, P3 ;  /* 0x000000030a0d7211 */ /* 0x000fca00018f0eff */
[----:B------:R1:W-:Y:S04]  /*43c10*/  STL.64 [R1+0xbf0], R12 ;  /* 0x000bf00c01007387 */ /* 0x0003e80000100a00 */
[----:B------:R2:W-:Y:S04]  /*43c20*/  STL.64 [R1+0xbd0], R18 ;  /* 0x000bd01201007387 */ /* 0x0005e80000100a00 */
[----:B-1----:R-:W3:Y:S01]  /*43c30*/  LDL.LU R13, [R1+0xd94] ;  /* 0x000d9400010d7983 */ /* 0x002ee20000300800 */
[----:B------:R-:W-:-:S03]  /*43c40*/  VIADD R9, R10, UR67 ;  /* 0x000000430a097c36 */ /* 0x000fc60008000000 */
[----:B--2---:R-:W2:Y:S01]  /*43c50*/  LDL.LU R19, [R1+0x8a8] ;  /* 0x0008a80001137983 */ /* 0x004ea20000300800 */
[C---:B------:R-:W-:Y:S01]  /*43c60*/  VIADD R8, R9.reuse, UR66 ;  /* 0x0000004209087c36 */ /* 0x040fe20008000000 */
[----:B------:R-:W-:Y:S02]  /*43c70*/  LEA R28, P2, R9, R2, 0x1 ;  /* 0x00000002091c7211 */ /* 0x000fe400078408ff */
[----:B------:R-:W4:Y:S01]  /*43c80*/  LDL.LU R12, [R1+0x8ac] ;  /* 0x0008ac00010c7983 */ /* 0x000f220000300800 */
[----:B------:R-:W-:-:S04]  /*43c90*/  VIADD R0, R8, UR63 ;  /* 0x0000003f08007c36 */ /* 0x000fc80008000000 */
[----:B------:R-:W-:Y:S01]  /*43ca0*/  VIADD R5, R0, UR71 ;  /* 0x0000004700057c36 */ /* 0x000fe20008000000 */
[----:B------:R-:W-:-:S03]  /*43cb0*/  LEA R26, P3, R8, R2, 0x1 ;  /* 0x00000002081a7211 */ /* 0x000fc600078608ff */
[----:B------:R-:W-:Y:S01]  /*43cc0*/  VIADD R6, R5, UR61 ;  /* 0x0000003d05067c36 */ /* 0x000fe20008000000 */
[----:B------:R-:W-:-:S03]  /*43cd0*/  LEA.HI.X.SX32 R29, R9, R3, 0x1, P2 ;  /* 0x00000003091d7211 */ /* 0x000fc600010f0eff */
[----:B------:R-:W-:Y:S01]  /*43ce0*/  VIADD R7, R6, UR60 ;  /* 0x0000003c06077c36 */ /* 0x000fe20008000000 */
[-C--:B------:R-:W-:Y:S02]  /*43cf0*/  LEA R24, P2, R0, R2.reuse, 0x1 ;  /* 0x0000000200187211 */ /* 0x080fe400078408ff */
[-C--:B------:R-:W-:Y:S01]  /*43d00*/  LEA.HI.X.SX32 R27, R8, R3.reuse, 0x1, P3 ;  /* 0x00000003081b7211 */ /* 0x080fe200018f0eff */
[----:B------:R-:W-:Y:S01]  /*43d10*/  VIADD R4, R7, UR64 ;  /* 0x0000004007047c36 */ /* 0x000fe20008000000 */
[CC--:B------:R-:W-:Y:S02]  /*43d20*/  LEA R22, P3, R5.reuse, R2.reuse, 0x1 ;  /* 0x0000000205167211 */ /* 0x0c0fe400078608ff */
[-C--:B------:R-:W-:Y:S01]  /*43d30*/  LEA.HI.X.SX32 R25, R0, R3.reuse, 0x1, P2 ;  /* 0x0000000300197211 */ /* 0x080fe200010f0eff */
[----:B------:R-:W-:Y:S01]  /*43d40*/  VIADD R0, R4, UR59 ;  /* 0x0000003b04007c36 */ /* 0x000fe20008000000 */
[----:B------:R-:W-:Y:S02]  /*43d50*/  LEA R20, P2, R6, R2, 0x1 ;  /* 0x0000000206147211 */ /* 0x000fe400078408ff */
[----:B------:R-:W-:-:S02]  /*43d60*/  LEA.HI.X.SX32 R23, R5, R3, 0x1, P3 ;  /* 0x0000000305177211 */ /* 0x000fc400018f0eff */
[CC--:B------:R-:W-:Y:S02]  /*43d70*/  LEA R10, P3, R7.reuse, R2.reuse, 0x1 ;  /* 0x00000002070a7211 */ /* 0x0c0fe400078608ff */
[-C--:B------:R-:W-:Y:S01]  /*43d80*/  LEA.HI.X.SX32 R21, R6, R3.reuse, 0x1, P2 ;  /* 0x0000000306157211 */ /* 0x080fe200010f0eff */
[----:B------:R-:W-:Y:S01]  /*43d90*/  STL.64 [R1+0xf68], R28 ;  /* 0x000f681c01007387 */ /* 0x000fe20000100a00 */
[-C--:B------:R-:W-:Y:S02]  /*43da0*/  LEA R6, P2, R4, R2.reuse, 0x1 ;  /* 0x0000000204067211 */ /* 0x080fe400078408ff */
[-C--:B------:R-:W-:Y:S01]  /*43db0*/  LEA.HI.X.SX32 R11, R7, R3.reuse, 0x1, P3 ;  /* 0x00000003070b7211 */ /* 0x080fe200018f0eff */
[----:B------:R1:W-:Y:S01]  /*43dc0*/  STL.64 [R1+0xf70], R26 ;  /* 0x000f701a01007387 */ /* 0x0003e20000100a00 */
[----:B------:R-:W-:Y:S02]  /*43dd0*/  LEA R8, P3, R0, R2, 0x1 ;  /* 0x0000000200087211 */ /* 0x000fe400078608ff */
[----:B------:R-:W-:-:S02]  /*43de0*/  LEA.HI.X.SX32 R7, R4, R3, 0x1, P2 ;  /* 0x0000000304077211 */ /* 0x000fc400010f0eff */
[C---:B------:R-:W-:Y:S01]  /*43df0*/  LEA.HI.X.SX32 R9, R0.reuse, R3, 0x1, P3 ;  /* 0x0000000300097211 */ /* 0x040fe200018f0eff */
[----:B-1----:R-:W4:Y:S04]  /*43e00*/  LDL.LU.64 R26, [R1+0xd80] ;  /* 0x000d8000011a7983 */ /* 0x002f280000300a00 */
[----:B------:R1:W-:Y:S04]  /*43e10*/  STL.64 [R1+0xf78], R24 ;  /* 0x000f781801007387 */ /* 0x0003e80000100a00 */
[----:B-1----:R-:W5:Y:S04]  /*43e20*/  LDL.LU.64 R24, [R1+0xd88] ;  /* 0x000d880001187983 */ /* 0x002f680000300a00 */
[----:B------:R-:W-:Y:S04]  /*43e30*/  STL.64 [R1+0xf80], R22 ;  /* 0x000f801601007387 */ /* 0x000fe80000100a00 */
[----:B------:R-:W-:Y:S04]  /*43e40*/  STL.64 [R1+0xf88], R20 ;  /* 0x000f881401007387 */ /* 0x000fe80000100a00 */
[----:B------:R-:W-:Y:S04]  /*43e50*/  STL.64 [R1+0xf90], R10 ;  /* 0x000f900a01007387 */ /* 0x000fe80000100a00 */
[----:B------:R-:W-:Y:S04]  /*43e60*/  STL.64 [R1+0xf98], R6 ;  /* 0x000f980601007387 */ /* 0x000fe80000100a00 */
[----:B------:R1:W-:Y:S04]  /*43e70*/  STL [R1+0xf60], R9 ;  /* 0x000f600901007387 */ /* 0x0003e80000100800 */
[----:B-1----:R-:W2:Y:S04]  /*43e80*/  LDL.LU R9, [R1+0x124] ;  /* 0x0001240001097983 */ /* 0x002ea80000300800 */
[----:B------:R-:W4:Y:S04]  /*43e90*/  LDL.LU.64 R10, [R1+0xd78] ;  /* 0x000d7800010a7983 */ /* 0x000f280000300a00 */
[----:B------:R-:W4:Y:S04]  /*43ea0*/  LDL.LU.64 R22, [R1+0xd70] ;  /* 0x000d700001167983 */ /* 0x000f280000300a00 */
[----:B------:R-:W4:Y:S04]  /*43eb0*/  LDL.LU R7, [R1+0xa10] ;  /* 0x000a100001077983 */ /* 0x000f280000300800 */
[----:B------:R-:W4:Y:S04]  /*43ec0*/  LDL.LU.64 R20, [R1+0xd68] ;  /* 0x000d680001147983 */ /* 0x000f280000300a00 */
[----:B------:R-:W4:Y:S01]  /*43ed0*/  LDL.LU.64 R28, [R1+0xd60] ;  /* 0x000d6000011c7983 */ /* 0x000f220000300a00 */
[----:B---3--:R-:W-:Y:S01]  /*43ee0*/  ISETP.LT.AND P2, PT, R13, UR4, !P0 ;  /* 0x000000040d007c0c */ /* 0x008fe2000c741270 */
[----:B------:R-:W-:-:S02]  /*43ef0*/  VIADD R5, R0, UR58 ;  /* 0x0000003a00057c36 */ /* 0x000fc40008000000 */
[----:B------:R-:W3:Y:S01]  /*43f00*/  LDL.LU R13, [R1+0xa14] ;  /* 0x000a1400010d7983 */ /* 0x000ee20000300800 */
[----:B------:R-:W1:Y:S01]  /*43f10*/  LDCU UR4, c[0x0][0x39c] ;  /* 0x00007380ff0477ac */ /* 0x000e620008000800 */
[C---:B------:R-:W-:Y:S01]  /*43f20*/  VIADD R18, R5.reuse, UR23 ;  /* 0x0000001705127c36 */ /* 0x040fe20008000000 */
[----:B------:R-:W-:-:S04]  /*43f30*/  LEA R4, P4, R5, R2, 0x1 ;  /* 0x0000000205047211 */ /* 0x000fc800078808ff */
[C---:B------:R-:W-:Y:S02]  /*43f40*/  LEA R2, P5, R18.reuse, R2, 0x1 ;  /* 0x0000000212027211 */ /* 0x040fe400078a08ff */
[-C--:B------:R-:W-:Y:S02]  /*43f50*/  LEA.HI.X.SX32 R5, R5, R3.reuse, 0x1, P4 ;  /* 0x0000000305057211 */ /* 0x080fe400020f0eff */
[----:B------:R-:W-:-:S03]  /*43f60*/  LEA.HI.X.SX32 R3, R18, R3, 0x1, P5 ;  /* 0x0000000312037211 */ /* 0x000fc600028f0eff */
[----:B------:R-:W-:Y:S01]  /*43f70*/  STL.64 [R1+0xfa8], R4 ;  /* 0x000fa80401007387 */ /* 0x000fe20000100a00 */
[C---:B--2---:R-:W-:Y:S02]  /*43f80*/  VIADD R18, R9.reuse, 0x99 ;  /* 0x0000009909127836 */ /* 0x044fe40000000000 */
[----:B------:R-:W-:-:S03]  /*43f90*/  VIADD R0, R9, 0x98 ;  /* 0x0000009809007836 */ /* 0x000fc60000000000 */
[----:B------:R-:W-:Y:S02]  /*43fa0*/  ISETP.LT.AND P4, PT, R18, UR21, !P0 ;  /* 0x0000001512007c0c */ /* 0x000fe4000c781270 */
[----:B------:R-:W-:Y:S02]  /*43fb0*/  ISETP.LT.AND P3, PT, R0, UR5, !P0 ;  /* 0x0000000500007c0c */ /* 0x000fe4000c761270 */
[----:B------:R-:W-:Y:S01]  /*43fc0*/  PRMT R18, R19, 0x7632, R18 ;  /* 0x0000763213127816 */ /* 0x000fe20000000012 */
[----:B------:R-:W-:Y:S01]  /*43fd0*/  VIADD R0, R9, 0x9a ;  /* 0x0000009a09007836 */ /* 0x000fe20000000000 */
[----:B------:R-:W2:Y:S03]  /*43fe0*/  LDCU UR5, c[0x0][0x39c] ;  /* 0x00007380ff0577ac */ /* 0x000ea60008000800 */
[----:B-----5:R5:W-:Y:S04]  /*43ff0*/  @P6 STG.E.U16 desc[UR8][R24.64], R18 ;  /* 0x0000001218006986 */ /* 0x020be8000c101508 */
[----:B----4-:R4:W-:Y:S04]  /*44000*/  @P1 STG.E.U16 desc[UR8][R26.64], R12 ;  /* 0x0000000c1a001986 */ /* 0x0109e8000c101508 */
[----:B-----5:R-:W5:Y:S01]  /*44010*/  LDL.LU.64 R24, [R1+0xd58] ;  /* 0x000d580001187983 */ /* 0x020f620000300a00 */
[----:B------:R-:W-:-:S03]  /*44020*/  PRMT R18, R12, 0x7632, R18 ;  /* 0x000076320c127816 */ /* 0x000fc60000000012 */
[----:B----4-:R-:W4:Y:S04]  /*44030*/  LDL.LU.64 R26, [R1+0xd50] ;  /* 0x000d5000011a7983 */ /* 0x010f280000300a00 */
[----:B------:R-:W4:Y:S01]  /*44040*/  LDL.LU R19, [R1+0xa18] ;  /* 0x000a180001137983 */ /* 0x000f220000300800 */
[----:B------:R-:W-:-:S03]  /*44050*/  ISETP.LT.AND P5, PT, R0, UR20, !P0 ;  /* 0x0000001400007c0c */ /* 0x000fc6000c7a1270 */
[----:B------:R0:W-:Y:S04]  /*44060*/  @P2 STG.E.U16 desc[UR8][R10.64], R18 ;  /* 0x000000120a002986 */ /* 0x0001e8000c101508 */
[----:B------:R1:W-:Y:S04]  /*44070*/  @P3 STG.E.U16 desc[UR8][R22.64], R7 ;  /* 0x0000000716003986 */ /* 0x0003e8000c101508 */
[----:B0-----:R-:W4:Y:S04]  /*44080*/  LDL.LU.64 R10, [R1+0xd48] ;  /* 0x000d4800010a7983 */ /* 0x001f280000300a00 */
[----:B-1----:R-:W4:Y:S04]  /*44090*/  LDL.LU.64 R22, [R1+0xd40] ;  /* 0x000d400001167983 */ /* 0x002f280000300a00 */
[----:B------:R-:W4:Y:S01]  /*440a0*/  LDL.LU R12, [R1+0xa1c] ;  /* 0x000a1c00010c7983 */ /* 0x000f220000300800 */
[----:B------:R-:W-:-:S05]  /*440b0*/  PRMT R18, R7, 0x7632, R18 ;  /* 0x0000763207127816 */ /* 0x000fca0000000012 */
[----:B------:R0:W-:Y:S04]  /*440c0*/  @P4 STG.E.U16 desc[UR8][R20.64], R18 ;  /* 0x0000001214004986 */ /* 0x0001e8000c101508 */
[----:B0-----:R-:W4:Y:S04]  /*440d0*/  LDL.LU.64 R20, [R1+0xd38] ;  /* 0x000d380001147983 */ /* 0x001f280000300a00 */
[----:B---3--:R0:W-:Y:S04]  /*440e0*/  @P5 STG.E.U16 desc[UR8][R28.64], R13 ;  /* 0x0000000d1c005986 */ /* 0x0081e8000c101508 */
[----:B0-----:R-:W3:Y:S04]  /*440f0*/  LDL.LU.64 R28, [R1+0xd30] ;  /* 0x000d3000011c7983 */ /* 0x001ee80000300a00 */
[----:B------:R-:W3:Y:S01]  /*44100*/  LDL.LU R7, [R1+0xa00] ;  /* 0x000a000001077983 */ /* 0x000ee20000300800 */
[----:B------:R-:W-:-:S05]  /*44110*/  VIADD R0, R9, 0x9b ;  /* 0x0000009b09007836 */ /* 0x000fca0000000000 */
[----:B------:R-:W-:Y:S01]  /*44120*/  ISETP.LT.AND P6, PT, R0, UR18, !P0 ;  /* 0x0000001200007c0c */ /* 0x000fe2000c7c1270 */
[----:B------:R-:W-:-:S05]  /*44130*/  VIADD R0, R9, 0x9c ;  /* 0x0000009c09007836 */ /* 0x000fca0000000000 */
[----:B------:R-:W-:Y:S01]  /*44140*/  ISETP.LT.AND P1, PT, R0, UR4, !P0 ;  /* 0x0000000400007c0c */ /* 0x000fe2000c721270 */
[C---:B------:R-:W-:Y:S01]  /*44150*/  VIADD R0, R9.reuse, 0x9d ;  /* 0x0000009d09007836 */ /* 0x040fe20000000000 */
[----:B------:R-:W0:Y:S04]  /*44160*/  LDCU UR4, c[0x0][0x39c] ;  /* 0x00007380ff0477ac */ /* 0x000e280008000800 */
[----:B--2---:R-:W-:Y:S01]  /*44170*/  ISETP.LT.AND P2, PT, R0, UR5, !P0 ;  /* 0x0000000500007c0c */ /* 0x004fe2000c741270 */
[----:B------:R-:W-:Y:S01]  /*44180*/  VIADD R0, R9, 0x9e ;  /* 0x0000009e09007836 */ /* 0x000fe20000000000 */
[----:B------:R-:W-:Y:S01]  /*44190*/  PRMT R18, R13, 0x7632, R18 ;  /* 0x000076320d127816 */ /* 0x000fe20000000012 */
[----:B------:R-:W1:Y:S03]  /*441a0*/  LDCU UR5, c[0x0][0x39c] ;  /* 0x00007380ff0577ac */ /* 0x000e660008000800 */
[----:B------:R-:W-:Y:S01]  /*441b0*/  ISETP.LT.AND P3, PT, R0, UR6, !P0 ;  /* 0x0000000600007c0c */ /* 0x000fe2000c761270 */
[C---:B------:R-:W-:Y:S01]  /*441c0*/  VIADD R0, R9.reuse, 0x9f ;  /* 0x0000009f09007836 */ /* 0x040fe20000000000 */
[----:B------:R-:W2:Y:S04]  /*441d0*/  LDCU UR6, c[0x0][0x39c] ;  /* 0x00007380ff0677ac */ /* 0x000ea80008000800 */
[----:B------:R-:W-:Y:S01]  /*441e0*/  ISETP.LT.AND P4, PT, R0, UR7, !P0 ;  /* 0x0000000700007c0c */ /* 0x000fe2000c781270 */
[C---:B------:R-:W-:Y:S01]  /*441f0*/  VIADD R0, R9.reuse, 0xa0 ;  /* 0x000000a009007836 */ /* 0x040fe20000000000 */
[----:B------:R-:W1:Y:S04]  /*44200*/  LDCU UR7, c[0x0][0x39c] ;  /* 0x00007380ff0777ac */ /* 0x000e680008000800 */
[----:B0-----:R-:W-:Y:S01]  /*44210*/  ISETP.LT.AND P5, PT, R0, UR4, !P0 ;  /* 0x0000000400007c0c */ /* 0x001fe2000c7a1270 */
[----:B-----5:R0:W-:Y:S01]  /*44220*/  @P6 STG.E.U16 desc[UR8][R24.64], R18 ;  /* 0x0000001218006986 */ /* 0x0201e2000c101508 */
[----:B------:R-:W-:Y:S01]  /*44230*/  VIADD R0, R9, 0xa1 ;  /* 0x000000a109007836 */ /* 0x000fe20000000000 */
[----:B------:R-:W5:Y:S02]  /*44240*/  LDCU UR4, c[0x0][0x39c] ;  /* 0x00007380ff0477ac */ /* 0x000f640008000800 */
[----:B----4-:R4:W-:Y:S04]  /*44250*/  @P1 STG.E.U16 desc[UR8][R26.64], R19 ;  /* 0x000000131a001986 */ /* 0x0109e8000c101508 */
[----:B0-----:R-:W5:Y:S01]  /*44260*/  LDL.LU.64 R24, [R1+0xd28] ;  /* 0x000d280001187983 */ /* 0x001f620000300a00 */
[----:B------:R-:W-:-:S03]  /*44270*/  PRMT R18, R19, 0x7632, R18 ;  /* 0x0000763213127816 */ /* 0x000fc60000000012 */
[----:B----4-:R-:W4:Y:S04]  /*44280*/  LDL.LU.64 R26, [R1+0xd20] ;  /* 0x000d2000011a7983 */ /* 0x010f280000300a00 */
[----:B------:R-:W4:Y:S04]  /*44290*/  LDL.LU R13, [R1+0xa04] ;  /* 0x000a0400010d7983 */ /* 0x000f280000300800 */
        /* <DEDUP_REMOVED lines=11> */
[----:B------:R-:W-:Y:S01]  /*44350*/  ISETP.LT.AND P6, PT, R0, UR5, !P0 ;  /* 0x0000000500007c0c */ /* 0x000fe2000c7c1270 */
[C---:B------:R-:W-:Y:S01]  /*44360*/  VIADD R0, R9.reuse, 0xa2 ;  /* 0x000000a209007836 */ /* 0x040fe20000000000 */
[----:B------:R-:W0:Y:S04]  /*44370*/  LDCU UR5, c[0x0][0x39c] ;  /* 0x00007380ff0577ac */ /* 0x000e280008000800 */
[----:B--2---:R-:W-:Y:S01]  /*44380*/  ISETP.LT.AND P1, PT, R0, UR6, !P0 ;  /* 0x0000000600007c0c */ /* 0x004fe2000c721270 */
[C---:B------:R-:W-:Y:S01]  /*44390*/  VIADD R0, R9.reuse, 0xa3 ;  /* 0x000000a309007836 */ /* 0x040fe20000000000 */
[----:B------:R-:W1:Y:S04]  /*443a0*/  LDCU UR6, c[0x0][0x39c] ;  /* 0x00007380ff0677ac */ /* 0x000e680008000800 */
[----:B------:R-:W-:Y:S01]  /*443b0*/  ISETP.LT.AND P2, PT, R0, UR7, !P0 ;  /* 0x0000000700007c0c */ /* 0x000fe2000c741270 */
[----:B------:R-:W-:Y:S01]  /*443c0*/  VIADD R0, R9, 0xa4 ;  /* 0x000000a409007836 */ /* 0x000fe20000000000 */
[----:B------:R-:W-:Y:S01]  /*443d0*/  PRMT R18, R7, 0x7632, R18 ;  /* 0x0000763207127816 */ /* 0x000fe20000000012 */
[----:B------:R-:W2:Y:S03]  /*443e0*/  LDCU UR7, c[0x0][0x39c] ;  /* 0x00007380ff0777ac */ /* 0x000ea60008000800 */
[----:B-----5:R-:W-:Y:S01]  /*443f0*/  ISETP.LT.AND P3, PT, R0, UR4, !P0 ;  /* 0x0000000400007c0c */ /* 0x020fe2000c761270 */
[C---:B------:R-:W-:Y:S01]  /*44400*/  VIADD R0, R9.reuse, 0xa5 ;  /* 0x000000a509007836 */ /* 0x040fe20000000000 */
[----:B------:R-:W5:Y:S04]  /*44410*/  LDCU UR4, c[0x0][0x39c] ;  /* 0x00007380ff0477ac */ /* 0x000f680008000800 */
[----:B0-----:R-:W-:Y:S01]  /*44420*/  ISETP.LT.AND P4, PT, R0, UR5, !P0 ;  /* 0x0000000500007c0c */ /* 0x001fe2000c781270 */
[C---:B------:R-:W-:Y:S01]  /*44430*/  VIADD R0, R9.reuse, 0xa6 ;  /* 0x000000a609007836 */ /* 0x040fe20000000000 */
[----:B------:R-:W0:Y:S04]  /*44440*/  LDCU UR5, c[0x0][0x39c] ;  /* 0x00007380ff0577ac */ /* 0x000e280008000800 */
[----:B-1----:R-:W-:Y:S01]  /*44450*/  ISETP.LT.AND P5, PT, R0, UR6, !P0 ;  /* 0x0000000600007c0c */ /* 0x002fe2000c7a1270 */
[----:B------:R1:W-:Y:S01]  /*44460*/  @P6 STG.E.U16 desc[UR8][R24.64], R18 ;  /* 0x0000001218006986 */ /* 0x0003e2000c101508 */
[----:B------:R-:W-:Y:S01]  /*44470*/  VIADD R0, R9, 0xa7 ;  /* 0x000000a709007836 */ /* 0x000fe20000000000 */
[----:B------:R-:W0:Y:S02]  /*44480*/  LDCU UR6, c[0x0][0x39c] ;  /* 0x00007380ff0677ac */ /* 0x000e240008000800 */
[----:B-1----:R-:W5:Y:S01]  /*44490*/  LDL.LU.64 R24, [R1+0xcd8] ;  /* 0x000cd80001187983 */ /* 0x002f620000300a00 */
[----:B----4-:R-:W-:-:S03]  /*444a0*/  PRMT R18, R13, 0x7632, R18 ;  /* 0x000076320d127816 */ /* 0x010fc60000000012 */
[----:B------:R1:W-:Y:S04]  /*444b0*/  @P1 STG.E.U16 desc[UR8][R26.64], R13 ;  /* 0x0000000d1a001986 */ /* 0x0003e8000c101508 */
[----:B-1----:R-:W4:Y:S04]  /*444c0*/  LDL.LU.64 R26, [R1+0xcd0] ;  /* 0x000cd000011a7983 */ /* 0x002f280000300a00 */
[----:B------:R-:W4:Y:S04]  /*444d0*/  LDL.LU R7, [R1+0x9f0] ;  /* 0x0009f00001077983 */ /* 0x000f280000300800 */
[----:B------:R1:W-:Y:S04]  /*444e0*/  @P2 STG.E.U16 desc[UR8][R10.64], R18 ;  /* 0x000000120a002986 */ /* 0x0003e8000c101508 */
[----:B------:R0:W-:Y:S04]  /*444f0*/  @P3 STG.E.U16 desc[UR8][R22.64], R19 ;  /* 0x0000001316003986 */ /* 0x0001e8000c101508 */
[----:B-1----:R-:W4:Y:S04]  /*44500*/  LDL.LU.64 R10, [R1+0xcc8] ;  /* 0x000cc800010a7983 */ /* 0x002f280000300a00 */
[----:B0-----:R-:W4:Y:S04]  /*44510*/  LDL.LU.64 R22, [R1+0xcc0] ;  /* 0x000cc00001167983 */ /* 0x001f280000300a00 */
[----:B------:R-:W4:Y:S01]  /*44520*/  LDL.LU R13, [R1+0x9f4] ;  /* 0x0009f400010d7983 */ /* 0x000f220000300800 */
[----:B------:R-:W-:-:S05]  /*44530*/  PRMT R18, R19, 0x7632, R18 ;  /* 0x0000763213127816 */ /* 0x000fca0000000012 */
[----:B------:R0:W-:Y:S04]  /*44540*/  @P4 STG.E.U16 desc[UR8][R20.64], R18 ;  /* 0x0000001214004986 */ /* 0x0001e8000c101508 */
[----:B0-----:R-:W4:Y:S04]  /*44550*/  LDL.LU.64 R20, [R1+0xca8] ;  /* 0x000ca80001147983 */ /* 0x001f280000300a00 */
[----:B---3--:R0:W-:Y:S04]  /*44560*/  @P5 STG.E.U16 desc[UR8][R28.64], R12 ;  /* 0x0000000c1c005986 */ /* 0x0081e8000c101508 */
[----:B0-----:R-:W3:Y:S04]  /*44570*/  LDL.LU.64 R28, [R1+0xca0] ;  /* 0x000ca000011c7983 */ /* 0x001ee80000300a00 */
[----:B------:R-:W3:Y:S01]  /*44580*/  LDL.LU R19, [R1+0x9f8] ;  /* 0x0009f80001137983 */ /* 0x000ee20000300800 */
[----:B--2---:R-:W-:Y:S01]  /*44590*/  ISETP.LT.AND P6, PT, R0, UR7, !P0 ;  /* 0x0000000700007c0c */ /* 0x004fe2000c7c1270 */
[C---:B------:R-:W-:Y:S01]  /*445a0*/  VIADD R0, R9.reuse, 0xa8 ;  /* 0x000000a809007836 */ /* 0x040fe20000000000 */
[----:B------:R-:W0:Y:S04]  /*445b0*/  LDCU UR7, c[0x0][0x39c] ;  /* 0x00007380ff0777ac */ /* 0x000e280008000800 */
[----:B-----5:R-:W-:Y:S01]  /*445c0*/  ISETP.LT.AND P1, PT, R0, UR4, !P0 ;  /* 0x0000000400007c0c */ /* 0x020fe2000c721270 */
[C---:B------:R-:W-:Y:S01]  /*445d0*/  VIADD R0, R9.reuse, 0xa9 ;  /* 0x000000a909007836 */ /* 0x040fe20000000000 */
[----:B------:R-:W1:Y:S04]  /*445e0*/  LDCU UR4, c[0x0][0x39c] ;  /* 0x00007380ff0477ac */ /* 0x000e680008000800 */
[----:B------:R-:W-:Y:S01]  /*445f0*/  ISETP.LT.AND P2, PT, R0, UR5, !P0 ;  /* 0x0000000500007c0c */ /* 0x000fe2000c741270 */
[C---:B------:R-:W-:Y:S01]  /*44600*/  VIADD R0, R9.reuse, 0xaa ;  /* 0x000000aa09007836 */ /* 0x040fe20000000000 */
[----:B------:R-:W-:Y:S01]  /*44610*/  PRMT R18, R12, 0x7632, R18 ;  /* 0x000076320c127816 */ /* 0x000fe20000000012 */
[----:B------:R-:W2:Y:S03]  /*44620*/  LDCU UR5, c[0x0][0x39c] ;  /* 0x00007380ff0577ac */ /* 0x000ea60008000800 */
[----:B------:R-:W-:Y:S01]  /*44630*/  ISETP.LT.AND P3, PT, R0, UR6, !P0 ;  /* 0x0000000600007c0c */ /* 0x000fe2000c761270 */
        /* <DEDUP_REMOVED lines=9> */
[----:B-1----:R-:W5:Y:S04]  /*446d0*/  LDL.LU.64 R24, [R1+0xc88] ;  /* 0x000c880001187983 */ /* 0x002f680000300a00 */
[----:B----4-:R1:W-:Y:S01]  /*446e0*/  @P1 STG.E.U16 desc[UR8][R26.64], R7 ;  /* 0x000000071a001986 */ /* 0x0103e2000c101508 */
[----:B------:R-:W-:-:S03]  /*446f0*/  PRMT R18, R7, 0x7632, R18 ;  /* 0x0000763207127816 */ /* 0x000fc60000000012 */
        /* <DEDUP_REMOVED lines=20> */
[----:B------:R-:W-:Y:S01]  /*44840*/  VIADD R0, R9, 0xb0 ;  /* 0x000000b009007836 */ /* 0x000fe20000000000 */
        /* <DEDUP_REMOVED lines=510> */
[----:B------:R-:W-:Y:S01]  /*46830*/  VIADD R0, R9, 0x106 ;  /* 0x0000010609007836 */ /* 0x000fe20000000000 */
[----:B------:R-:W0:Y:S01]  /*46840*/  LDCU UR5, c[0x0][0x39c] ;  /* 0x00007380ff0577ac */ /* 0x000e220008000800 */
[----:B------:R0:W-:Y:S03]  /*46850*/  @P6 STG.E.U16 desc[UR8][R24.64], R18 ;  /* 0x0000001218006986 */ /* 0x0001e6000c101508 */
[----:B-1----:R-:W-:Y:S01]  /*46860*/  ISETP.LT.AND P5, PT, R0, UR6, !P0 ;  /* 0x0000000600007c0c */ /* 0x002fe2000c7a1270 */
[----:B0-----:R-:W5:Y:S04]  /*46870*/  LDL.LU.64 R24, [R1+0x1c8] ;  /* 0x0001c80001187983 */ /* 0x001f680000300a00 */
[----:B----4-:R0:W-:Y:S01]  /*46880*/  @P1 STG.E.U16 desc[UR8][R26.64], R13 ;  /* 0x0000000d1a001986 */ /* 0x0101e2000c101508 */
[----:B------:R-:W-:Y:S01]  /*46890*/  PRMT R18, R13, 0x7632, R18 ;  /* 0x000076320d127816 */ /* 0x000fe20000000012 */
[----:B------:R-:W-:Y:S01]  /*468a0*/  VIADD R0, R9, 0x107 ;  /* 0x0000010709007836 */ /* 0x000fe20000000000 */
[----:B------:R-:W1:Y:S01]  /*468b0*/  LDCU UR6, c[0x0][0x39c] ;  /* 0x00007380ff0677ac */ /* 0x000e620008000800 */
[----:B0-----:R-:W4:Y:S04]  /*468c0*/  LDL.LU.64 R26, [R1+0x1c0] ;  /* 0x0001c000011a7983 */ /* 0x001f280000300a00 */
        /* <DEDUP_REMOVED lines=63> */
[----:B------:R-:W0:Y:S01]  /*46cc0*/  LDCU UR5, c[0x0][0x39c] ;  /* 0x00007380ff0577ac */ /* 0x000e220008000800 */
[----:B------:R2:W-:Y:S03]  /*46cd0*/  @P6 STG.E.U16 desc[UR8][R24.64], R18 ;  /* 0x0000001218006986 */ /* 0x0005e6000c101508 */
[----:B-1----:R-:W-:Y:S01]  /*46ce0*/  ISETP.LT.AND P5, PT, R0, UR6, !P0 ;  /* 0x0000000600007c0c */ /* 0x002fe2000c7a1270 */
[----:B--2---:R-:W2:Y:S04]  /*46cf0*/  LDL.LU.64 R24, [R1+0x148] ;  /* 0x0001480001187983 */ /* 0x004ea80000300a00 */
[----:B----4-:R1:W-:Y:S01]  /*46d00*/  @P1 STG.E.U16 desc[UR8][R26.64], R12 ;  /* 0x0000000c1a001986 */ /* 0x0103e2000c101508 */
[----:B------:R-:W-:Y:S01]  /*46d10*/  PRMT R18, R12, 0x7632, R18 ;  /* 0x000076320c127816 */ /* 0x000fe20000000012 */
[----:B------:R-:W-:Y:S01]  /*46d20*/  VIADD R0, R9, 0x113 ;  /* 0x0000011309007836 */ /* 0x000fe20000000000 */
[----:B------:R-:W4:Y:S01]  /*46d30*/  LDCU UR6, c[0x0][0x39c] ;  /* 0x00007380ff0677ac */ /* 0x000f220008000800 */
[----:B-1----:R-:W2:Y:S04]  /*46d40*/  LDL.LU.64 R26, [R1+0x140] ;  /* 0x00014000011a7983 */ /* 0x002ea80000300a00 */
[----:B------:R-:W2:Y:S04]  /*46d50*/  LDL.LU R19, [R1+0x908] ;  /* 0x0009080001137983 */ /* 0x000ea80000300800 */
[----:B------:R1:W-:Y:S04]  /*46d60*/  @P2 STG.E.U16 desc[UR8][R10.64], R18 ;  /* 0x000000120a002986 */ /* 0x0003e8000c101508 */
[----:B------:R0:W-:Y:S04]  /*46d70*/  @P3 STG.E.U16 desc[UR8][R22.64], R7 ;  /* 0x0000000716003986 */ /* 0x0001e8000c101508 */
[----:B-1----:R-:W2:Y:S04]  /*46d80*/  LDL.LU.64 R10, [R1+0x138] ;  /* 0x00013800010a7983 */ /* 0x002ea80000300a00 */
[----:B0-----:R-:W2:Y:S04]  /*46d90*/  LDL.LU.64 R22, [R1+0x130] ;  /* 0x0001300001167983 */ /* 0x001ea80000300a00 */
[----:B------:R-:W2:Y:S01]  /*46da0*/  LDL.LU R12, [R1+0x90c] ;  /* 0x00090c00010c7983 */ /* 0x000ea20000300800 */
[----:B------:R-:W-:-:S05]  /*46db0*/  PRMT R18, R7, 0x7632, R18 ;  /* 0x0000763207127816 */ /* 0x000fca0000000012 */
[----:B------:R0:W-:Y:S04]  /*46dc0*/  @P4 STG.E.U16 desc[UR8][R20.64], R18 ;  /* 0x0000001214004986 */ /* 0x0001e8000c101508 */
[----:B0-----:R-:W2:Y:S04]  /*46dd0*/  LDL.LU.64 R20, [R1+0x128] ;  /* 0x0001280001147983 */ /* 0x001ea80000300a00 */
[----:B---3--:R0:W-:Y:S04]  /*46de0*/  @P5 STG.E.U16 desc[UR8][R28.64], R13 ;  /* 0x0000000d1c005986 */ /* 0x0081e8000c101508 */
[----:B0-----:R-:W3:Y:S04]  /*46df0*/  LDL.LU.64 R28, [R1+0x118] ;  /* 0x00011800011c7983 */ /* 0x001ee80000300a00 */
[----:B------:R-:W3:Y:S01]  /*46e00*/  LDL.LU R7, [R1+0x8f0] ;  /* 0x0008f00001077983 */ /* 0x000ee20000300800 */
[----:B------:R-:W-:Y:S01]  /*46e10*/  ISETP.LT.AND P6, PT, R0, UR7, !P0 ;  /* 0x0000000700007c0c */ /* 0x000fe2000c7c1270 */
        /* <DEDUP_REMOVED lines=8> */
[----:B------:R-:W5:Y:S03]  /*46ea0*/  LDCU UR5, c[0x0][0x39c] ;  /* 0x00007380ff0577ac */ /* 0x000f660008000800 */
[----:B----4-:R-:W-:Y:S01]  /*46eb0*/  ISETP.LT.AND P3, PT, R0, UR6, !P0 ;  /* 0x0000000600007c0c */ /* 0x010fe2000c761270 */
[C---:B------:R-:W-:Y:S01]  /*46ec0*/  VIADD R0, R9.reuse, 0x117 ;  /* 0x0000011709007836 */ /* 0x040fe20000000000 */
[----:B------:R-:W4:Y:S01]  /*46ed0*/  LDCU UR6, c[0x0][0x39c] ;  /* 0x00007380ff0677ac */ /* 0x000f220008000800 */
[----:B--2---:R2:W-:Y:S03]  /*46ee0*/  @P6 STG.E.U16 desc[UR8][R24.64], R18 ;  /* 0x0000001218006986 */ /* 0x0045e6000c101508 */
[----:B0-----:R-:W-:Y:S01]  /*46ef0*/  ISETP.LT.AND P4, PT, R0, UR7, !P0 ;  /* 0x0000000700007c0c */ /* 0x001fe2000c781270 */
[----:B------:R-:W-:Y:S01]  /*46f00*/  VIADD R0, R9, 0x118 ;  /* 0x0000011809007836 */ /* 0x000fe20000000000 */
[----:B------:R-:W0:Y:S01]  /*46f10*/  LDCU UR7, c[0x0][0x39c] ;  /* 0x00007380ff0777ac */ /* 0x000e220008000800 */
[----:B--2---:R-:W2:Y:S03]  /*46f20*/  LDL.LU.64 R24, [R1+0x110] ;  /* 0x0001100001187983 */ /* 0x004ea60000300a00 */
[----:B-1----:R-:W-:Y:S01]  /*46f30*/  ISETP.LT.AND P5, PT, R0, UR4, !P0 ;  /* 0x0000000400007c0c */ /* 0x002fe2000c7a1270 */
[----:B------:R1:W-:Y:S01]  /*46f40*/  @P1 STG.E.U16 desc[UR8][R26.64], R19 ;  /* 0x000000131a001986 */ /* 0x0003e2000c101508 */
[----:B------:R-:W-:Y:S01]  /*46f50*/  PRMT R18, R19, 0x7632, R18 ;  /* 0x0000763213127816 */ /* 0x000fe20000000012 */
[----:B------:R-:W-:Y:S01]  /*46f60*/  VIADD R0, R9, 0x119 ;  /* 0x0000011909007836 */ /* 0x000fe20000000000 */
[----:B------:R-:W0:Y:S01]  /*46f70*/  LDCU UR4, c[0x0][0x39c] ;  /* 0x00007380ff0477ac */ /* 0x000e220008000800 */
        /* <DEDUP_REMOVED lines=13> */
[----:B-----5:R-:W-:Y:S01]  /*47050*/  ISETP.LT.AND P6, PT, R0, UR5, !P0 ;  /* 0x0000000500007c0c */ /* 0x020fe2000c7c1270 */
[C---:B------:R-:W-:Y:S01]  /*47060*/  VIADD R0, R9.reuse, 0x11a ;  /* 0x0000011a09007836 */ /* 0x040fe20000000000 */
[----:B------:R-:W0:Y:S04]  /*47070*/  LDCU UR5, c[0x0][0x39c] ;  /* 0x00007380ff0577ac */ /* 0x000e280008000800 */
[----:B----4-:R-:W-:Y:S01]  /*47080*/  ISETP.LT.AND P1, PT, R0, UR6, !P0 ;  /* 0x0000000600007c0c */ /* 0x010fe2000c721270 */
[C---:B------:R-:W-:Y:S01]  /*47090*/  VIADD R0, R9.reuse, 0x11b ;  /* 0x0000011b09007836 */ /* 0x040fe20000000000 */
[----:B------:R-:W1:Y:S04]  /*470a0*/  LDCU UR6, c[0x0][0x39c] ;  /* 0x00007380ff0677ac */ /* 0x000e680008000800 */
[----:B------:R-:W-:Y:S01]  /*470b0*/  ISETP.LT.AND P2, PT, R0, UR7, !P0 ;  /* 0x0000000700007c0c */ /* 0x000fe2000c741270 */
[----:B------:R-:W-:Y:S01]  /*470c0*/  VIADD R0, R9, 0x11c ;  /* 0x0000011c09007836 */ /* 0x000fe20000000000 */
[----:B------:R-:W-:Y:S01]  /*470d0*/  PRMT R18, R7, 0x7632, R18 ;  /* 0x0000763207127816 */ /* 0x000fe20000000012 */
[----:B------:R-:W4:Y:S03]  /*470e0*/  LDCU UR7, c[0x0][0x39c] ;  /* 0x00007380ff0777ac */ /* 0x000f260008000800 */
[----:B------:R-:W-:Y:S01]  /*470f0*/  ISETP.LT.AND P3, PT, R0, UR4, !P0 ;  /* 0x0000000400007c0c */ /* 0x000fe2000c761270 */
[C---:B------:R-:W-:Y:S01]  /*47100*/  VIADD R0, R9.reuse, 0x11d ;  /* 0x0000011d09007836 */ /* 0x040fe20000000000 */
[----:B------:R-:W5:Y:S01]  /*47110*/  LDCU UR4, c[0x0][0x39c] ;  /* 0x00007380ff0477ac */ /* 0x000f620008000800 */
        /* <DEDUP_REMOVED lines=23> */
[----:B----4-:R-:W-:Y:S01]  /*47290*/  ISETP.LT.AND P6, PT, R0, UR7, !P0 ;  /* 0x0000000700007c0c */ /* 0x010fe2000c7c1270 */
        /* <DEDUP_REMOVED lines=8> */
[----:B------:R-:W4:Y:S03]  /*47320*/  LDCU UR5, c[0x0][0x39c] ;  /* 0x00007380ff0577ac */ /* 0x000f260008000800 */
[----:B------:R-:W-:Y:S01]  /*47330*/  ISETP.LT.AND P3, PT, R0, UR6, !P0 ;  /* 0x0000000600007c0c */ /* 0x000fe2000c761270 */
[C---:B------:R-:W-:Y:S01]  /*47340*/  VIADD R0, R9.reuse, 0x123 ;  /* 0x0000012309007836 */ /* 0x040fe20000000000 */
[----:B--2---:R2:W-:Y:S01]  /*47350*/  @P6 STG.E.U16 desc[UR8][R24.64], R18 ;  /* 0x0000001218006986 */ /* 0x0045e2000c101508 */
[----:B------:R-:W5:Y:S03]  /*47360*/  LDCU UR6, c[0x0][0x39c] ;  /* 0x00007380ff0677ac */ /* 0x000f660008000800 */
        /* <DEDUP_REMOVED lines=34> */
[----:B--2---:R2:W-:Y:S01]  /*47590*/  @P6 STG.E.U16 desc[UR8][R24.64], R18 ;  /* 0x0000001218006986 */ /* 0x0045e2000c101508 */
[----:B------:R-:W5:Y:S03]  /*475a0*/  LDCU UR4, c[0x0][0x39c] ;  /* 0x00007380ff0477ac */ /* 0x000f660008000800 */
[----:B0-----:R-:W-:Y:S01]  /*475b0*/  ISETP.LT.AND P4, PT, R0, UR5, !P0 ;  /* 0x0000000500007c0c */ /* 0x001fe2000c781270 */
[C---:B------:R-:W-:Y:S01]  /*475c0*/  VIADD R0, R9.reuse, 0x12a ;  /* 0x0000012a09007836 */ /* 0x040fe20000000000 */
        /* <DEDUP_REMOVED lines=88> */
[----:B0-----:R-:W2:Y:S04]  /*47b50*/  LDL.LU.64 R20, [R1] ;  /* 0x0000000001147983 */ /* 0x001ea80000300a00 */
        /* <DEDUP_REMOVED lines=806> */
[----:B--2---:R2:W-:Y:S01]  /*4adc0*/  @P6 STG.E.U16 desc[UR8][R24.64], R18 ;  /* 0x0000001218006986 */ /* 0x0045e2000c101508 */
[C---:B------:R-:W-:Y:S01]  /*4add0*/  VIADD R0, R9.reuse, 0x1bf ;  /* 0x000001bf09007836 */ /* 0x040fe20000000000 */
[----:B------:R-:W5:Y:S04]  /*4ade0*/  LDCU UR6, c[0x0][0x39c] ;  /* 0x00007380ff0677ac */ /* 0x000f680008000800 */
[----:B0-----:R-:W-:Y:S01]  /*4adf0*/  ISETP.LT.AND P4, PT, R0, UR7, !P0 ;  /* 0x0000000700007c0c */ /* 0x001fe2000c781270 */
[----:B--2---:R-:W2:Y:S01]  /*4ae00*/  LDL.LU.64 R24, [R1+0x7d8] ;  /* 0x0007d80001187983 */ /* 0x004ea20000300a00 */
[----:B------:R-:W-:Y:S01]  /*4ae10*/  VIADD R0, R9, 0x1c0 ;  /* 0x000001c009007836 */ /* 0x000fe20000000000 */
[----:B------:R-:W0:Y:S04]  /*4ae20*/  LDCU UR7, c[0x0][0x39c] ;  /* 0x00007380ff0777ac */ /* 0x000e280008000800 */
        /* <DEDUP_REMOVED lines=26> */
[----:B------:R-:W4:Y:S04]  /*4afd0*/  LDCU UR7, c[0x0][0x39c] ;  /* 0x00007380ff0777ac */ /* 0x000f280008000800 */
[----:B------:R-:W-:Y:S01]  /*4afe0*/  ISETP.LT.AND P3, PT, R0, UR4, !P0 ;  /* 0x0000000400007c0c */ /* 0x000fe2000c761270 */
[----:B------:R-:W-:Y:S01]  /*4aff0*/  VIADD R0, R9, 0x1c5 ;  /* 0x000001c509007836 */ /* 0x000fe20000000000 */
[----:B------:R-:W5:Y:S01]  /*4b000*/  LDCU UR4, c[0x0][0x39c] ;  /* 0x00007380ff0477ac */ /* 0x000f620008000800 */
[----:B------:R-:W-:-:S03]  /*4b010*/  PRMT R18, R7, 0x7632, R18 ;  /* 0x0000763207127816 */ /* 0x000fc60000000012 */
[----:B0-----:R-:W-:Y:S01]  /*4b020*/  ISETP.LT.AND P4, PT, R0, UR5, !P0 ;  /* 0x0000000500007c0c */ /* 0x001fe2000c781270 */
[C---:B------:R-:W-:Y:S01]  /*4b030*/  VIADD R0, R9.reuse, 0x1c6 ;  /* 0x000001c609007836 */ /* 0x040fe20000000000 */
[----:B--2---:R0:W-:Y:S01]  /*4b040*/  @P6 STG.E.U16 desc[UR8][R24.64], R18 ;  /* 0x0000001218006986 */ /* 0x0041e2000c101508 */
[----:B------:R-:W2:Y:S03]  /*4b050*/  LDCU UR5, c[0x0][0x39c] ;  /* 0x00007380ff0577ac */ /* 0x000ea60008000800 */
[----:B-1----:R-:W-:Y:S01]  /*4b060*/  ISETP.LT.AND P5, PT, R0, UR6, !P0 ;  /* 0x0000000600007c0c */ /* 0x002fe2000c7a1270 */
[C---:B------:R-:W-:Y:S01]  /*4b070*/  VIADD R0, R9.reuse, 0x1c7 ;  /* 0x000001c709007836 */ /* 0x040fe20000000000 */
[----:B------:R-:W1:Y:S01]  /*4b080*/  LDCU UR6, c[0x0][0x39c] ;  /* 0x00007380ff0677ac */ /* 0x000e620008000800 */
[----:B0-----:R-:W3:Y:S03]  /*4b090*/  LDL.LU.64 R24, [R1+0x818] ;  /* 0x0008180001187983 */ /* 0x001ee60000300a00 */
[----:B----4-:R-:W-:Y:S01]  /*4b0a0*/  ISETP.LT.AND P6, PT, R0, UR7, !P0 ;  /* 0x0000000700007c0c */ /* 0x010fe2000c7c1270 */
[----:B------:R-:W-:Y:S01]  /*4b0b0*/  VIADD R18, R9, 0x1c8 ;  /* 0x000001c809127836 */ /* 0x000fe20000000000 */
[----:B------:R-:W0:Y:S01]  /*4b0c0*/  LDCU UR7, c[0x0][0x39c] ;  /* 0x00007380ff0777ac */ /* 0x000e220008000800 */
[----:B------:R4:W-:Y:S01]  /*4b0d0*/  @P1 STG.E.U16 desc[UR8][R26.64], R13 ;  /* 0x0000000d1a001986 */ /* 0x0009e2000c101508 */
[----:B------:R-:W-:-:S02]  /*4b0e0*/  PRMT R0, R13, 0x7632, R0 ;  /* 0x000076320d007816 */ /* 0x000fc40000000000 */
[----:B-----5:R-:W-:Y:S01]  /*4b0f0*/  ISETP.LT.AND P1, PT, R18, UR4, !P0 ;  /* 0x0000000412007c0c */ /* 0x020fe2000c721270 */
[----:B----4-:R-:W4:Y:S04]  /*4b100*/  LDL.LU.64 R26, [R1+0x810] ;  /* 0x00081000011a7983 */ /* 0x010f280000300a00 */
[----:B------:R5:W-:Y:S01]  /*4b110*/  @P2 STG.E.U16 desc[UR8][R10.64], R0 ;  /* 0x000000000a002986 */ /* 0x000be2000c101508 */
[C---:B------:R-:W-:Y:S01]  /*4b120*/  VIADD R18, R9.reuse, 0x1c9 ;  /* 0x000001c909127836 */ /* 0x040fe20000000000 */
[----:B------:R-:W0:Y:S02]  /*4b130*/  LDCU UR4, c[0x0][0x39c] ;  /* 0x00007380ff0477ac */ /* 0x000e240008000800 */
[----:B------:R-:W4:Y:S04]  /*4b140*/  LDL.LU R7, [R1+0xcb0] ;  /* 0x000cb00001077983 */ /* 0x000f280000300800 */
[----:B------:R0:W-:Y:S04]  /*4b150*/  @P3 STG.E.U16 desc[UR8][R22.64], R19 ;  /* 0x0000001316003986 */ /* 0x0001e8000c101508 */
[----:B-----5:R-:W5:Y:S01]  /*4b160*/  LDL.LU.64 R10, [R1+0x838] ;  /* 0x00083800010a7983 */ /* 0x020f620000300a00 */
[----:B--2---:R-:W-:Y:S01]  /*4b170*/  ISETP.LT.AND P2, PT, R18, UR5, !P0 ;  /* 0x0000000512007c0c */ /* 0x004fe2000c741270 */
[----:B------:R-:W-:-:S02]  /*4b180*/  VIADD R0, R9, 0x1ca ;  /* 0x000001ca09007836 */ /* 0x000fc40000000000 */
[----:B0-----:R-:W2:Y:S01]  /*4b190*/  LDL.LU.64 R22, [R1+0x858] ;  /* 0x0008580001167983 */ /* 0x001ea20000300a00 */
[----:B------:R-:W-:Y:S01]  /*4b1a0*/  PRMT R18, R19, 0x7632, R18 ;  /* 0x0000763213127816 */ /* 0x000fe20000000012 */
[----:B------:R-:W0:Y:S02]  /*4b1b0*/  LDCU UR5, c[0x0][0x39c] ;  /* 0x00007380ff0577ac */ /* 0x000e240008000800 */
[----:B------:R-:W2:Y:S04]  /*4b1c0*/  LDL.LU R13, [R1+0xcb4] ;  /* 0x000cb400010d7983 */ /* 0x000ea80000300800 */
[----:B------:R0:W-:Y:S04]  /*4b1d0*/  @P4 STG.E.U16 desc[UR8][R20.64], R18 ;  /* 0x0000001214004986 */ /* 0x0001e8000c101508 */
[----:B0-----:R-:W2:Y:S04]  /*4b1e0*/  LDL.LU.64 R20, [R1+0x850] ;  /* 0x0008500001147983 */ /* 0x001ea80000300a00 */
[----:B---3--:R0:W-:Y:S04]  /*4b1f0*/  @P5 STG.E.U16 desc[UR8][R28.64], R12 ;  /* 0x0000000c1c005986 */ /* 0x0081e8000c101508 */
[----:B0-----:R-:W3:Y:S04]  /*4b200*/  LDL.LU.64 R28, [R1+0x848] ;  /* 0x00084800011c7983 */ /* 0x001ee80000300a00 */
[----:B------:R-:W3:Y:S01]  /*4b210*/  LDL.LU R19, [R1+0xcb8] ;  /* 0x000cb80001137983 */ /* 0x000ee20000300800 */
[----:B-1----:R-:W-:Y:S01]  /*4b220*/  ISETP.LT.AND P3, PT, R0, UR6, !P0 ;  /* 0x0000000600007c0c */ /* 0x002fe2000c761270 */
[C---:B------:R-:W-:Y:S01]  /*4b230*/  VIADD R0, R9.reuse, 0x1cb ;  /* 0x000001cb09007836 */ /* 0x040fe20000000000 */
[----:B------:R-:W0:Y:S01]  /*4b240*/  LDCU UR6, c[0x0][0x39c] ;  /* 0x00007380ff0677ac */ /* 0x000e220008000800 */
[----:B------:R-:W-:-:S03]  /*4b250*/  VIADD R18, R9, 0x1cc ;  /* 0x000001cc09127836 */ /* 0x000fc60000000000 */
[----:B------:R-:W-:Y:S01]  /*4b260*/  ISETP.LT.AND P4, PT, R0, UR7, !P0 ;  /* 0x0000000700007c0c */ /* 0x000fe2000c781270 */
[----:B------:R-:W1:Y:S01]  /*4b270*/  LDCU UR7, c[0x0][0x39c] ;  /* 0x00007380ff0777ac */ /* 0x000e620008000800 */
[----:B------:R-:W-:Y:S02]  /*4b280*/  PRMT R0, R12, 0x7632, R0 ;  /* 0x000076320c007816 */ /* 0x000fe40000000000 */
[----:B------:R-:W-:Y:S01]  /*4b290*/  ISETP.LT.AND P5, PT, R18, UR4, !P0 ;  /* 0x0000000412007c0c */ /* 0x000fe2000c7a1270 */
[C---:B------:R-:W-:Y:S01]  /*4b2a0*/  VIADD R18, R9.reuse, 0x1cd ;  /* 0x000001cd09127836 */ /* 0x040fe20000000000 */
[----:B------:R-:W0:Y:S01]  /*4b2b0*/  LDCU UR4, c[0x0][0x39c] ;  /* 0x00007380ff0477ac */ /* 0x000e220008000800 */
[----:B------:R0:W-:Y:S03]  /*4b2c0*/  @P6 STG.E.U16 desc[UR8][R24.64], R0 ;  /* 0x0000000018006986 */ /* 0x0001e6000c101508 */
[----:B------:R-:W-:Y:S01]  /*4b2d0*/  ISETP.LT.AND P6, PT, R18, UR5, !P0 ;  /* 0x0000000512007c0c */ /* 0x000fe2000c7c1270 */
[----:B------:R-:W1:Y:S01]  /*4b2e0*/  LDCU UR5, c[0x0][0x39c] ;  /* 0x00007380ff0577ac */ /* 0x000e620008000800 */
[----:B0-----:R-:W-:Y:S01]  /*4b2f0*/  VIADD R0, R9, 0x1ce ;  /* 0x000001ce09007836 */ /* 0x001fe20000000000 */
[----:B------:R-:W3:Y:S04]  /*4b300*/  LDL.LU.64 R24, [R1+0x860] ;  /* 0x0008600001187983 */ /* 0x000ee80000300a00 */
[----:B----4-:R0:W-:Y:S01]  /*4b310*/  @P1 STG.E.U16 desc[UR8][R26.64], R7 ;  /* 0x000000071a001986 */ /* 0x0101e2000c101508 */
[----:B------:R-:W-:-:S02]  /*4b320*/  PRMT R18, R7, 0x7632, R18 ;  /* 0x0000763207127816 */ /* 0x000fc40000000012 */
[----:B------:R-:W-:Y:S01]  /*4b330*/  ISETP.LT.AND P1, PT, R0, UR6, !P0 ;  /* 0x0000000600007c0c */ /* 0x000fe2000c721270 */
[----:B------:R-:W-:Y:S01]  /*4b340*/  VIADD R0, R9, 0x1cf ;  /* 0x000001cf09007836 */ /* 0x000fe20000000000 */
[----:B------:R-:W4:Y:S01]  /*4b350*/  LDCU UR6, c[0x0][0x39c] ;  /* 0x00007380ff0677ac */ /* 0x000f220008000800 */
[----:B-----5:R-:W-:Y:S04]  /*4b360*/  @P2 STG.E.U16 desc[UR8][R10.64], R18 ;  /* 0x000000120a002986 */ /* 0x020fe8000c101508 */
[----:B0-----:R-:W5:Y:S04]  /*4b370*/  LDL.LU.64 R26, [R1+0x878] ;  /* 0x00087800011a7983 */ /* 0x001f680000300a00 */
[----:B------:R-:W5:Y:S01]  /*4b380*/  LDL.LU R12, [R1+0xcbc] ;  /* 0x000cbc00010c7983 */ /* 0x000f620000300800 */
[----:B-1----:R-:W-:Y:S01]  /*4b390*/  ISETP.LT.AND P2, PT, R0, UR7, !P0 ;  /* 0x0000000700007c0c */ /* 0x002fe2000c741270 */
[----:B------:R-:W0:Y:S02]  /*4b3a0*/  LDCU UR7, c[0x0][0x39c] ;  /* 0x00007380ff0777ac */ /* 0x000e240008000800 */
[----:B------:R-:W5:Y:S01]  /*4b3b0*/  LDL.LU.64 R6, [R1+0x870] ;  /* 0x0008700001067983 */ /* 0x000f620000300a00 */
[----:B--2---:R-:W-:-:S03]  /*4b3c0*/  PRMT R0, R13, 0x7632, R0 ;  /* 0x000076320d007816 */ /* 0x004fc60000000000 */
[----:B------:R1:W-:Y:S04]  /*4b3d0*/  @P3 STG.E.U16 desc[UR8][R22.64], R13 ;  /* 0x0000000d16003986 */ /* 0x0003e8000c101508 */
[----:B-1----:R-:W2:Y:S04]  /*4b3e0*/  LDL.LU.64 R22, [R1+0x8a0] ;  /* 0x0008a00001167983 */ /* 0x002ea80000300a00 */
[----:B------:R-:W2:Y:S04]  /*4b3f0*/  LDL.LU R13, [R1+0xce0] ;  /* 0x000ce000010d7983 */ /* 0x000ea80000300800 */
[----:B------:R-:W-:Y:S04]  /*4b400*/  @P4 STG.E.U16 desc[UR8][R20.64], R0 ;  /* 0x0000000014004986 */ /* 0x000fe8000c101508 */
[----:B------:R-:W2:Y:S04]  /*4b410*/  LDL.LU.64 R10, [R1+0x898] ;  /* 0x00089800010a7983 */ /* 0x000ea80000300a00 */
[----:B---3--:R1:W-:Y:S04]  /*4b420*/  @P5 STG.E.U16 desc[UR8][R28.64], R19 ;  /* 0x000000131c005986 */ /* 0x0083e8000c101508 */
[----:B-1----:R-:W3:Y:S04]  /*4b430*/  LDL.LU.64 R28, [R1+0x890] ;  /* 0x00089000011c7983 */ /* 0x002ee80000300a00 */
[----:B------:R-:W3:Y:S01]  /*4b440*/  LDL.LU R21, [R1+0xce4] ;  /* 0x000ce40001157983 */ /* 0x000ee20000300800 */
[----:B------:R-:W-:-:S02]  /*4b450*/  VIADD R18, R9, 0x1d0 ;  /* 0x000001d009127836 */ /* 0x000fc40000000000 */
[----:B------:R-:W-:-:S03]  /*4b460*/  VIADD R0, R9, 0x1d2 ;  /* 0x000001d209007836 */ /* 0x000fc60000000000 */
[----:B------:R-:W-:Y:S01]  /*4b470*/  ISETP.LT.AND P3, PT, R18, UR4, !P0 ;  /* 0x0000000412007c0c */ /* 0x000fe2000c761270 */
[C---:B------:R-:W-:Y:S01]  /*4b480*/  VIADD R18, R9.reuse, 0x1d1 ;  /* 0x000001d109127836 */ /* 0x040fe20000000000 */
[----:B----4-:R-:W-:Y:S01]  /*4b490*/  ISETP.LT.AND P5, PT, R0, UR6, !P0 ;  /* 0x0000000600007c0c */ /* 0x010fe2000c7a1270 */
[----:B------:R-:W-:Y:S01]  /*4b4a0*/  VIADD R0, R9, 0x1d3 ;  /* 0x000001d309007836 */ /* 0x000fe20000000000 */
[----:B------:R-:W1:Y:S02]  /*4b4b0*/  LDCU UR4, c[0x0][0x39c] ;  /* 0x00007380ff0477ac */ /* 0x000e640008000800 */
[----:B------:R-:W-:Y:S02]  /*4b4c0*/  ISETP.LT.AND P4, PT, R18, UR5, !P0 ;  /* 0x0000000512007c0c */ /* 0x000fe4000c781270 */
[----:B------:R-:W-:Y:S01]  /*4b4d0*/  PRMT R18, R19, 0x7632, R18 ;  /* 0x0000763213127816 */ /* 0x000fe20000000012 */
[----:B------:R-:W4:Y:S01]  /*4b4e0*/  LDCU UR5, c[0x0][0x39c] ;  /* 0x00007380ff0577ac */ /* 0x000f220008000800 */
[----:B------:R-:W1:Y:S03]  /*4b4f0*/  LDCU UR6, c[0x0][0x39c] ;  /* 0x00007380ff0677ac */ /* 0x000e660008000800 */
[----:B------:R4:W-:Y:S01]  /*4b500*/  @P6 STG.E.U16 desc[UR8][R24.64], R18 ;  /* 0x0000001218006986 */ /* 0x0009e2000c101508 */
[----:B0-----:R-:W-:Y:S01]  /*4b510*/  ISETP.LT.AND P6, PT, R0, UR7, !P0 ;  /* 0x0000000700007c0c */ /* 0x001fe2000c7c1270 */
[----:B------:R-:W0:Y:S02]  /*4b520*/  LDCU UR7, c[0x0][0x39c] ;  /* 0x00007380ff0777ac */ /* 0x000e240008000800 */
[----:B----4-:R-:W4:Y:S01]  /*4b530*/  LDL.LU.64 R24, [R1+0xa30] ;  /* 0x000a300001187983 */ /* 0x010f220000300a00 */
[----:B-----5:R-:W-:-:S03]  /*4b540*/  PRMT R0, R12, 0x7632, R0 ;  /* 0x000076320c007816 */ /* 0x020fc60000000000 */
[----:B------:R5:W-:Y:S04]  /*4b550*/  @P1 STG.E.U16 desc[UR8][R26.64], R12 ;  /* 0x0000000c1a001986 */ /* 0x000be8000c101508 */
[----:B------:R0:W-:Y:S04]  /*4b560*/  @P2 STG.E.U16 desc[UR8][R6.64], R0 ;  /* 0x0000000006002986 */ /* 0x0001e8000c101508 */
[----:B-----5:R-:W5:Y:S04]  /*4b570*/  LDL.LU.64 R26, [R1+0xa50] ;  /* 0x000a5000011a7983 */ /* 0x020f680000300a00 */
[----:B------:R-:W5:Y:S04]  /*4b580*/  LDL.LU R12, [R1+0xce8] ;  /* 0x000ce800010c7983 */ /* 0x000f680000300800 */
[----:B--2---:R2:W-:Y:S01]  /*4b590*/  @P3 STG.E.U16 desc[UR8][R22.64], R13 ;  /* 0x0000000d16003986 */ /* 0x0045e2000c101508 */
[----:B0-----:R-:W-:-:S03]  /*4b5a0*/  PRMT R0, R13, 0x7632, R0 ;  /* 0x000076320d007816 */ /* 0x001fc60000000000 */
[----:B--2---:R-:W2:Y:S04]  /*4b5b0*/  LDL.LU.64 R22, [R1+0xa70] ;  /* 0x000a700001167983 */ /* 0x004ea80000300a00 */
[----:B------:R-:W2:Y:S04]  /*4b5c0*/  LDL.LU R13, [R1+0xcec] ;  /* 0x000cec00010d7983 */ /* 0x000ea80000300800 */
[----:B------:R-:W-:Y:S04]  /*4b5d0*/  @P4 STG.E.U16 desc[UR8][R10.64], R0 ;  /* 0x000000000a004986 */ /* 0x000fe8000c101508 */
[----:B---3--:R0:W-:Y:S04]  /*4b5e0*/  @P5 STG.E.U16 desc[UR8][R28.64], R21 ;  /* 0x000000151c005986 */ /* 0x0081e8000c101508 */
[----:B0-----:R-:W3:Y:S01]  /*4b5f0*/  LDL.LU.64 R28, [R1+0xa58] ;  /* 0x000a5800011c7983 */ /* 0x001ee20000300a00 */
[----:B------:R-:W-:-:S03]  /*4b600*/  VIADD R18, R9, 0x1d4 ;  /* 0x000001d409127836 */ /* 0x000fc60000000000 */
[----:B------:R-:W3:Y:S02]  /*4b610*/  LDL.LU R19, [R1+0xd00] ;  /* 0x000d000001137983 */ /* 0x000ee40000300800 */
[----:B-1----:R-:W-:Y:S01]  /*4b620*/  ISETP.LT.AND P1, PT, R18, UR4, !P0 ;  /* 0x0000000412007c0c */ /* 0x002fe2000c721270 */
[C---:B------:R-:W-:Y:S01]  /*4b630*/  VIADD R18, R9.reuse, 0x1d5 ;  /* 0x000001d509127836 */ /* 0x040fe20000000000 */
[----:B------:R-:W3:Y:S01]  /*4b640*/  LDL R11, [R1+0xd90] ;  /* 0x000d9000010b7983 */ /* 0x000ee20000100800 */
[----:B------:R-:W0:Y:S03]  /*4b650*/  LDCU UR4, c[0x0][0x39c] ;  /* 0x00007380ff0477ac */ /* 0x000e260008000800 */
[----:B------:R-:W-:Y:S01]  /*4b660*/  ISETP.LT.AND P2, PT, R18, UR5, !P0 ;  /* 0x0000000512007c0c */ /* 0x000fe2000c741270 */
[C---:B------:R-:W-:Y:S01]  /*4b670*/  VIADD R18, R9.reuse, 0x1d6 ;  /* 0x000001d609127836 */ /* 0x040fe20000000000 */
[----:B------:R-:W1:Y:S04]  /*4b680*/  LDCU UR5, c[0x0][0x39c] ;  /* 0x00007380ff0577ac */ /* 0x000e680008000800 */
[----:B------:R-:W-:Y:S01]  /*4b690*/  ISETP.LT.AND P3, PT, R18, UR6, !P0 ;  /* 0x0000000612007c0c */ /* 0x000fe2000c761270 */
[C---:B------:R-:W-:Y:S01]  /*4b6a0*/  VIADD R18, R9.reuse, 0x1d7 ;  /* 0x000001d709127836 */ /* 0x040fe20000000000 */
[----:B------:R-:W0:Y:S04]  /*4b6b0*/  LDCU UR6, c[0x0][0x39c] ;  /* 0x00007380ff0677ac */ /* 0x000e280008000800 */
[----:B------:R-:W-:Y:S01]  /*4b6c0*/  ISETP.LT.AND P4, PT, R18, UR7, !P0 ;  /* 0x0000000712007c0c */ /* 0x000fe2000c781270 */
[----:B------:R-:W-:Y:S01]  /*4b6d0*/  VIADD R0, R9, 0x1d8 ;  /* 0x000001d809007836 */ /* 0x000fe20000000000 */
[----:B------:R-:W-:Y:S01]  /*4b6e0*/  PRMT R18, R21, 0x7632, R18 ;  /* 0x0000763215127816 */ /* 0x000fe20000000012 */
[----:B------:R-:W0:Y:S04]  /*4b6f0*/  LDCU UR7, c[0x0][0x39c] ;  /* 0x00007380ff0777ac */ /* 0x000e280008000800 */
[----:B----4-:R4:W-:Y:S04]  /*4b700*/  @P6 STG.E.U16 desc[UR8][R24.64], R18 ;  /* 0x0000001218006986 */ /* 0x0109e8000c101508 */
[----:B----4-:R-:W4:Y:S04]  /*4b710*/  LDL.LU.64 R24, [R1+0xa90] ;  /* 0x000a900001187983 */ /* 0x010f280000300a00 */
[----:B------:R-:W4:Y:S01]  /*4b720*/  LDL.LU.64 R4, [R1+0xa78] ;  /* 0x000a780001047983 */ /* 0x000f220000300a00 */
[----:B-----5:R-:W-:-:S03]  /*4b730*/  PRMT R18, R12, 0x7632, R18 ;  /* 0x000076320c127816 */ /* 0x020fc60000000012 */
[----:B------:R5:W-:Y:S04]  /*4b740*/  @P1 STG.E.U16 desc[UR8][R26.64], R12 ;  /* 0x0000000c1a001986 */ /* 0x000be8000c101508 */
[----:B------:R2:W-:Y:S04]  /*4b750*/  @P2 STG.E.U16 desc[UR8][R16.64], R18 ;  /* 0x0000001210002986 */ /* 0x0005e8000c101508 */
[----:B-----5:R-:W5:Y:S04]  /*4b760*/  LDL.LU R26, [R1+0xd04] ;  /* 0x000d0400011a7983 */ /* 0x020f680000300800 */
[----:B------:R-:W5:Y:S01]  /*4b770*/  LDL.LU.64 R6, [R1+0xaa0] ;  /* 0x000aa00001067983 */ /* 0x000f620000300a00 */
[----:B--2---:R-:W-:-:S03]  /*4b780*/  PRMT R16, R13, 0x7632, R16 ;  /* 0x000076320d107816 */ /* 0x004fc60000000010 */
[----:B------:R2:W-:Y:S04]  /*4b790*/  @P3 STG.E.U16 desc[UR8][R22.64], R13 ;  /* 0x0000000d16003986 */ /* 0x0005e8000c101508 */
[----:B--2---:R-:W2:Y:S04]  /*4b7a0*/  LDL.LU.64 R12, [R1+0xab0] ;  /* 0x000ab000010c7983 */ /* 0x004ea80000300a00 */
[----:B------:R-:W2:Y:S04]  /*4b7b0*/  LDL.LU R27, [R1+0xd08] ;  /* 0x000d0800011b7983 */ /* 0x000ea80000300800 */
[----:B---3--:R3:W-:Y:S04]  /*4b7c0*/  @P4 STG.E.U16 desc[UR8][R28.64], R16 ;  /* 0x000000101c004986 */ /* 0x0087e8000c101508 */
[----:B---3--:R-:W3:Y:S01]  /*4b7d0*/  LDL.LU.64 R28, [R1+0xaa8] ;  /* 0x000aa800011c7983 */ /* 0x008ee20000300a00 */
[----:B0-----:R-:W-:Y:S01]  /*4b7e0*/  ISETP.LT.AND P5, PT, R0, UR4, !P0 ;  /* 0x0000000400007c0c */ /* 0x001fe2000c7a1270 */
[C---:B------:R-:W-:Y:S01]  /*4b7f0*/  VIADD R0, R9.reuse, 0x1d9 ;  /* 0x000001d909007836 */ /* 0x040fe20000000000 */
[----:B------:R-:W0:Y:S01]  /*4b800*/  LDCU UR4, c[0x0][0x39c] ;  /* 0x00007380ff0477ac */ /* 0x000e220008000800 */
[C---:B------:R-:W-:Y:S01]  /*4b810*/  VIADD R17, R9.reuse, 0x1dd ;  /* 0x000001dd09117836 */ /* 0x040fe20000000000 */
[----:B------:R-:W3:Y:S02]  /*4b820*/  LDL.LU.64 R20, [R1+0xad0] ;  /* 0x000ad00001147983 */ /* 0x000ee40000300a00 */
[----:B-1----:R-:W-:Y:S01]  /*4b830*/  ISETP.LT.AND P6, PT, R0, UR5, !P0 ;  /* 0x0000000500007c0c */ /* 0x002fe2000c7c1270 */
[C---:B------:R-:W-:Y:S01]  /*4b840*/  VIADD R0, R9.reuse, 0x1da ;  /* 0x000001da09007836 */ /* 0x040fe20000000000 */
[----:B------:R-:W1:Y:S01]  /*4b850*/  LDCU UR5, c[0x0][0x39c] ;  /* 0x00007380ff0577ac */ /* 0x000e620008000800 */
[----:B------:R-:W3:Y:S03]  /*4b860*/  LDL.LU R23, [R1+0xd0c] ;  /* 0x000d0c0001177983 */ /* 0x000ee60000300800 */
[----:B------:R-:W-:Y:S01]  /*4b870*/  ISETP.LT.AND P1, PT, R0, UR6, !P0 ;  /* 0x0000000600007c0c */ /* 0x000fe2000c721270 */
[C---:B------:R-:W-:Y:S01]  /*4b880*/  VIADD R0, R9.reuse, 0x1db ;  /* 0x000001db09007836 */ /* 0x040fe20000000000 */
[----:B------:R1:W-:Y:S01]  /*4b890*/  @P5 STG.E.U16 desc[UR8][R14.64], R19 ;  /* 0x000000130e005986 */ /* 0x0003e2000c101508 */
[----:B------:R-:W4:Y:S03]  /*4b8a0*/  LDCU UR6, c[0x0][0x39c] ;  /* 0x00007380ff0677ac */ /* 0x000f260008000800 */
[----:B------:R-:W-:Y:S01]  /*4b8b0*/  ISETP.LT.AND P2, PT, R0, UR7, !P0 ;  /* 0x0000000700007c0c */ /* 0x000fe2000c741270 */
[----:B------:R-:W4:Y:S01]  /*4b8c0*/  LDCU UR7, c[0x0][0x39c] ;  /* 0x00007380ff0777ac */ /* 0x000f220008000800 */
[----:B------:R-:W-:-:S05]  /*4b8d0*/  VIADD R0, R9, 0x1dc ;  /* 0x000001dc09007836 */ /* 0x000fca0000000000 */
[----:B0-----:R-:W-:Y:S01]  /*4b8e0*/  ISETP.LT.AND P3, PT, R0, UR4, !P0 ;  /* 0x0000000400007c0c */ /* 0x001fe2000c761270 */
[----:B------:R-:W0:Y:S01]  /*4b8f0*/  LDCU UR4, c[0x0][0x39c] ;  /* 0x00007380ff0477ac */ /* 0x000e220008000800 */
[----:B-1----:R-:W-:Y:S01]  /*4b900*/  ISETP.LT.AND P4, PT, R17, UR5, !P0 ;  /* 0x0000000511007c0c */ /* 0x002fe2000c781270 */
[----:B------:R-:W-:Y:S01]  /*4b910*/  VIADD R14, R9, 0x1df ;  /* 0x000001df090e7836 */ /* 0x000fe20000000000 */
[----:B------:R-:W-:Y:S01]  /*4b920*/  PRMT R0, R19, 0x7632, R0 ;  /* 0x0000763213007816 */ /* 0x000fe20000000000 */
[----:B------:R-:W1:Y:S04]  /*4b930*/  LDCU UR5, c[0x0][0x39c] ;  /* 0x00007380ff0577ac */ /* 0x000e680008000800 */
[----:B----4-:R4:W-:Y:S01]  /*4b940*/  @P6 STG.E.U16 desc[UR8][R24.64], R0 ;  /* 0x0000000018006986 */ /* 0x0109e2000c101508 */
[----:B------:R-:W-:Y:S01]  /*4b950*/  ISETP.LT.AND P6, PT, R14, UR7, !P0 ;  /* 0x000000070e007c0c */ /* 0x000fe2000c7c1270 */
[C---:B------:R-:W-:Y:S01]  /*4b960*/  VIADD R16, R9.reuse, 0x1de ;  /* 0x000001de09107836 */ /* 0x040fe20000000000 */
[----:B------:R-:W0:Y:S01]  /*4b970*/  LDCU UR7, c[0x0][0x39c] ;  /* 0x00007380ff0777ac */ /* 0x000e220008000800 */
[----:B----4-:R-:W-:Y:S01]  /*4b980*/  VIADD R0, R9, 0x1e0 ;  /* 0x000001e009007836 */ /* 0x010fe20000000000 */
[----:B------:R-:W4:Y:S01]  /*4b990*/  LDL.LU.64 R24, [R1+0xab8] ;  /* 0x000ab80001187983 */ /* 0x000f220000300a00 */
[----:B-----5:R-:W-:-:S03]  /*4b9a0*/  PRMT R14, R26, 0x7632, R14 ;  /* 0x000076321a0e7816 */ /* 0x020fc6000000000e */
[----:B------:R5:W-:Y:S01]  /*4b9b0*/  @P1 STG.E.U16 desc[UR8][R4.64], R26 ;  /* 0x0000001a04001986 */ /* 0x000be2000c101508 */
[----:B0-----:R-:W-:Y:S01]  /*4b9c0*/  ISETP.LT.AND P1, PT, R0, UR4, !P0 ;  /* 0x0000000400007c0c */ /* 0x001fe2000c721270 */
[----:B------:R-:W-:Y:S01]  /*4b9d0*/  VIADD R0, R9, 0x1e1 ;  /* 0x000001e109007836 */ /* 0x000fe20000000000 */
[----:B------:R-:W-:Y:S01]  /*4b9e0*/  ISETP.LT.AND P5, PT, R16, UR6, !P0 ;  /* 0x0000000610007c0c */ /* 0x000fe2000c7a1270 */
[----:B------:R0:W-:Y:S01]  /*4b9f0*/  @P2 STG.E.U16 desc[UR8][R6.64], R14 ;  /* 0x0000000e06002986 */ /* 0x0001e2000c101508 */
[----:B------:R-:W2:Y:S03]  /*4ba00*/  LDCU UR6, c[0x0][0x39c] ;  /* 0x00007380ff0677ac */ /* 0x000ea60008000800 */
[----:B-----5:R-:W5:Y:S01]  /*4ba10*/  LDL.LU.64 R4, [R1+0xfa8] ;  /* 0x000fa80001047983 */ /* 0x020f620000300a00 */
[----:B------:R-:W3:Y:S03]  /*4ba20*/  LDCU UR4, c[0x0][0x39c] ;  /* 0x00007380ff0477ac */ /* 0x000ee60008000800 */
[----:B0-----:R-:W5:Y:S01]  /*4ba30*/  LDL.LU.64 R6, [R1+0xae0] ;  /* 0x000ae00001067983 */ /* 0x001f620000300a00 */
[----:B-1----:R-:W-:-:S03]  /*4ba40*/  ISETP.LT.AND P2, PT, R0, UR5, !P0 ;  /* 0x0000000500007c0c */ /* 0x002fc6000c741270 */
[----:B------:R-:W0:Y:S01]  /*4ba50*/  LDS.128 R16, [R11] ;  /* 0x000000000b107984 */ /* 0x000e220000000c00 */
[----:B------:R-:W-:Y:S01]  /*4ba60*/  VIADD R14, R9, 0x1e2 ;  /* 0x000001e2090e7836 */ /* 0x000fe20000000000 */
[----:B------:R-:W1:Y:S02]  /*4ba70*/  LDCU UR5, c[0x0][0x39c] ;  /* 0x00007380ff0577ac */ /* 0x000e640008000800 */
[----:B--2---:R2:W-:Y:S01]  /*4ba80*/  @P3 STG.E.U16 desc[UR8][R12.64], R27 ;  /* 0x0000001b0c003986 */ /* 0x0045e2000c101508 */
[----:B------:R-:W-:-:S03]  /*4ba90*/  PRMT R0, R27, 0x7632, R0 ;  /* 0x000076321b007816 */ /* 0x000fc60000000000 */
[----:B--2---:R-:W0:Y:S04]  /*4baa0*/  LDL.LU.64 R12, [R1+0xfa0] ;  /* 0x000fa000010c7983 */ /* 0x004e280000300a00 */
[----:B------:R-:W2:Y:S04]  /*4bab0*/  LDL.LU.64 R26, [R1+0xad8] ;  /* 0x000ad800011a7983 */ /* 0x000ea80000300a00 */
[----:B---3--:R3:W-:Y:S04]  /*4bac0*/  @P4 STG.E.U16 desc[UR8][R28.64], R0 ;  /* 0x000000001c004986 */ /* 0x0087e8000c101508 */
[----:B---3--:R-:W3:Y:S04]  /*4bad0*/  LDL.LU.64 R28, [R1+0xae8] ;  /* 0x000ae800011c7983 */ /* 0x008ee80000300a00 */
[----:B------:R1:W-:Y:S01]  /*4bae0*/  @P5 STG.E.U16 desc[UR8][R20.64], R23 ;  /* 0x0000001714005986 */ /* 0x0003e2000c101508 */
[----:B------:R-:W-:Y:S01]  /*4baf0*/  ISETP.LT.AND P3, PT, R14, UR6, !P0 ;  /* 0x000000060e007c0c */ /* 0x000fe2000c761270 */
[----:B------:R-:W-:Y:S01]  /*4bb00*/  VIADD R14, R9, 0x1e3 ;  /* 0x000001e3090e7836 */ /* 0x000fe20000000000 */
[----:B------:R-:W-:Y:S01]  /*4bb10*/  PRMT R15, R23, 0x7632, R15 ;  /* 0x00007632170f7816 */ /* 0x000fe2000000000f */
[----:B------:R-:W0:Y:S01]  /*4bb20*/  LDCU UR6, c[0x0][0x39c] ;  /* 0x00007380ff0677ac */ /* 0x000e220008000800 */
[----:B-1----:R-:W3:Y:S04]  /*4bb30*/  LDL.LU.64 R20, [R1+0xb20] ;  /* 0x000b200001147983 */ /* 0x002ee80000300a00 */
[----:B------:R-:W3:Y:S01]  /*4bb40*/  LDL.LU.64 R22, [R1+0xb08] ;  /* 0x000b080001167983 */ /* 0x000ee20000300a00 */
[----:B------:R-:W-:Y:S01]  /*4bb50*/  ISETP.LT.AND P4, PT, R14, UR7, !P0 ;  /* 0x000000070e007c0c */ /* 0x000fe2000c781270 */
[----:B------:R-:W-:Y:S01]  /*4bb60*/  VIADD R0, R9, 0x1e4 ;  /* 0x000001e409007836 */ /* 0x000fe20000000000 */
[----:B------:R-:W1:Y:S01]  /*4bb70*/  LDCU UR7, c[0x0][0x39c] ;  /* 0x00007380ff0777ac */ /* 0x000e620008000800 */
[----:B----4-:R4:W-:Y:S04]  /*4bb80*/  @P6 STG.E.U16 desc[UR8][R24.64], R15 ;  /* 0x0000000f18006986 */ /* 0x0109e8000c101508 */
[----:B----4-:R-:W4:Y:S04]  /*4bb90*/  LDL.LU.64 R24, [R1+0xb30] ;  /* 0x000b300001187983 */ /* 0x010f280000300a00 */
[----:B0-----:R0:W-:Y:S02]  /*4bba0*/  @P1 STG.E.U16 desc[UR8][R12.64], R16 ;  /* 0x000000100c001986 */ /* 0x0011e4000c101508 */
[----:B0-----:R-:W-:-:S05]  /*4bbb0*/  PRMT R16, R16, 0x7632, R16 ;  /* 0x0000763210107816 */ /* 0x001fca0000000010 */
[----:B-----5:R0:W-:Y:S04]  /*4bbc0*/  @P2 STG.E.U16 desc[UR8][R6.64], R16 ;  /* 0x0000001006002986 */ /* 0x0201e8000c101508 */
[----:B--2---:R2:W-:Y:S04]  /*4bbd0*/  @P3 STG.E.U16 desc[UR8][R26.64], R17 ;  /* 0x000000111a003986 */ /* 0x0045e8000c101508 */
[----:B0-----:R-:W5:Y:S04]  /*4bbe0*/  LDL.LU.64 R6, [R1+0xb28] ;  /* 0x000b280001067983 */ /* 0x001f680000300a00 */
[----:B--2---:R-:W2:Y:S01]  /*4bbf0*/  LDL.LU.64 R26, [R1+0xb00] ;  /* 0x000b0000011a7983 */ /* 0x004ea20000300a00 */
[----:B------:R-:W-:-:S05]  /*4bc00*/  PRMT R17, R17, 0x7632, R17 ;  /* 0x0000763211117816 */ /* 0x000fca0000000011 */
[----:B---3--:R0:W-:Y:S04]  /*4bc10*/  @P4 STG.E.U16 desc[UR8][R28.64], R17 ;  /* 0x000000111c004986 */ /* 0x0081e8000c101508 */
[----:B0-----:R-:W3:Y:S01]  /*4bc20*/  LDL.LU.64 R28, [R1+0xb60] ;  /* 0x000b6000011c7983 */ /* 0x001ee20000300a00 */
[C---:B------:R-:W-:Y:S01]  /*4bc30*/  VIADD R14, R9.reuse, 0x1e5 ;  /* 0x000001e5090e7836 */ /* 0x040fe20000000000 */
[----:B------:R-:W-:Y:S01]  /*4bc40*/  ISETP.LT.AND P5, PT, R0, UR4, !P0 ;  /* 0x0000000400007c0c */ /* 0x000fe2000c7a1270 */
[----:B------:R-:W0:Y:S01]  /*4bc50*/  LDCU UR4, c[0x0][0x39c] ;  /* 0x00007380ff0477ac */ /* 0x000e220008000800 */
[C---:B------:R-:W-:Y:S02]  /*4bc60*/  VIADD R0, R9.reuse, 0x1e6 ;  /* 0x000001e609007836 */ /* 0x040fe40000000000 */
[----:B------:R-:W-:Y:S01]  /*4bc70*/  ISETP.LT.AND P6, PT, R14, UR5, !P0 ;  /* 0x000000050e007c0c */ /* 0x000fe2000c7c1270 */
[----:B------:R-:W0:Y:S01]  /*4bc80*/  LDCU UR5, c[0x0][0x39c] ;  /* 0x00007380ff0577ac */ /* 0x000e220008000800 */
[----:B------:R-:W2:Y:S01]  /*4bc90*/  LDS.128 R12, [R11+0x2000] ;  /* 0x002000000b0c7984 */ /* 0x000ea20000000c00 */
[----:B------:R-:W-:Y:S01]  /*4bca0*/  ISETP.LT.AND P1, PT, R0, UR6, !P0 ;  /* 0x0000000600007c0c */ /* 0x000fe2000c721270 */
[C---:B------:R-:W-:Y:S01]  /*4bcb0*/  VIADD R0, R9.reuse, 0x1e7 ;  /* 0x000001e709007836 */ /* 0x040fe20000000000 */
[----:B------:R-:W4:Y:S04]  /*4bcc0*/  LDCU UR6, c[0x0][0x39c] ;  /* 0x00007380ff0677ac */ /* 0x000f280008000800 */
[----:B-1----:R-:W-:Y:S01]  /*4bcd0*/  ISETP.LT.AND P2, PT, R0, UR7, !P0 ;  /* 0x0000000700007c0c */ /* 0x002fe2000c741270 */
[C---:B------:R-:W-:Y:S01]  /*4bce0*/  VIADD R0, R9.reuse, 0x1e8 ;  /* 0x000001e809007836 */ /* 0x040fe20000000000 */
[----:B------:R-:W1:Y:S04]  /*4bcf0*/  LDCU UR7, c[0x0][0x39c] ;  /* 0x00007380ff0777ac */ /* 0x000e680008000800 */
[----:B0-----:R-:W-:Y:S01]  /*4bd00*/  ISETP.LT.AND P3, PT, R0, UR4, !P0 ;  /* 0x0000000400007c0c */ /* 0x001fe2000c761270 */
[C---:B------:R-:W-:Y:S01]  /*4bd10*/  VIADD R0, R9.reuse, 0x1e9 ;  /* 0x000001e909007836 */ /* 0x040fe20000000000 */
[----:B------:R0:W-:Y:S01]  /*4bd20*/  @P5 STG.E.U16 desc[UR8][R20.64], R18 ;  /* 0x0000001214005986 */ /* 0x0001e2000c101508 */
[----:B------:R-:W-:Y:S01]  /*4bd30*/  VIADD R16, R9, 0x1ea ;  /* 0x000001ea09107836 */ /* 0x000fe20000000000 */
[----:B------:R-:W2:Y:S02]  /*4bd40*/  LDCU UR4, c[0x0][0x39c] ;  /* 0x00007380ff0477ac */ /* 0x000ea40008000800 */
[----:B------:R-:W-:-:S02]  /*4bd50*/  ISETP.LT.AND P4, PT, R0, UR5, !P0 ;  /* 0x0000000500007c0c */ /* 0x000fc4000c781270 */
[----:B------:R-:W-:Y:S01]  /*4bd60*/  PRMT R0, R18, 0x7632, R0 ;  /* 0x0000763212007816 */ /* 0x000fe20000000000 */
[----:B------:R-:W2:Y:S01]  /*4bd70*/  LDCU UR5, c[0x0][0x39c] ;  /* 0x00007380ff0577ac */ /* 0x000ea20008000800 */
[----:B0-----:R-:W3:Y:S01]  /*4bd80*/  LDL.LU.64 R20, [R1+0xb48] ;  /* 0x000b480001147983 */ /* 0x001ee20000300a00 */
[----:B----4-:R-:W-:Y:S01]  /*4bd90*/  ISETP.LT.AND P5, PT, R16, UR6, !P0 ;  /* 0x0000000610007c0c */ /* 0x010fe2000c7a1270 */
[----:B------:R-:W-:Y:S01]  /*4bda0*/  VIADD R16, R9, 0x1eb ;  /* 0x000001eb09107836 */ /* 0x000fe20000000000 */
[----:B------:R-:W0:Y:S01]  /*4bdb0*/  LDCU UR6, c[0x0][0x39c] ;  /* 0x00007380ff0677ac */ /* 0x000e220008000800 */
[----:B------:R4:W-:Y:S03]  /*4bdc0*/  @P6 STG.E.U16 desc[UR8][R22.64], R0 ;  /* 0x0000000016006986 */ /* 0x0009e6000c101508 */
[----:B-1----:R-:W-:Y:S01]  /*4bdd0*/  ISETP.LT.AND P6, PT, R16, UR7, !P0 ;  /* 0x0000000710007c0c */ /* 0x002fe2000c7c1270 */
[----:B------:R1:W-:Y:S01]  /*4bde0*/  @P1 STG.E.U16 desc[UR8][R24.64], R19 ;  /* 0x0000001318001986 */ /* 0x0003e2000c101508 */
[----:B------:R-:W-:Y:S01]  /*4bdf0*/  PRMT R16, R19, 0x7632, R16 ;  /* 0x0000763213107816 */ /* 0x000fe20000000010 */
[----:B------:R-:W-:Y:S01]  /*4be00*/  VIADD R17, R9, 0x1ed ;  /* 0x000001ed09117836 */ /* 0x000fe20000000000 */
[----:B------:R-:W0:Y:S01]  /*4be10*/  LDCU UR7, c[0x0][0x39c] ;  /* 0x00007380ff0777ac */ /* 0x000e220008000800 */
[----:B----4-:R-:W4:Y:S04]  /*4be20*/  LDL.LU.64 R22, [R1+0xb70] ;  /* 0x000b700001167983 */ /* 0x010f280000300a00 */
[----:B-1----:R-:W4:Y:S04]  /*4be30*/  LDL.LU.64 R24, [R1+0xb68] ;  /* 0x000b680001187983 */ /* 0x002f280000300a00 */
[----:B-----5:R-:W-:Y:S04]  /*4be40*/  @P2 STG.E.U16 desc[UR8][R6.64], R16 ;  /* 0x0000001006002986 */ /* 0x020fe8000c101508 */
[----:B--2---:R1:W-:Y:S01]  /*4be50*/  @P3 STG.E.U16 desc[UR8][R26.64], R12 ;  /* 0x0000000c1a003986 */ /* 0x0043e2000c101508 */
[----:B------:R-:W-:Y:S01]  /*4be60*/  ISETP.LT.AND P2, PT, R17, UR5, !P0 ;  /* 0x0000000511007c0c */ /* 0x000fe2000c741270 */
[----:B------:R-:W-:Y:S01]  /*4be70*/  VIADD R0, R9, 0x1ec ;  /* 0x000001ec09007836 */ /* 0x000fe20000000000 */
[----:B------:R-:W2:Y:S01]  /*4be80*/  LDCU UR5, c[0x0][0x39c] ;  /* 0x00007380ff0577ac */ /* 0x000ea20008000800 */
[----:B------:R-:W5:Y:S04]  /*4be90*/  LDS.128 R16, [R11+0x4000] ;  /* 0x004000000b107984 */ /* 0x000f680000000c00 */
[----:B-1----:R-:W5:Y:S01]  /*4bea0*/  LDL.LU.64 R26, [R1+0xb80] ;  /* 0x000b8000011a7983 */ /* 0x002f620000300a00 */
[----:B------:R-:W-:-:S05]  /*4beb0*/  PRMT R12, R12, 0x7632, R12 ;  /* 0x000076320c0c7816 */ /* 0x000fca000000000c */
[----:B---3--:R1:W-:Y:S04]  /*4bec0*/  @P4 STG.E.U16 desc[UR8][R28.64], R12 ;  /* 0x0000000c1c004986 */ /* 0x0083e8000c101508 */
[----:B-1----:R-:W3:Y:S04]  /*4bed0*/  LDL.LU.64 R28, [R1+0xba0] ;  /* 0x000ba000011c7983 */ /* 0x002ee80000300a00 */
[----:B------:R-:W3:Y:S04]  /*4bee0*/  LDL.LU.64 R6, [R1+0xb88] ;  /* 0x000b880001067983 */ /* 0x000ee80000300a00 */
[----:B------:R-:W3:Y:S01]  /*4bef0*/  LDL.LU.64 R10, [R1+0xb78] ;  /* 0x000b7800010a7983 */ /* 0x000ee20000300a00 */
[----:B------:R-:W-:Y:S01]  /*4bf00*/  ISETP.LT.AND P1, PT, R0, UR4, !P0 ;  /* 0x0000000400007c0c */ /* 0x000fe2000c721270 */
[----:B------:R-:W1:Y:S01]  /*4bf10*/  LDCU UR4, c[0x0][0x39c] ;  /* 0x00007380ff0477ac */ /* 0x000e620008000800 */
[----:B------:R-:W-:-:S05]  /*4bf20*/  VIADD R0, R9, 0x1ee ;  /* 0x000001ee09007836 */ /* 0x000fca0000000000 */
[----:B0-----:R-:W-:Y:S01]  /*4bf30*/  ISETP.LT.AND P3, PT, R0, UR6, !P0 ;  /* 0x0000000600007c0c */ /* 0x001fe2000c761270 */
[C---:B------:R-:W-:Y:S01]  /*4bf40*/  VIADD R0, R9.reuse, 0x1ef ;  /* 0x000001ef09007836 */ /* 0x040fe20000000000 */
[----:B------:R-:W0:Y:S04]  /*4bf50*/  LDCU UR6, c[0x0][0x39c] ;  /* 0x00007380ff0677ac */ /* 0x000e280008000800 */
[----:B------:R-:W-:Y:S01]  /*4bf60*/  ISETP.LT.AND P4, PT, R0, UR7, !P0 ;  /* 0x0000000700007c0c */ /* 0x000fe2000c781270 */
[C---:B------:R-:W-:Y:S01]  /*4bf70*/  VIADD R0, R9.reuse, 0x1f0 ;  /* 0x000001f009007836 */ /* 0x040fe20000000000 */
[----:B------:R0:W-:Y:S01]  /*4bf80*/  @P5 STG.E.U16 desc[UR8][R20.64], R13 ;  /* 0x0000000d14005986 */ /* 0x0001e2000c101508 */
[----:B------:R-:W4:Y:S03]  /*4bf90*/  LDCU UR7, c[0x0][0x39c] ;  /* 0x00007380ff0777ac */ /* 0x000f260008000800 */
[----:B-1----:R-:W-:Y:S01]  /*4bfa0*/  ISETP.LT.AND P5, PT, R0, UR4, !P0 ;  /* 0x0000000400007c0c */ /* 0x002fe2000c7a1270 */
[----:B------:R-:W-:Y:S01]  /*4bfb0*/  VIADD R0, R9, 0x1f1 ;  /* 0x000001f109007836 */ /* 0x000fe20000000000 */
[----:B------:R-:W1:Y:S01]  /*4bfc0*/  LDCU UR4, c[0x0][0x39c] ;  /* 0x00007380ff0477ac */ /* 0x000e620008000800 */
[----:B0-----:R-:W-:Y:S01]  /*4bfd0*/  PRMT R13, R13, 0x7632, R13 ;  /* 0x000076320d0d7816 */ /* 0x001fe2000000000d */
[----:B------:R-:W3:Y:S04]  /*4bfe0*/  LDL.LU.64 R20, [R1+0xbc8] ;  /* 0x000bc80001147983 */ /* 0x000ee80000300a00 */
[----:B----4-:R0:W-:Y:S01]  /*4bff0*/  @P6 STG.E.U16 desc[UR8][R22.64], R13 ;  /* 0x0000000d16006986 */ /* 0x0101e2000c101508 */
[----:B--2---:R-:W-:Y:S01]  /*4c000*/  ISETP.LT.AND P6, PT, R0, UR5, !P0 ;  /* 0x0000000500007c0c */ /* 0x004fe2000c7c1270 */
[----:B------:R-:W-:Y:S01]  /*4c010*/  VIADD R0, R9, 0x1f2 ;  /* 0x000001f209007836 */ /* 0x000fe20000000000 */
[----:B------:R-:W-:Y:S01]  /*4c020*/  PRMT R12, R15, 0x7632, R12 ;  /* 0x000076320f0c7816 */ /* 0x000fe2000000000c */
[----:B------:R2:W-:Y:S01]  /*4c030*/  @P1 STG.E.U16 desc[UR8][R24.64], R14 ;  /* 0x0000000e18001986 */ /* 0x0005e2000c101508 */
[----:B------:R-:W4:Y:S02]  /*4c040*/  LDCU UR5, c[0x0][0x39c] ;  /* 0x00007380ff0577ac */ /* 0x000f240008000800 */
[----:B------:R-:W-:Y:S01]  /*4c050*/  ISETP.LT.AND P1, PT, R0, UR6, !P0 ;  /* 0x0000000600007c0c */ /* 0x000fe2000c721270 */
[----:B------:R-:W-:Y:S01]  /*4c060*/  VIADD R0, R9, 0x1f3 ;  /* 0x000001f309007836 */ /* 0x000fe20000000000 */
[----:B------:R-:W1:Y:S01]  /*4c070*/  LDCU UR6, c[0x0][0x39c] ;  /* 0x00007380ff0677ac */ /* 0x000e620008000800 */
[----:B0-----:R-:W3:Y:S01]  /*4c080*/  LDL.LU.64 R22, [R1+0xbc0] ;  /* 0x000bc00001167983 */ /* 0x001ee20000300a00 */
[----:B--2---:R-:W-:-:S03]  /*4c090*/  PRMT R14, R14, 0x7632, R14 ;  /* 0x000076320e0e7816 */ /* 0x004fc6000000000e */
[----:B------:R-:W2:Y:S04]  /*4c0a0*/  LDL.LU.64 R24, [R1+0xbd8] ;  /* 0x000bd80001187983 */ /* 0x000ea80000300a00 */
[----:B-----5:R0:W-:Y:S01]  /*4c0b0*/  @P2 STG.E.U16 desc[UR8][R26.64], R14 ;  /* 0x0000000e1a002986 */ /* 0x0201e2000c101508 */
[----:B------:R-:W-:Y:S01]  /*4c0c0*/  ISETP.LT.AND P2, PT, R0, UR7, !P0 ;  /* 0x0000000700007c0c */ /* 0x000fe2000c741270 */
[C---:B------:R-:W-:Y:S01]  /*4c0d0*/  VIADD R0, R9.reuse, 0x1f4 ;  /* 0x000001f409007836 */ /* 0x040fe20000000000 */
[----:B------:R-:W5:Y:S01]  /*4c0e0*/  LDCU UR7, c[0x0][0x39c] ;  /* 0x00007380ff0777ac */ /* 0x000f620008000800 */
[----:B0-----:R-:W2:Y:S04]  /*4c0f0*/  LDL.LU R14, [R1+0xd90] ;  /* 0x000d9000010e7983 */ /* 0x001ea80000300800 */
[----:B------:R-:W5:Y:S04]  /*4c100*/  LDL.LU.64 R26, [R1+0xbd0] ;  /* 0x000bd000011a7983 */ /* 0x000f680000300a00 */
[----:B---3--:R0:W-:Y:S01]  /*4c110*/  @P3 STG.E.U16 desc[UR8][R28.64], R15 ;  /* 0x0000000f1c003986 */ /* 0x0081e2000c101508 */
[----:B-1----:R-:W-:Y:S01]  /*4c120*/  ISETP.LT.AND P3, PT, R0, UR4, !P0 ;  /* 0x0000000400007c0c */ /* 0x002fe2000c761270 */
[C---:B------:R-:W-:Y:S01]  /*4c130*/  VIADD R0, R9.reuse, 0x1f6 ;  /* 0x000001f609007836 */ /* 0x040fe20000000000 */
[----:B------:R-:W1:Y:S01]  /*4c140*/  LDCU UR4, c[0x0][0x39c] ;  /* 0x00007380ff0477ac */ /* 0x000e620008000800 */
[----:B------:R3:W-:Y:S04]  /*4c150*/  @P4 STG.E.U16 desc[UR8][R6.64], R12 ;  /* 0x0000000c06004986 */ /* 0x0007e8000c101508 */
[----:B------:R1:W-:Y:S01]  /*4c160*/  @P5 STG.E.U16 desc[UR8][R10.64], R16 ;  /* 0x000000100a005986 */ /* 0x0003e2000c101508 */
[----:B------:R-:W-:Y:S01]  /*4c170*/  ISETP.LT.AND P5, PT, R0, UR6, !P0 ;  /* 0x0000000600007c0c */ /* 0x000fe2000c7a1270 */
[----:B------:R-:W-:Y:S01]  /*4c180*/  VIADD R13, R9, 0x1f5 ;  /* 0x000001f5090d7836 */ /* 0x000fe20000000000 */
[----:B------:R-:W2:Y:S01]  /*4c190*/  LDCU UR6, c[0x0][0x39c] ;  /* 0x00007380ff0677ac */ /* 0x000ea20008000800 */
[----:B0-----:R-:W5:Y:S01]  /*4c1a0*/  LDL.LU.64 R28, [R1+0xbf0] ;  /* 0x000bf000011c7983 */ /* 0x001f620000300a00 */
[----:B---3--:R-:W-:-:S03]  /*4c1b0*/  PRMT R12, R16, 0x7632, R12 ;  /* 0x00007632100c7816 */ /* 0x008fc6000000000c */
[----:B------:R-:W3:Y:S04]  /*4c1c0*/  LDL.LU.64 R6, [R1+0xf98] ;  /* 0x000f980001067983 */ /* 0x000ee80000300a00 */
[----:B-1----:R-:W3:Y:S04]  /*4c1d0*/  LDL.LU.64 R10, [R1+0xf90] ;  /* 0x000f9000010a7983 */ /* 0x002ee80000300a00 */
[----:B------:R-:W-:Y:S04]  /*4c1e0*/  STL.S16 [R1], R12 ;  /* 0x0000000c01007387 */ /* 0x000fe80000100600 */
[----:B------:R-:W3:Y:S01]  /*4c1f0*/  LDL.LU.S16 R0, [R1] ;  /* 0x0000000001007983 */ /* 0x000ee20000300600 */
[----:B----4-:R-:W-:Y:S01]  /*4c200*/  ISETP.LT.AND P4, PT, R13, UR5, !P0 ;  /* 0x000000050d007c0c */ /* 0x010fe2000c781270 */
[----:B------:R-:W0:Y:S01]  /*4c210*/  LDCU UR5, c[0x0][0x39c] ;  /* 0x00007380ff0577ac */ /* 0x000e220008000800 */
[----:B------:R-:W-:Y:S01]  /*4c220*/  VIADD R16, R9, 0x1f7 ;  /* 0x000001f709107836 */ /* 0x000fe20000000000 */
[----:B--2---:R-:W1:Y:S04]  /*4c230*/  LDS.128 R12, [R14+0x6000] ;  /* 0x006000000e0c7984 */ /* 0x004e680000000c00 */
[----:B---3--:R2:W-:Y:S04]  /*4c240*/  @P6 STG.E.U16 desc[UR8][R20.64], R0 ;  /* 0x0000000014006986 */ /* 0x0085e8000c101508 */
[----:B------:R3:W-:Y:S04]  /*4c250*/  @P1 STG.E.U16 desc[UR8][R22.64], R17 ;  /* 0x0000001116001986 */ /* 0x0007e8000c101508 */
[----:B--2---:R-:W2:Y:S01]  /*4c260*/  LDL.LU.64 R20, [R1+0xf88] ;  /* 0x000f880001147983 */ /* 0x004ea20000300a00 */
[----:B---3--:R-:W-:-:S03]  /*4c270*/  PRMT R17, R17, 0x7632, R17 ;  /* 0x0000763211117816 */ /* 0x008fc60000000011 */
[----:B------:R-:W3:Y:S04]  /*4c280*/  LDL.LU.64 R22, [R1+0xf80] ;  /* 0x000f800001167983 */ /* 0x000ee80000300a00 */
[----:B------:R4:W-:Y:S04]  /*4c290*/  @P2 STG.E.U16 desc[UR8][R24.64], R17 ;  /* 0x0000001118002986 */ /* 0x0009e8000c101508 */
[----:B-----5:R5:W-:Y:S04]  /*4c2a0*/  @P3 STG.E.U16 desc[UR8][R26.64], R18 ;  /* 0x000000121a003986 */ /* 0x020be8000c101508 */
[----:B----4-:R-:W4:Y:S01]  /*4c2b0*/  LDL.LU.64 R24, [R1+0xf78] ;  /* 0x000f780001187983 */ /* 0x010f220000300a00 */
[----:B-----5:R-:W-:-:S03]  /*4c2c0*/  PRMT R18, R18, 0x7632, R18 ;  /* 0x0000763212127816 */ /* 0x020fc60000000012 */
[----:B------:R-:W5:Y:S04]  /*4c2d0*/  LDL.LU.64 R26, [R1+0xf70] ;  /* 0x000f7000011a7983 */ /* 0x000f680000300a00 */
[----:B------:R0:W-:Y:S04]  /*4c2e0*/  @P4 STG.E.U16 desc[UR8][R28.64], R18 ;  /* 0x000000121c004986 */ /* 0x0001e8000c101508 */
[----:B0-----:R-:W2:Y:S01]  /*4c2f0*/  LDL.LU.64 R28, [R1+0xf68] ;  /* 0x000f6800011c7983 */ /* 0x001ea20000300a00 */
[C---:B------:R-:W-:Y:S01]  /*4c300*/  VIADD R0, R9.reuse, 0x1f8 ;  /* 0x000001f809007836 */ /* 0x040fe20000000000 */
[----:B------:R-:W-:Y:S01]  /*4c310*/  ISETP.LT.AND P6, PT, R16, UR7, !P0 ;  /* 0x0000000710007c0c */ /* 0x000fe2000c7c1270 */
[----:B------:R-:W0:Y:S03]  /*4c320*/  LDCU UR7, c[0x0][0x39c] ;  /* 0x00007380ff0777ac */ /* 0x000e260008000800 */
[----:B------:R-:W-:Y:S01]  /*4c330*/  ISETP.LT.AND P1, PT, R0, UR4, !P0 ;  /* 0x0000000400007c0c */ /* 0x000fe2000c721270 */
[C---:B------:R-:W-:Y:S01]  /*4c340*/  VIADD R0, R9.reuse, 0x1f9 ;  /* 0x000001f909007836 */ /* 0x040fe20000000000 */
[----:B------:R-:W1:Y:S04]  /*4c350*/  LDCU UR4, c[0x0][0x39c] ;  /* 0x00007380ff0477ac */ /* 0x000e680008000800 */
[----:B------:R-:W-:Y:S01]  /*4c360*/  ISETP.LT.AND P2, PT, R0, UR5, !P0 ;  /* 0x0000000500007c0c */ /* 0x000fe2000c741270 */
[----:B------:R-:W1:Y:S01]  /*4c370*/  LDCU UR5, c[0x0][0x39c] ;  /* 0x00007380ff0577ac */ /* 0x000e620008000800 */
[----:B------:R-:W-:-:S05]  /*4c380*/  VIADD R0, R9, 0x1fa ;  /* 0x000001fa09007836 */ /* 0x000fca0000000000 */
[----:B------:R-:W-:Y:S01]  /*4c390*/  ISETP.LT.AND P3, PT, R0, UR6, !P0 ;  /* 0x0000000600007c0c */ /* 0x000fe2000c761270 */
[----:B------:R-:W-:Y:S01]  /*4c3a0*/  VIADD R0, R9, 0x1fb ;  /* 0x000001fb09007836 */ /* 0x000fe20000000000 */
[----:B------:R-:W-:Y:S01]  /*4c3b0*/  PRMT R17, R19, 0x7632, R17 ;  /* 0x0000763213117816 */ /* 0x000fe20000000011 */
[C---:B------:R-:W-:Y:S01]  /*4c3c0*/  VIADD R16, R9.reuse, 0x1fc ;  /* 0x000001fc09107836 */ /* 0x040fe20000000000 */
[----:B------:R-:W1:Y:S02]  /*4c3d0*/  LDCU UR6, c[0x0][0x39c] ;  /* 0x00007380ff0677ac */ /* 0x000e640008000800 */
[----:B0-----:R-:W-:Y:S01]  /*4c3e0*/  ISETP.LT.AND P4, PT, R0, UR7, !P0 ;  /* 0x0000000700007c0c */ /* 0x001fe2000c781270 */
[C---:B------:R-:W-:Y:S01]  /*4c3f0*/  VIADD R0, R9.reuse, 0x1fd ;  /* 0x000001fd09007836 */ /* 0x040fe20000000000 */
[----:B--2---:R0:W-:Y:S01]  /*4c400*/  @P5 STG.E.U16 desc[UR8][R28.64], R19 ;  /* 0x000000131c005986 */ /* 0x0041e2000c101508 */
[----:B-1----:R-:W-:Y:S01]  /*4c410*/  ISETP.LT.AND P5, PT, R16, UR4, !P0 ;  /* 0x0000000410007c0c */ /* 0x002fe2000c7a1270 */
[----:B------:R-:W-:-:S02]  /*4c420*/  VIADD R16, R9, 0x1fe ;  /* 0x000001fe09107836 */ /* 0x000fc40000000000 */
[----:B-----5:R0:W-:Y:S01]  /*4c430*/  @P6 STG.E.U16 desc[UR8][R26.64], R17 ;  /* 0x000000111a006986 */ /* 0x0201e2000c101508 */
[----:B------:R-:W-:Y:S01]  /*4c440*/  ISETP.LT.AND P6, PT, R0, UR5, !P0 ;  /* 0x0000000500007c0c */ /* 0x000fe2000c7c1270 */
[----:B------:R-:W-:Y:S02]  /*4c450*/  VIADD R0, R9, 0x1ff ;  /* 0x000001ff09007836 */ /* 0x000fe40000000000 */
[----:B------:R-:W2:Y:S01]  /*4c460*/  LDL.LU R9, [R1+0xf60] ;  /* 0x000f600001097983 */ /* 0x000ea20000300800 */
[----:B------:R-:W-:-:S03]  /*4c470*/  PRMT R18, R12, 0x7632, R18 ;  /* 0x000076320c127816 */ /* 0x000fc60000000012 */
[----:B----4-:R0:W-:Y:S01]  /*4c480*/  @P1 STG.E.U16 desc[UR8][R24.64], R12 ;  /* 0x0000000c18001986 */ /* 0x0101e2000c101508 */
[----:B------:R-:W-:Y:S02]  /*4c490*/  ISETP.LT.AND P1, PT, R0, UR10, !P0 ;  /* 0x0000000a00007c0c */ /* 0x000fe4000c721270 */
[----:B------:R-:W-:Y:S02]  /*4c4a0*/  PRMT R0, R13, 0x7632, R0 ;  /* 0x000076320d007816 */ /* 0x000fe40000000000 */
[----:B------:R-:W-:Y:S01]  /*4c4b0*/  ISETP.LT.AND P0, PT, R16, UR6, !P0 ;  /* 0x0000000610007c0c */ /* 0x000fe2000c701270 */
[----:B---3--:R0:W-:Y:S01]  /*4c4c0*/  @P2 STG.E.U16 desc[UR8][R22.64], R18 ;  /* 0x0000001216002986 */ /* 0x0081e2000c101508 */
[----:B------:R-:W-:-:S03]  /*4c4d0*/  PRMT R16, R14, 0x7632, R16 ;  /* 0x000076320e107816 */ /* 0x000fc60000000010 */
[----:B------:R0:W-:Y:S04]  /*4c4e0*/  @P3 STG.E.U16 desc[UR8][R20.64], R13 ;  /* 0x0000000d14003986 */ /* 0x0001e8000c101508 */
[----:B------:R0:W-:Y:S04]  /*4c4f0*/  @P4 STG.E.U16 desc[UR8][R10.64], R0 ;  /* 0x000000000a004986 */ /* 0x0001e8000c101508 */
[----:B------:R0:W-:Y:S04]  /*4c500*/  @P5 STG.E.U16 desc[UR8][R6.64], R14 ;  /* 0x0000000e06005986 */ /* 0x0001e8000c101508 */
[----:B--2---:R0:W-:Y:S04]  /*4c510*/  @P6 STG.E.U16 desc[UR8][R8.64], R16 ;  /* 0x0000001008006986 */ /* 0x0041e8000c101508 */
[----:B------:R0:W-:Y:S01]  /*4c520*/  @P0 STG.E.U16 desc[UR8][R4.64], R15 ;  /* 0x0000000f04000986 */ /* 0x0001e2000c101508 */
[----:B------:R-:W-:Y:S05]  /*4c530*/  @!P1 EXIT ;  /* 0x000000000000994d */ /* 0x000fea0003800000 */
[----:B0-----:R-:W-:-:S05]  /*4c540*/  PRMT R15, R15, 0x7632, R15 ;  /* 0x000076320f0f7816 */ /* 0x001fca000000000f */
[----:B------:R-:W-:Y:S01]  /*4c550*/  STG.E.U16 desc[UR8][R2.64], R15 ;  /* 0x0000000f02007986 */ /* 0x000fe2000c101508 */
[----:B------:R-:W-:Y:S05]  /*4c560*/  EXIT ;  /* 0x000000000000794d */ /* 0x000fea0003800000 */
.L_x_3:
[----:B------:R-:W-:-:S00]  /*4c570*/  BRA `(.L_x_3) ;  /* 0xfffffffc00fc7947 */ /* 0x000fc0000383ffff */
[----:B------:R-:W-:-:S00]  /*4c580*/  NOP ;  /* 0x0000000000007918 */ /* 0x000fc00000000000 */
[----:B------:R-:W-:-:S00]  /*4c590*/  NOP ;  /* 0x0000000000007918 */ /* 0x000fc00000000000 */
[----:B------:R-:W-:-:S00]  /*4c5a0*/  NOP ;  /* 0x0000000000007918 */ /* 0x000fc00000000000 */
[----:B------:R-:W-:-:S00]  /*4c5b0*/  NOP ;  /* 0x0000000000007918 */ /* 0x000fc00000000000 */
[----:B------:R-:W-:-:S00]  /*4c5c0*/  NOP ;  /* 0x0000000000007918 */ /* 0x000fc00000000000 */
[----:B------:R-:W-:-:S00]  /*4c5d0*/  NOP ;  /* 0x0000000000007918 */ /* 0x000fc00000000000 */
[----:B------:R-:W-:-:S00]  /*4c5e0*/  NOP ;  /* 0x0000000000007918 */ /* 0x000fc00000000000 */
[----:B------:R-:W-:-:S00]  /*4c5f0*/  NOP ;  /* 0x0000000000007918 */ /* 0x000fc00000000000 */
.L_x_4:


//--------------------- .nv.shared.matmul_kernel  --------------------------
	.section	.nv.shared.matmul_kernel,"aw",@nobits
	.sectionflags	@""
	.align	16
	.zero		1024


//--------------------- .nv.shared.reserved.0     --------------------------
	.section	.nv.shared.reserved.0,"aw",@nobits
	.weak		__nv_reservedSMEM_offset_0_alias
	.size		__nv_reservedSMEM_offset_0_alias, 0, 64
	.other		__nv_reservedSMEM_offset_0_alias,@"STO_CUDA_RESERVED_SHARED STV_DEFAULT"
__nv_reservedSMEM_offset_0_alias:
	.zero		0
	.zero		64


//--------------------- .nv.constant0.matmul_kernel --------------------------
	.section	.nv.constant0.matmul_kernel,"a",@progbits
	.sectionflags	@""
	.align	4
.nv.constant0.matmul_kernel:
	.zero		976


//--------------------- SYMBOLS --------------------------

	.type		.nv.reservedSmem.offset0,@object
	.size		.nv.reservedSmem.offset0,0x4
	.type		.nv.reservedSmem.cap,@object
	.size		.nv.reservedSmem.cap,0x4
